def attn_fwd(
    Q,
    K,
    V,
    Out,
    Lse,
    sm_scale,
    stride_qz,
    stride_qh,
    stride_qm,
    stride_qk,
    stride_kz,
    stride_kh,
    stride_kn,
    stride_kk,
    stride_vz,
    stride_vh,
    stride_vn,
    stride_vk,
    stride_oz,
    stride_oh,
    stride_om,
    stride_ok,
    seqlen_q,
    seqlen_k,
    BLOCK_M: tl.constexpr,
    BLOCK_N: tl.constexpr,
    HEAD_DIM: tl.constexpr,
    CAUSAL: tl.constexpr,
):
    start_m = tl.program_id(0)
    off_hz = tl.program_id(1)
    q_off = off_hz * stride_qh
    k_off = off_hz * stride_kh
    v_off = off_hz * stride_vh
    offs_m = start_m * BLOCK_M + tl.arange(0, BLOCK_M)
    offs_d = tl.arange(0, HEAD_DIM)
    offs_n = tl.arange(0, BLOCK_N)
    q_ptrs = Q + q_off + offs_m[:, None] * stride_qm + offs_d[None, :] * stride_qk
    k_ptrs = K + k_off + offs_d[:, None] * stride_kk + offs_n[None, :] * stride_kn
    v_ptrs = V + v_off + offs_n[:, None] * stride_vn + offs_d[None, :] * stride_vk
    m_i = tl.full([BLOCK_M], float("-inf"), dtype=tl.float32)
    l_i = tl.zeros([BLOCK_M], dtype=tl.float32) + 1.0
    acc = tl.zeros([BLOCK_M, HEAD_DIM], dtype=tl.float32)
    q = tl.load(q_ptrs)
    acc, l_i, m_i = _attn_fwd_inner(
        acc,
        l_i,
        m_i,
        q,
        k_ptrs,
        v_ptrs,
        sm_scale,
        stride_kn,
        stride_vn,
        start_m,
        seqlen_k,
        BLOCK_M,
        BLOCK_N,
        HEAD_DIM,
        CAUSAL,
    )
    acc = acc / l_i[:, None]
    lse = m_i + tl.math.log2(l_i) / 1.4426950408889634
    o_ptrs = (
        Out
        + off_hz * stride_oh
        + offs_m[:, None] * stride_om
        + offs_d[None, :] * stride_ok
    )
    tl.store(o_ptrs, acc.to(Out.dtype.element_ty))
    tl.store(Lse + off_hz * seqlen_q + offs_m, lse)

# config = {"BLOCK_M": 64, "BLOCK_N": 128, "HEAD_DIM": 256, "arch": "sm_100", "causal": true, "dtype": "fp16", "num_stages": 4, "num_warps": 8}
# arch = sm_100


// ===== COMPILED SASS (sm_100a) =====

	.target	sm_100a

	.elftype	@"ET_EXEC"


//--------------------- .note.nv.tkinfo           --------------------------
	.section	.note.nv.tkinfo,"",@"SHT_NOTE"
	.sectionflags	@"SHF_NOTE_NV_TKINFO"
	.tkinfo
        /*0018*/ 	.word	0x00000081
        /*0030*/ 	.string	""
        /*0030*/ 	.string	"ptxas-blackwell"
        /*0030*/ 	.string	"Cuda compilation tools, release 12.9, V12.9.86"
        /*0030*/ 	.string	"Build cuda_12.9.r12.9/compiler.36037853_0"
        /*0030*/ 	.string	"-v  -suppress-debug-info  -lineinfo  -arch sm_100a "



//--------------------- .note.nv.cuver            --------------------------
	.section	.note.nv.cuver,"",@"SHT_NOTE"
	.sectionflags	@"SHF_NOTE_NV_CUVER"
        /*0018*/ 	.short	0x0001
        /*001a*/ 	.short	0x0064
        /*001c*/ 	.short	0x0001
        /*001e*/ 	.short	0x0000
        /*0020*/ 	.short	0x0001
        /*0022*/ 	.short	0x0000


//--------------------- .nv.info                  --------------------------
	.section	.nv.info,"",@"SHT_CUDA_INFO"
	.align	4


	//----- nvinfo : EIATTR_REGCOUNT
	.align		4
        /*0000*/ 	.byte	0x04, 0x2f
        /*0002*/ 	.short	(.L_5 - .L_4)
	.align		4
.L_4:
        /*0004*/ 	.word	index@(attn_fwd)
        /*0008*/ 	.word	0x00000080


	//----- nvinfo : EIATTR_FRAME_SIZE
	.align		4
.L_5:
        /*000c*/ 	.byte	0x04, 0x11
        /*000e*/ 	.short	(.L_7 - .L_6)
	.align		4
.L_6:
        /*0010*/ 	.word	index@($__internal_2_$__cuda_sm10x_tcgen05_guardrail_trap_unallocated_columns_being_dealloced)
        /*0014*/ 	.word	0x00000b50


	//----- nvinfo : EIATTR_FRAME_SIZE
	.align		4
.L_7:
        /*0018*/ 	.byte	0x04, 0x11
        /*001a*/ 	.short	(.L_9 - .L_8)
	.align		4
.L_8:
        /*001c*/ 	.word	index@($__internal_1_$__cuda_sm10x_tcgen05_guardrail_trap_phase_invalid_during_alloc)
        /*0020*/ 	.word	0x00000b50


	//----- nvinfo : EIATTR_FRAME_SIZE
	.align		4
.L_9:
        /*0024*/ 	.byte	0x04, 0x11
        /*0026*/ 	.short	(.L_11 - .L_10)
	.align		4
.L_10:
        /*0028*/ 	.word	index@($__internal_0_$__cuda_sm10x_tcgen05_guardrail_trap_col_being_dealloced_not_returned_by_alloc)
        /*002c*/ 	.word	0x00000b50


	//----- nvinfo : EIATTR_FRAME_SIZE
	.align		4
.L_11:
        /*0030*/ 	.byte	0x04, 0x11
        /*0032*/ 	.short	(.L_13 - .L_12)
	.align		4
.L_12:
        /*0034*/ 	.word	index@(attn_fwd)
        /*0038*/ 	.word	0x00000b50


	//----- nvinfo : EIATTR_MIN_STACK_SIZE
	.align		4
.L_13:
        /*003c*/ 	.byte	0x04, 0x12
        /*003e*/ 	.short	(.L_15 - .L_14)
	.align		4
.L_14:
        /*0040*/ 	.word	index@(attn_fwd)
        /*0044*/ 	.word	0x00000b50
.L_15:


//--------------------- .nv.info.attn_fwd         --------------------------
	.section	.nv.info.attn_fwd,"",@"SHT_CUDA_INFO"
	.sectionflags	@""
	.align	4


	//----- nvinfo : EIATTR_CUDA_API_VERSION
	.align		4
        /*0000*/ 	.byte	0x04, 0x37
        /*0002*/ 	.short	(.L_17 - .L_16)
.L_16:
        /*0004*/ 	.word	0x00000081


	//----- nvinfo : EIATTR_KPARAM_INFO
	.align		4
.L_17:
        /*0008*/ 	.byte	0x04, 0x17
        /*000a*/ 	.short	(.L_19 - .L_18)
.L_18:
        /*000c*/ 	.word	0x00000000
        /*0010*/ 	.short	0x0019
        /*0012*/ 	.short	0x0080
        /*0014*/ 	.byte	0x00, 0xf4, 0x21, 0x00


	//----- nvinfo : EIATTR_KPARAM_INFO
	.align		4
.L_19:
        /*0018*/ 	.byte	0x04, 0x17
        /*001a*/ 	.short	(.L_21 - .L_20)
.L_20:
        /*001c*/ 	.word	0x00000000
        /*0020*/ 	.short	0x0018
        /*0022*/ 	.short	0x0078
        /*0024*/ 	.byte	0x00, 0xf4, 0x21, 0x00


	//----- nvinfo : EIATTR_KPARAM_INFO
	.align		4
.L_21:
        /*0028*/ 	.byte	0x04, 0x17
        /*002a*/ 	.short	(.L_23 - .L_22)
.L_22:
        /*002c*/ 	.word	0x00000000
        /*0030*/ 	.short	0x0017
        /*0032*/ 	.short	0x0070
        /*0034*/ 	.byte	0x00, 0xf0, 0x11, 0x00


	//----- nvinfo : EIATTR_KPARAM_INFO
	.align		4
.L_23:
        /*0038*/ 	.byte	0x04, 0x17
        /*003a*/ 	.short	(.L_25 - .L_24)
.L_24:
        /*003c*/ 	.word	0x00000000
        /*0040*/ 	.short	0x0016
        /*0042*/ 	.short	0x006c
        /*0044*/ 	.byte	0x00, 0xf0, 0x11, 0x00


	//----- nvinfo : EIATTR_KPARAM_INFO
	.align		4
.L_25:
        /*0048*/ 	.byte	0x04, 0x17
        /*004a*/ 	.short	(.L_27 - .L_26)
.L_26:
        /*004c*/ 	.word	0x00000000
        /*0050*/ 	.short	0x0015
        /*0052*/ 	.short	0x0068
        /*0054*/ 	.byte	0x00, 0xf0, 0x11, 0x00


	//----- nvinfo : EIATTR_KPARAM_INFO
	.align		4
.L_27:
        /*0058*/ 	.byte	0x04, 0x17
        /*005a*/ 	.short	(.L_29 - .L_28)
.L_28:
        /*005c*/ 	.word	0x00000000
        /*0060*/ 	.short	0x0014
        /*0062*/ 	.short	0x0064
        /*0064*/ 	.byte	0x00, 0xf0, 0x11, 0x00


	//----- nvinfo : EIATTR_KPARAM_INFO
	.align		4
.L_29:
        /*0068*/ 	.byte	0x04, 0x17
        /*006a*/ 	.short	(.L_31 - .L_30)
.L_30:
        /*006c*/ 	.word	0x00000000
        /*0070*/ 	.short	0x0013
        /*0072*/ 	.short	0x0060
        /*0074*/ 	.byte	0x00, 0xf0, 0x11, 0x00


	//----- nvinfo : EIATTR_KPARAM_INFO
	.align		4
.L_31:
        /*0078*/ 	.byte	0x04, 0x17
        /*007a*/ 	.short	(.L_33 - .L_32)
.L_32:
        /*007c*/ 	.word	0x00000000
        /*0080*/ 	.short	0x0012
        /*0082*/ 	.short	0x005c
        /*0084*/ 	.byte	0x00, 0xf0, 0x11, 0x00


	//----- nvinfo : EIATTR_KPARAM_INFO
	.align		4
.L_33:
        /*0088*/ 	.byte	0x04, 0x17
        /*008a*/ 	.short	(.L_35 - .L_34)
.L_34:
        /*008c*/ 	.word	0x00000000
        /*0090*/ 	.short	0x0011
        /*0092*/ 	.short	0x0058
        /*0094*/ 	.byte	0x00, 0xf0, 0x11, 0x00


	//----- nvinfo : EIATTR_KPARAM_INFO
	.align		4
.L_35:
        /*0098*/ 	.byte	0x04, 0x17
        /*009a*/ 	.short	(.L_37 - .L_36)
.L_36:
        /*009c*/ 	.word	0x00000000
        /*00a0*/ 	.short	0x0010
        /*00a2*/ 	.short	0x0054
        /*00a4*/ 	.byte	0x00, 0xf0, 0x11, 0x00


	//----- nvinfo : EIATTR_KPARAM_INFO
	.align		4
.L_37:
        /*00a8*/ 	.byte	0x04, 0x17
        /*00aa*/ 	.short	(.L_39 - .L_38)
.L_38:
        /*00ac*/ 	.word	0x00000000
        /*00b0*/ 	.short	0x000f
        /*00b2*/ 	.short	0x0050
        /*00b4*/ 	.byte	0x00, 0xf0, 0x11, 0x00


	//----- nvinfo : EIATTR_KPARAM_INFO
	.align		4
.L_39:
        /*00b8*/ 	.byte	0x04, 0x17
        /*00ba*/ 	.short	(.L_41 - .L_40)
.L_40:
        /*00bc*/ 	.word	0x00000000
        /*00c0*/ 	.short	0x000e
        /*00c2*/ 	.short	0x004c
        /*00c4*/ 	.byte	0x00, 0xf0, 0x11, 0x00


	//----- nvinfo : EIATTR_KPARAM_INFO
	.align		4
.L_41:
        /*00c8*/ 	.byte	0x04, 0x17
        /*00ca*/ 	.short	(.L_43 - .L_42)
.L_42:
        /*00cc*/ 	.word	0x00000000
        /*00d0*/ 	.short	0x000d
        /*00d2*/ 	.short	0x0048
        /*00d4*/ 	.byte	0x00, 0xf0, 0x11, 0x00


	//----- nvinfo : EIATTR_KPARAM_INFO
	.align		4
.L_43:
        /*00d8*/ 	.byte	0x04, 0x17
        /*00da*/ 	.short	(.L_45 - .L_44)
.L_44:
        /*00dc*/ 	.word	0x00000000
        /*00e0*/ 	.short	0x000c
        /*00e2*/ 	.short	0x0044
        /*00e4*/ 	.byte	0x00, 0xf0, 0x11, 0x00


	//----- nvinfo : EIATTR_KPARAM_INFO
	.align		4
.L_45:
        /*00e8*/ 	.byte	0x04, 0x17
        /*00ea*/ 	.short	(.L_47 - .L_46)
.L_46:
        /*00ec*/ 	.word	0x00000000
        /*00f0*/ 	.short	0x000b
        /*00f2*/ 	.short	0x0040
        /*00f4*/ 	.byte	0x00, 0xf0, 0x11, 0x00


	//----- nvinfo : EIATTR_KPARAM_INFO
	.align		4
.L_47:
        /*00f8*/ 	.byte	0x04, 0x17
        /*00fa*/ 	.short	(.L_49 - .L_48)
.L_48:
        /*00fc*/ 	.word	0x00000000
        /*0100*/ 	.short	0x000a
        /*0102*/ 	.short	0x003c
        /*0104*/ 	.byte	0x00, 0xf0, 0x11, 0x00


	//----- nvinfo : EIATTR_KPARAM_INFO
	.align		4
.L_49:
        /*0108*/ 	.byte	0x04, 0x17
        /*010a*/ 	.short	(.L_51 - .L_50)
.L_50:
        /*010c*/ 	.word	0x00000000
        /*0110*/ 	.short	0x0009
        /*0112*/ 	.short	0x0038
        /*0114*/ 	.byte	0x00, 0xf0, 0x11, 0x00


	//----- nvinfo : EIATTR_KPARAM_INFO
	.align		4
.L_51:
        /*0118*/ 	.byte	0x04, 0x17
        /*011a*/ 	.short	(.L_53 - .L_52)
.L_52:
        /*011c*/ 	.word	0x00000000
        /*0120*/ 	.short	0x0008
        /*0122*/ 	.short	0x0034
        /*0124*/ 	.byte	0x00, 0xf0, 0x11, 0x00


	//----- nvinfo : EIATTR_KPARAM_INFO
	.align		4
.L_53:
        /*0128*/ 	.byte	0x04, 0x17
        /*012a*/ 	.short	(.L_55 - .L_54)
.L_54:
        /*012c*/ 	.word	0x00000000
        /*0130*/ 	.short	0x0007
        /*0132*/ 	.short	0x0030
        /*0134*/ 	.byte	0x00, 0xf0, 0x11, 0x00


	//----- nvinfo : EIATTR_KPARAM_INFO
	.align		4
.L_55:
        /*0138*/ 	.byte	0x04, 0x17
        /*013a*/ 	.short	(.L_57 - .L_56)
.L_56:
        /*013c*/ 	.word	0x00000000
        /*0140*/ 	.short	0x0006
        /*0142*/ 	.short	0x002c
        /*0144*/ 	.byte	0x00, 0xf0, 0x11, 0x00


	//----- nvinfo : EIATTR_KPARAM_INFO
	.align		4
.L_57:
        /*0148*/ 	.byte	0x04, 0x17
        /*014a*/ 	.short	(.L_59 - .L_58)
.L_58:
        /*014c*/ 	.word	0x00000000
        /*0150*/ 	.short	0x0005
        /*0152*/ 	.short	0x0028
        /*0154*/ 	.byte	0x00, 0xf0, 0x11, 0x00


	//----- nvinfo : EIATTR_KPARAM_INFO
	.align		4
.L_59:
        /*0158*/ 	.byte	0x04, 0x17
        /*015a*/ 	.short	(.L_61 - .L_60)
.L_60:
        /*015c*/ 	.word	0x00000000
        /*0160*/ 	.short	0x0004
        /*0162*/ 	.short	0x0020
        /*0164*/ 	.byte	0x00, 0xf4, 0x21, 0x00


	//----- nvinfo : EIATTR_KPARAM_INFO
	.align		4
.L_61:
        /*0168*/ 	.byte	0x04, 0x17
        /*016a*/ 	.short	(.L_63 - .L_62)
.L_62:
        /*016c*/ 	.word	0x00000000
        /*0170*/ 	.short	0x0003
        /*0172*/ 	.short	0x0018
        /*0174*/ 	.byte	0x00, 0xf4, 0x21, 0x00


	//----- nvinfo : EIATTR_KPARAM_INFO
	.align		4
.L_63:
        /*0178*/ 	.byte	0x04, 0x17
        /*017a*/ 	.short	(.L_65 - .L_64)
.L_64:
        /*017c*/ 	.word	0x00000000
        /*0180*/ 	.short	0x0002
        /*0182*/ 	.short	0x0010
        /*0184*/ 	.byte	0x00, 0xf4, 0x21, 0x00


	//----- nvinfo : EIATTR_KPARAM_INFO
	.align		4
.L_65:
        /*0188*/ 	.byte	0x04, 0x17
        /*018a*/ 	.short	(.L_67 - .L_66)
.L_66:
        /*018c*/ 	.word	0x00000000
        /*0190*/ 	.short	0x0001
        /*0192*/ 	.short	0x0008
        /*0194*/ 	.byte	0x00, 0xf4, 0x21, 0x00


	//----- nvinfo : EIATTR_KPARAM_INFO
	.align		4
.L_67:
        /*0198*/ 	.byte	0x04, 0x17
        /*019a*/ 	.short	(.L_69 - .L_68)
.L_68:
        /*019c*/ 	.word	0x00000000
        /*01a0*/ 	.short	0x0000
        /*01a2*/ 	.short	0x0000
        /*01a4*/ 	.byte	0x00, 0xf4, 0x21, 0x00


	//----- nvinfo : EIATTR_AT_ENTRY_FRAGMENTS
	.align		4
.L_69:
        /*01a8*/ 	.byte	0x04, 0x4f
        /*01aa*/ 	.short	(.L_71 - .L_70)


	//   ....[0]....
.L_70:
        /*01ac*/ 	.word	0x00000004


	//----- nvinfo : EIATTR_RESERVED_SMEM_USED
	.align		4
.L_71:
        /*01b0*/ 	.byte	0x01, 0x41
	.zero		2


	//----- nvinfo : EIATTR_SPARSE_MMA_MASK
	.align		4
        /*01b4*/ 	.byte	0x03, 0x50
        /*01b6*/ 	.short	0x0000


	//----- nvinfo : EIATTR_TCGEN05_1CTA_USED
	.align		4
        /*01b8*/ 	.byte	0x01, 0x51
	.zero		2


	//----- nvinfo : EIATTR_MAXREG_COUNT
	.align		4
        /*01bc*/ 	.byte	0x03, 0x1b
        /*01be*/ 	.short	0x00ff


	//----- nvinfo : EIATTR_NUM_BARRIERS
	.align		4
        /*01c0*/ 	.byte	0x02, 0x4c
        /*01c2*/ 	.byte	0x01
	.zero		1


	//----- nvinfo : EIATTR_ANNOTATIONS
	.align		4
        /*01c4*/ 	.byte	0x04, 0x55
        /*01c6*/ 	.short	(.L_73 - .L_72)


	//   ....[0]....
.L_72:
        /*01c8*/ 	.word	0x00000001
        /*01cc*/ 	.byte	0xa0, 0x1c, 0x00, 0x00, 0x01, 0x00, 0x00, 0x00, 0xc0, 0x1c, 0x00, 0x00, 0x01, 0x00, 0x00, 0x00
        /* <DEDUP_REMOVED lines=659> */
        /*2b0c*/ 	.byte	0x30, 0x93, 0x01, 0x00, 0x01, 0x00, 0x00, 0x00, 0x60, 0x93, 0x01, 0x00


	//----- nvinfo : EIATTR_INT_WARP_WIDE_INSTR_OFFSETS
	.align		4
.L_73:
        /*2b18*/ 	.byte	0x04, 0x31
        /*2b1a*/ 	.short	(.L_75 - .L_74)


	//   ....[0]....
.L_74:
        /*2b1c*/ 	.word	0x000017f0


	//   ....[1]....
        /*2b20*/ 	.word	0x00001810


	//   ....[2]....
        /*2b24*/ 	.word	0x00007300


	//   ....[3]....
        /*2b28*/ 	.word	0x00008360


	//   ....[4]....
        /*2b2c*/ 	.word	0x000128f0


	//   ....[5]....
        /*2b30*/ 	.word	0x000199f0


	//   ....[6]....
        /*2b34*/ 	.word	0x00019a30


	//----- nvinfo : EIATTR_COOP_GROUP_MASK_REGIDS
	.align		4
.L_75:
        /*2b38*/ 	.byte	0x04, 0x29
        /*2b3a*/ 	.short	(.L_77 - .L_76)


	//   ....[0]....
.L_76:
        /*2b3c*/ 	.word	0xffffffff


	//   ....[1]....
        /*2b40*/ 	.word	0xffffffff


	//   ....[2]....
        /*2b44*/ 	.word	0xffffffff


	//   ....[3]....
        /*2b48*/ 	.word	0xffffffff


	//   ....[4]....
        /*2b4c*/ 	.word	0xffffffff


	//   ....[5]....
        /*2b50*/ 	.word	0xffffffff


	//   ....[6]....
        /*2b54*/ 	.word	0xffffffff


	//   ....[7]....
        /*2b58*/ 	.word	0xffffffff


	//   ....[8]....
        /*2b5c*/ 	.word	0xffffffff


	//   ....[9]....
        /*2b60*/ 	.word	0xffffffff


	//   ....[10]....
        /*2b64*/ 	.word	0xffffffff


	//   ....[11]....
        /*2b68*/ 	.word	0xffffffff


	//----- nvinfo : EIATTR_COOP_GROUP_INSTR_OFFSETS
	.align		4
.L_77:
        /*2b6c*/ 	.byte	0x04, 0x28
        /*2b6e*/ 	.short	(.L_79 - .L_78)


	//   ....[0]....
.L_78:
        /*2b70*/ 	.word	0x00000080


	//   ....[1]....
        /*2b74*/ 	.word	0x00000340


	//   ....[2]....
        /*2b78*/ 	.word	0x0000b440


	//   ....[3]....
        /*2b7c*/ 	.word	0x0000b8a0


	//   ....[4]....
        /*2b80*/ 	.word	0x0000c400


	//   ....[5]....
        /*2b84*/ 	.word	0x0000c460


	//   ....[6]....
        /*2b88*/ 	.word	0x00013a00


	//   ....[7]....
        /*2b8c*/ 	.word	0x00013a90


	//   ....[8]....
        /*2b90*/ 	.word	0x000142f0


	//   ....[9]....
        /*2b94*/ 	.word	0x00014340


	//   ....[10]....
        /*2b98*/ 	.word	0x00019870


	//   ....[11]....
        /*2b9c*/ 	.word	0x00019ae0


	//----- nvinfo : EIATTR_VRC_CTA_INIT_COUNT
	.align		4
.L_79:
        /*2ba0*/ 	.byte	0x02, 0x4a
        /*2ba2*/ 	.byte	0x80
	.zero		1


	//----- nvinfo : EIATTR_MBARRIER_INSTR_OFFSETS
	.align		4
        /*2ba4*/ 	.byte	0x04, 0x39
        /*2ba6*/ 	.short	(.L_81 - .L_80)


	//   ....[0]....
.L_80:
        /*2ba8*/ 	.word	0x00001d30
        /*2bac*/ 	.word	0x000000ff
        /*2bb0*/ 	.word	0x00000000
        /*2bb4*/ 	.short	0x0100
        /*2bb6*/ 	.byte	0x06
	.zero		1


	//   ....[1]....
        /*2bb8*/ 	.word	0x00007310
        /*2bbc*/ 	.word	0x000000ff
        /*2bc0*/ 	.word	0x00038008
        /*2bc4*/ 	.short	0x0100
        /*2bc6*/ 	.byte	0x04
	.zero		1


	//   ....[2]....
        /*2bc8*/ 	.word	0x000086f0
        /*2bcc*/ 	.word	0x000000ff
        /*2bd0*/ 	.word	0x00010000
        /*2bd4*/ 	.short	0x0100
        /*2bd6*/ 	.byte	0x04
	.zero		1


	//   ....[3]....
        /*2bd8*/ 	.word	0x00009f80
        /*2bdc*/ 	.word	0x000000ff
        /*2be0*/ 	.word	0x00010000
        /*2be4*/ 	.short	0x010a
        /*2be6*/ 	.byte	0x04
	.zero		1


	//   ....[4]....
        /*2be8*/ 	.word	0x0000a1b0
        /*2bec*/ 	.word	0x000000ff
        /*2bf0*/ 	.word	0x00010000
        /*2bf4*/ 	.short	0x0108
        /*2bf6*/ 	.byte	0x04
	.zero		1


	//   ....[5]....
        /*2bf8*/ 	.word	0x00012b80
        /*2bfc*/ 	.word	0x000000ff
        /*2c00*/ 	.word	0x00038010
        /*2c04*/ 	.short	0x0100
        /*2c06*/ 	.byte	0x04
	.zero		1


	//   ....[6]....
        /*2c08*/ 	.word	0x00012e70
        /*2c0c*/ 	.word	0x000000ff
        /*2c10*/ 	.word	0x00038010
        /*2c14*/ 	.short	0x010a
        /*2c16*/ 	.byte	0x04
	.zero		1


	//   ....[7]....
        /*2c18*/ 	.word	0x00012f00
        /*2c1c*/ 	.word	0x000000ff
        /*2c20*/ 	.word	0x00038010
        /*2c24*/ 	.short	0x0108
        /*2c26*/ 	.byte	0x04
	.zero		1


	//   ....[8]....
        /*2c28*/ 	.word	0x00014390
        /*2c2c*/ 	.word	0x000000ff
        /*2c30*/ 	.word	0x00000000
        /*2c34*/ 	.short	0x010a
        /*2c36*/ 	.byte	0x06
	.zero		1


	//   ....[9]....
        /*2c38*/ 	.word	0x00016f80
        /*2c3c*/ 	.word	0x000000ff
        /*2c40*/ 	.word	0x00000000
        /*2c44*/ 	.short	0x010a
        /*2c46*/ 	.byte	0x06
	.zero		1


	//   ....[10]....
        /*2c48*/ 	.word	0x000170a0
        /*2c4c*/ 	.word	0x000000ff
        /*2c50*/ 	.word	0x00038000
        /*2c54*/ 	.short	0x0108
        /*2c56*/ 	.byte	0x04
	.zero		1


	//   ....[11]....
        /*2c58*/ 	.word	0x00017210
        /*2c5c*/ 	.word	0x000000ff
        /*2c60*/ 	.word	0x00038008
        /*2c64*/ 	.short	0x0108
        /*2c66*/ 	.byte	0x04
	.zero		1


	//   ....[12]....
        /*2c68*/ 	.word	0x00019b00
        /*2c6c*/ 	.word	0x000000ff
        /*2c70*/ 	.word	0x00010000
        /*2c74*/ 	.short	0x010a
        /*2c76*/ 	.byte	0x04
	.zero		1


	//   ....[13]....
        /*2c78*/ 	.word	0x00019b30
        /*2c7c*/ 	.word	0x000000ff
        /*2c80*/ 	.word	0x00038010
        /*2c84*/ 	.short	0x010a
        /*2c86*/ 	.byte	0x04
	.zero		1


	//   ....[14]....
        /*2c88*/ 	.word	0x00019b60
        /*2c8c*/ 	.word	0x000000ff
        /*2c90*/ 	.word	0x00000000
        /*2c94*/ 	.short	0x010a
        /*2c96*/ 	.byte	0x06
	.zero		1


	//   ....[15]....
        /*2c98*/ 	.word	0x00019b90
        /*2c9c*/ 	.word	0x000000ff
        /*2ca0*/ 	.word	0x00000000
        /*2ca4*/ 	.short	0x010a
        /*2ca6*/ 	.byte	0x06
	.zero		1


	//----- nvinfo : EIATTR_NUM_MBARRIERS
	.align		4
.L_81:
        /*2ca8*/ 	.byte	0x03, 0x38
        /*2caa*/ 	.short	0xffff


	//----- nvinfo : EIATTR_EXIT_INSTR_OFFSETS
	.align		4
        /*2cac*/ 	.byte	0x04, 0x1c
        /*2cae*/ 	.short	(.L_83 - .L_82)


	//   ....[0]....
.L_82:
        /*2cb0*/ 	.word	0x00019af0


	//----- nvinfo : EIATTR_REQNTID
	.align		4
.L_83:
        /*2cb4*/ 	.byte	0x04, 0x10
        /*2cb6*/ 	.short	(.L_85 - .L_84)
.L_84:
        /*2cb8*/ 	.word	0x00000100
        /*2cbc*/ 	.word	0x00000001
        /*2cc0*/ 	.word	0x00000001


	//----- nvinfo : EIATTR_CRS_STACK_SIZE
	.align		4
.L_85:
        /*2cc4*/ 	.byte	0x04, 0x1e
        /*2cc6*/ 	.short	(.L_87 - .L_86)
.L_86:
        /*2cc8*/ 	.word	0x00000000


	//----- nvinfo : EIATTR_CBANK_PARAM_SIZE
	.align		4
.L_87:
        /*2ccc*/ 	.byte	0x03, 0x19
        /*2cce*/ 	.short	0x0088


	//----- nvinfo : EIATTR_PARAM_CBANK
	.align		4
        /*2cd0*/ 	.byte	0x04, 0x0a
        /*2cd2*/ 	.short	(.L_89 - .L_88)
	.align		4
.L_88:
        /*2cd4*/ 	.word	index@(.nv.constant0.attn_fwd)
        /*2cd8*/ 	.short	0x0380
        /*2cda*/ 	.short	0x0088


	//----- nvinfo : EIATTR_SW_WAR
	.align		4
.L_89:
        /*2cdc*/ 	.byte	0x04, 0x36
        /*2cde*/ 	.short	(.L_91 - .L_90)
.L_90:
        /*2ce0*/ 	.word	0x00000008
.L_91:


//--------------------- .nv.compat                --------------------------
	.section	.nv.compat,"",@"SHT_CUDA_COMPAT_INFO"
	.align	4
        /*0000*/ 	.byte	0x02, 0x02, 0x02, 0x00, 0x02, 0x05, 0x05, 0x00, 0x02, 0x03, 0x00, 0x00, 0x02, 0x06, 0x01, 0x00


//--------------------- .nv.callgraph             --------------------------
	.section	.nv.callgraph,"",@"SHT_CUDA_CALLGRAPH"
	.align	4
	.sectionentsize	8
	.align		4
        /*0000*/ 	.word	0x00000000
	.align		4
        /*0004*/ 	.word	0xffffffff
	.align		4
        /*0008*/ 	.word	0x00000000
	.align		4
        /*000c*/ 	.word	0xfffffffe
	.align		4
        /*0010*/ 	.word	0x00000000
	.align		4
        /*0014*/ 	.word	0xfffffffd
	.align		4
        /*0018*/ 	.word	0x00000000
	.align		4
        /*001c*/ 	.word	0xfffffffc


//--------------------- .nv.constant4             --------------------------
	.section	.nv.constant4,"a",@progbits
	.align	8
	.align		8
.nv.constant4:
        /*0000*/ 	.dword	_$_str


//--------------------- .text.attn_fwd            --------------------------
	.section	.text.attn_fwd,"ax",@progbits
	.align	128
        .global         attn_fwd
        .type           attn_fwd,@function
        .size           attn_fwd,(.L_x_28 - attn_fwd)
        .other          attn_fwd,@"STO_CUDA_ENTRY STV_DEFAULT"
attn_fwd:
.text.attn_fwd:
[----:B------:R-:W0:Y:S01]  /*0000*/  LDC R1, c[0x0][0x37c] ;  /* 0x0000df00ff017b82 */ /* 0x000e220000000800 */
[----:B------:R-:W1:Y:S01]  /*0010*/  S2R R0, SR_TID.X ;  /* 0x0000000000007919 */ /* 0x000e620000002100 */
[----:B------:R-:W-:Y:S01]  /*0020*/  LOP3.LUT R2, R2, 0xfffffeff, RZ, 0xc0, !PT ;  /* 0xfffffeff02027812 */ /* 0x000fe200078ec0ff */
[----:B0-----:R-:W-:Y:S01]  /*0030*/  VIADD R1, R1, 0xfffff4b0 ;  /* 0xfffff4b001017836 */ /* 0x001fe20000000000 */
[----:B-1----:R-:W-:-:S13]  /*0040*/  ISETP.GE.U32.AND P0, PT, R0, 0x20, PT ;  /* 0x000000200000780c */ /* 0x002fda0003f06070 */
[----:B------:R-:W-:Y:S01]  /*0050*/  @P0 LOP3.LUT R2, R2, 0x100, RZ, 0xfc, !PT ;  /* 0x0000010002020812 */ /* 0x000fe200078efcff */
[----:B------:R-:W-:Y:S06]  /*0060*/  @P0 BRA `(.L_x_0) ;  /* 0x0000000000b80947 */ /* 0x000fec0003800000 */
[----:B------:R-:W0:Y:S01]  /*0070*/  S2R R7, SR_CgaCtaId ;  /* 0x0000000000077919 */ /* 0x000e220000008800 */
[----:B------:R-:W-:Y:S01]  /*0080*/  NOP ;  /* 0x0000000000007918 */ /* 0x000fe20000000000 */
[----:B------:R-:W-:-:S04]  /*0090*/  MOV R0, 0x40 ;  /* 0x0000004000007802 */ /* 0x000fc80000000f00 */
[----:B0-----:R-:W-:Y:S02]  /*00a0*/  LEA R3, R7, R0, 0x18 ;  /* 0x0000000007037211 */ /* 0x001fe400078ec0ff */
[----:B------:R-:W-:-:S04]  /*00b0*/  MOV R0, 0x400 ;  /* 0x0000040000007802 */ /* 0x000fc80000000f00 */
[----:B------:R-:W0:Y:S01]  /*00c0*/  LDS.U8 R3, [R3] ;  /* 0x0000000003037984 */ /* 0x000e220000000000 */
[----:B------:R-:W-:Y:S02]  /*00d0*/  LEA R0, R7, R0, 0x18 ;  /* 0x0000000007007211 */ /* 0x000fe400078ec0ff */
[----:B0-----:R-:W-:-:S13]  /*00e0*/  ISETP.NE.AND P0, PT, R3, RZ, PT ;  /* 0x000000ff0300720c */ /* 0x001fda0003f05270 */
[----:B------:R-:W-:Y:S05]  /*00f0*/  @P0 BRA `(.L_x_1) ;  /* 0x00000000007c0947 */ /* 0x000fea0003800000 */
[----:B------:R-:W-:-:S13]  /*0100*/  ELECT P0, URZ, PT ;  /* 0x0000000000ff782f */ /* 0x000fda0003800000 */
[----:B------:R-:W-:Y:S05]  /*0110*/  @!P0 BRA `(.L_x_2) ;  /* 0x0000000000848947 */ /* 0x000fea0003800000 */
[----:B------:R-:W-:Y:S01]  /*0120*/  UMOV UR4, 0x10 ;  /* 0x0000001000047882 */ /* 0x000fe20000000000 */
[----:B------:R-:W-:Y:S02]  /*0130*/  IMAD.MOV.U32 R8, RZ, RZ, 0x1 ;  /* 0x00000001ff087424 */ /* 0x000fe400078e00ff */
[----:B------:R-:W-:Y:S02]  /*0140*/  IMAD.MOV.U32 R4, RZ, RZ, 0xffff ;  /* 0x0000ffffff047424 */ /* 0x000fe400078e00ff */
[----:B------:R-:W-:Y:S04]  /*0150*/  DEPBAR.LE SB0, 0x36 ;  /* 0x00008d800000791a */ /* 0x000fe80000000000 */
[----:B------:R-:W0:Y:S02]  /*0160*/  UTCATOMSWS.FIND_AND_SET.ALIGN UP0, UR4, UR4 ;  /* 0x00000004000475e3 */ /* 0x000e240008000800 */
[----:B0-----:R-:W-:-:S04]  /*0170*/  PLOP3.LUT P0, PT, PT, PT, UP0, 0x80, 0x8 ;  /* 0x000000000008781c */ /* 0x001fc80003f0f008 */
[----:B------:R-:W-:-:S04]  /*0180*/  SEL R3, RZ, 0xffffffff, !P0 ;  /* 0xffffffffff037807 */ /* 0x000fc80004000000 */
[----:B------:R-:W-:Y:S01]  /*0190*/  ISETP.NE.AND P0, PT, R3, RZ, PT ;  /* 0x000000ff0300720c */ /* 0x000fe20003f05270 */
[----:B------:R-:W-:-:S12]  /*01a0*/  IMAD.U32 R3, RZ, RZ, UR4 ;  /* 0x00000004ff037e24 */ /* 0x000fd8000f8e00ff */
[----:B------:R-:W-:Y:S05]  /*01b0*/  @P0 BRA `(.L_x_3) ;  /* 0x0000000000240947 */ /* 0x000fea0003800000 */
.L_x_4:
[----:B------:R-:W-:Y:S05]  /*01c0*/  NANOSLEEP 0x64 ;  /* 0x000000640000795d */ /* 0x000fea0003800000 */
[----:B------:R-:W-:-:S05]  /*01d0*/  UMOV UR4, 0x10 ;  /* 0x0000001000047882 */ /* 0x000fca0000000000 */
[----:B------:R-:W-:Y:S04]  /*01e0*/  DEPBAR.LE SB0, 0x36 ;  /* 0x00008d800000791a */ /* 0x000fe80000000000 */
[----:B------:R-:W0:Y:S02]  /*01f0*/  UTCATOMSWS.FIND_AND_SET.ALIGN UP0, UR4, UR4 ;  /* 0x00000004000475e3 */ /* 0x000e240008000800 */
[----:B0-----:R-:W-:-:S04]  /*0200*/  PLOP3.LUT P0, PT, PT, PT, UP0, 0x80, 0x8 ;  /* 0x000000000008781c */ /* 0x001fc80003f0f008 */
[----:B------:R-:W-:-:S04]  /*0210*/  SEL R3, RZ, 0xffffffff, !P0 ;  /* 0xffffffffff037807 */ /* 0x000fc80004000000 */
[----:B------:R-:W-:Y:S01]  /*0220*/  ISETP.NE.AND P0, PT, R3, RZ, PT ;  /* 0x000000ff0300720c */ /* 0x000fe20003f05270 */
[----:B------:R-:W-:-:S12]  /*0230*/  IMAD.U32 R3, RZ, RZ, UR4 ;  /* 0x00000004ff037e24 */ /* 0x000fd8000f8e00ff */
[----:B------:R-:W-:Y:S05]  /*0240*/  @!P0 BRA `(.L_x_4) ;  /* 0xfffffffc00dc8947 */ /* 0x000fea000383ffff */
.L_x_3:
[C---:B------:R-:W-:Y:S01]  /*0250*/  VIADD R5, R3.reuse, 0x10 ;  /* 0x0000001003057836 */ /* 0x040fe20000000000 */
[----:B------:R-:W-:Y:S01]  /*0260*/  SHF.L.U32 R4, R4, R3, RZ ;  /* 0x0000000304047219 */ /* 0x000fe200000006ff */
[----:B------:R-:W-:Y:S01]  /*0270*/  IMAD.SHL.U32 R3, R3, 0x20, RZ ;  /* 0x0000002003037824 */ /* 0x000fe200078e00ff */
[----:B------:R-:W-:Y:S02]  /*0280*/  MOV R6, 0x50 ;  /* 0x0000005000067802 */ /* 0x000fe40000000f00 */
[----:B------:R-:W-:Y:S02]  /*0290*/  SHF.L.U32 R5, R8, R5, RZ ;  /* 0x0000000508057219 */ /* 0x000fe400000006ff */
[----:B------:R-:W-:Y:S02]  /*02a0*/  LEA R7, R7, R6, 0x18 ;  /* 0x0000000607077211 */ /* 0x000fe400078ec0ff */
[----:B------:R-:W-:-:S05]  /*02b0*/  LOP3.LUT R4, R5, R4, RZ, 0xfc, !PT ;  /* 0x0000000405047212 */ /* 0x000fca00078efcff */
[----:B------:R0:W-:Y:S04]  /*02c0*/  ATOMS.OR RZ, [R7], R4 ;  /* 0x0000000407ff738c */ /* 0x0001e80003000000 */
[----:B------:R0:W-:Y:S01]  /*02d0*/  STS [R0], R3 ;  /* 0x0000000300007388 */ /* 0x0001e20000000800 */
[----:B------:R-:W-:Y:S05]  /*02e0*/  BRA `(.L_x_2) ;  /* 0x0000000000107947 */ /* 0x000fea0003800000 */
.L_x_1:
[----:B------:R-:W-:Y:S01]  /*02f0*/  IMAD.MOV.U32 R3, RZ, RZ, -0x1 ;  /* 0xffffffffff037424 */ /* 0x000fe200078e00ff */
[----:B------:R-:W-:-:S04]  /*0300*/  MOV R4, 0x330 ;  /* 0x0000033000047802 */ /* 0x000fc80000000f00 */
[----:B------:R0:W-:Y:S03]  /*0310*/  STS [R0], R3 ;  /* 0x0000000300007388 */ /* 0x0001e60000000800 */
[----:B0-----:R-:W-:Y:S05]  /*0320*/  CALL.REL.NOINC `($__internal_1_$__cuda_sm10x_tcgen05_guardrail_trap_phase_invalid_during_alloc) ;  /* 0x0000019800307944 */ /* 0x001fea0003c00000 */
.L_x_2:
[----:B------:R-:W-:Y:S05]  /*0330*/  WARPSYNC.ALL ;  /* 0x0000000000007948 */ /* 0x000fea0003800000 */
[----:B------:R-:W-:Y:S01]  /*0340*/  NOP ;  /* 0x0000000000007918 */ /* 0x000fe20000000000 */
.L_x_0:
[----:B0-----:R-:W0:Y:S01]  /*0350*/  S2R R0, SR_CTAID.X ;  /* 0x0000000000007919 */ /* 0x001e220000002500 */
[----:B------:R-:W1:Y:S01]  /*0360*/  LDC.64 R6, c[0x0][0x3b0] ;  /* 0x0000ec00ff067b82 */ /* 0x000e620000000a00 */
[----:B------:R-:W-:Y:S01]  /*0370*/  MOV R3, 0x400 ;  /* 0x0000040000037802 */ /* 0x000fe20000000f00 */
[----:B------:R-:W2:Y:S01]  /*0380*/  LDCU.64 UR8, c[0x0][0x358] ;  /* 0x00006b00ff0877ac */ /* 0x000ea20008000a00 */
[----:B------:R-:W3:Y:S02]  /*0390*/  S2R R4, SR_TID.X ;  /* 0x0000000000047919 */ /* 0x000ee40000002100 */
[----:B------:R-:W-:Y:S01]  /*03a0*/  R2UR UR4, R3 ;  /* 0x00000000030472ca */ /* 0x000fe200000e0000 */
[----:B------:R-:W1:Y:S02]  /*03b0*/  S2R R82, SR_CTAID.Y ;  /* 0x0000000000527919 */ /* 0x000e640000002600 */
[----:B------:R-:W4:Y:S08]  /*03c0*/  S2UR UR5, SR_CgaCtaId ;  /* 0x00000000000579c3 */ /* 0x000f300000008800 */
[----:B------:R-:W2:Y:S08]  /*03d0*/  LDC R24, c[0x0][0x3b8] ;  /* 0x0000ee00ff187b82 */ /* 0x000eb00000000800 */
[----:B------:R-:W2:Y:S01]  /*03e0*/  LDC.64 R8, c[0x0][0x380] ;  /* 0x0000e000ff087b82 */ /* 0x000ea20000000a00 */
[----:B0-----:R-:W-:Y:S01]  /*03f0*/  IMAD.SHL.U32 R85, R0, 0x40, RZ ;  /* 0x0000004000557824 */ /* 0x001fe200078e00ff */
[----:B----4-:R-:W-:-:S06]  /*0400*/  ULEA UR4, UR5, UR4, 0x18 ;  /* 0x0000000405047291 */ /* 0x010fcc000f8ec0ff */
[----:B------:R-:W-:Y:S01]  /*0410*/  BAR.SYNC.DEFER_BLOCKING 0x0 ;  /* 0x0000000000007b1d */ /* 0x000fe20000010000 */
[--C-:B---3--:R-:W-:Y:S02]  /*0420*/  SHF.R.U32.HI R5, RZ, 0x6, R4.reuse ;  /* 0x00000006ff057819 */ /* 0x108fe40000011604 */
[----:B------:R-:W-:Y:S01]  /*0430*/  LOP3.LUT R3, R85, 0x3f, R4, 0xf8, !PT ;  /* 0x0000003f55037812 */ /* 0x000fe200078ef804 */
[----:B-1----:R-:W-:Y:S01]  /*0440*/  IMAD R0, R82, R6, RZ ;  /* 0x0000000652007224 */ /* 0x002fe200078e02ff */
[----:B------:R-:W-:-:S03]  /*0450*/  SGXT.U32 R5, R5, 0x2 ;  /* 0x000000020505781a */ /* 0x000fc60000000000 */
[----:B------:R-:W0:Y:S01]  /*0460*/  LDC R81, c[0x0][0x3c8] ;  /* 0x0000f200ff517b82 */ /* 0x000e220000000800 */
[----:B------:R-:W-:Y:S02]  /*0470*/  IMAD R4, R3, R7, RZ ;  /* 0x0000000703047224 */ /* 0x000fe400078e02ff */
[----:B------:R-:W-:Y:S02]  /*0480*/  IMAD.SHL.U32 R3, R0, 0x2, RZ ;  /* 0x0000000200037824 */ /* 0x000fe400078e00ff */
[----:B------:R-:W-:Y:S02]  /*0490*/  IMAD.SHL.U32 R22, R4, 0x2, RZ ;  /* 0x0000000204167824 */ /* 0x000fe400078e00ff */
[----:B--2---:R-:W-:Y:S02]  /*04a0*/  IMAD R5, R5, R24, RZ ;  /* 0x0000001805057224 */ /* 0x004fe400078e02ff */
[----:B------:R-:W-:Y:S01]  /*04b0*/  IMAD.HI R20, R0, 0x2, RZ ;  /* 0x0000000200147827 */ /* 0x000fe200078e02ff */
[----:B------:R-:W-:-:S03]  /*04c0*/  IADD3 R22, P0, P1, R22, R8, R3 ;  /* 0x0000000816167210 */ /* 0x000fc6000791e003 */
[----:B------:R-:W-:Y:S02]  /*04d0*/  IMAD R3, R24, 0x4, R5 ;  /* 0x0000000418037824 */ /* 0x000fe400078e0205 */
[----:B------:R-:W-:Y:S01]  /*04e0*/  IMAD.HI R4, R4, 0x2, RZ ;  /* 0x0000000204047827 */ /* 0x000fe200078e02ff */
[----:B------:R-:W1:Y:S03]  /*04f0*/  LDS R76, [UR4] ;  /* 0x00000004ff4c7984 */ /* 0x000e660008000800 */
[----:B------:R-:W-:Y:S01]  /*0500*/  IMAD R7, R24, 0x4, R3 ;  /* 0x0000000418077824 */ /* 0x000fe200078e0203 */
[----:B------:R-:W-:Y:S01]  /*0510*/  IADD3.X R20, PT, PT, R4, R9, R20, P0, P1 ;  /* 0x0000000904147210 */ /* 0x000fe200007e2414 */
[----:B------:R-:W-:Y:S01]  /*0520*/  BAR.SYNC.DEFER_BLOCKING 0x0 ;  /* 0x0000000000007b1d */ /* 0x000fe20000010000 */
[-C--:B------:R-:W-:Y:S01]  /*0530*/  LEA R4, P0, R5, R22.reuse, 0x1 ;  /* 0x0000001605047211 */ /* 0x080fe200078008ff */
[----:B------:R-:W-:Y:S01]  /*0540*/  IMAD R11, R24, 0x4, R7 ;  /* 0x00000004180b7824 */ /* 0x000fe200078e0207 */
[----:B------:R-:W-:-:S02]  /*0550*/  LEA R8, P1, R7, R22, 0x1 ;  /* 0x0000001607087211 */ /* 0x000fc400078208ff */
[----:B------:R-:W-:Y:S01]  /*0560*/  LEA.HI.X.SX32 R5, R5, R20, 0x1, P0 ;  /* 0x0000001405057211 */ /* 0x000fe200000f0eff */
[C---:B------:R-:W-:Y:S01]  /*0570*/  IMAD R13, R24.reuse, 0x4, R11 ;  /* 0x00000004180d7824 */ /* 0x040fe200078e020b */
[----:B------:R-:W-:Y:S02]  /*0580*/  LEA R6, P0, R3, R22, 0x1 ;  /* 0x0000001603067211 */ /* 0x000fe400078008ff */
[-C--:B------:R-:W-:Y:S01]  /*0590*/  LEA.HI.X.SX32 R9, R7, R20.reuse, 0x1, P1 ;  /* 0x0000001407097211 */ /* 0x080fe200008f0eff */
[C---:B------:R-:W-:Y:S01]  /*05a0*/  IMAD R15, R24.reuse, 0x4, R13 ;  /* 0x00000004180f7824 */ /* 0x040fe200078e020d */
[----:B------:R-:W-:Y:S02]  /*05b0*/  LEA.HI.X.SX32 R7, R3, R20, 0x1, P0 ;  /* 0x0000001403077211 */ /* 0x000fe400000f0eff */
[-C--:B------:R-:W-:Y:S01]  /*05c0*/  LEA R12, P0, R13, R22.reuse, 0x1 ;  /* 0x000000160d0c7211 */ /* 0x080fe200078008ff */
[----:B------:R-:W-:Y:S01]  /*05d0*/  IMAD R17, R24, 0x4, R15 ;  /* 0x0000000418117824 */ /* 0x000fe200078e020f */
[----:B------:R-:W-:-:S02]  /*05e0*/  LEA R10, P1, R11, R22, 0x1 ;  /* 0x000000160b0a7211 */ /* 0x000fc400078208ff */
[-C--:B------:R-:W-:Y:S01]  /*05f0*/  LEA.HI.X.SX32 R13, R13, R20.reuse, 0x1, P0 ;  /* 0x000000140d0d7211 */ /* 0x080fe200000f0eff */
[----:B------:R-:W-:Y:S01]  /*0600*/  IMAD R25, R24, 0x4, R17 ;  /* 0x0000000418197824 */ /* 0x000fe200078e0211 */
[----:B------:R-:W-:Y:S01]  /*0610*/  LEA.HI.X.SX32 R11, R11, R20, 0x1, P1 ;  /* 0x000000140b0b7211 */ /* 0x000fe200008f0eff */
[----:B------:R2:W5:Y:S04]  /*0620*/  LDG.E.U16 R0, desc[UR8][R4.64] ;  /* 0x0000000804007981 */ /* 0x000568000c1e1500 */
[----:B------:R3:W5:Y:S01]  /*0630*/  LDG.E.U16 R18, desc[UR8][R6.64] ;  /* 0x0000000806127981 */ /* 0x000762000c1e1500 */
[----:B------:R-:W-:-:S03]  /*0640*/  LEA R14, P1, R17, R22, 0x1 ;  /* 0x00000016110e7211 */ /* 0x000fc600078208ff */
[----:B------:R4:W5:Y:S01]  /*0650*/  LDG.E.U16 R3, desc[UR8][R8.64] ;  /* 0x0000000808037981 */ /* 0x000962000c1e1500 */
[----:B--2---:R-:W-:-:S03]  /*0660*/  LEA R4, P0, R15, R22, 0x1 ;  /* 0x000000160f047211 */ /* 0x004fc600078008ff */
[----:B------:R2:W5:Y:S01]  /*0670*/  LDG.E.U16 R19, desc[UR8][R10.64] ;  /* 0x000000080a137981 */ /* 0x000562000c1e1500 */
[C---:B---3--:R-:W-:Y:S01]  /*0680*/  IMAD R7, R24.reuse, 0x4, R25 ;  /* 0x0000000418077824 */ /* 0x048fe200078e0219 */
[----:B------:R-:W-:Y:S02]  /*0690*/  LEA.HI.X.SX32 R5, R15, R20, 0x1, P0 ;  /* 0x000000140f057211 */ /* 0x000fe400000f0eff */
[----:B------:R3:W5:Y:S01]  /*06a0*/  LDG.E.U16 R21, desc[UR8][R12.64] ;  /* 0x000000080c157981 */ /* 0x000762000c1e1500 */
[----:B----4-:R-:W-:Y:S01]  /*06b0*/  LEA R8, P0, R25, R22, 0x1 ;  /* 0x0000001619087211 */ /* 0x010fe200078008ff */
[----:B--2---:R-:W-:-:S03]  /*06c0*/  IMAD R11, R24, 0x4, R7 ;  /* 0x00000004180b7824 */ /* 0x004fc600078e0207 */
[-C--:B------:R-:W-:Y:S01]  /*06d0*/  LEA.HI.X.SX32 R9, R25, R20.reuse, 0x1, P0 ;  /* 0x0000001419097211 */ /* 0x080fe200000f0eff */
[----:B------:R2:W5:Y:S01]  /*06e0*/  LDG.E.U16 R23, desc[UR8][R4.64] ;  /* 0x0000000804177981 */ /* 0x000562000c1e1500 */
[----:B------:R-:W-:Y:S01]  /*06f0*/  LEA.HI.X.SX32 R15, R17, R20, 0x1, P1 ;  /* 0x00000014110f7211 */ /* 0x000fe200008f0eff */
[C---:B------:R-:W-:Y:S01]  /*0700*/  IMAD R17, R24.reuse, 0x4, R11 ;  /* 0x0000000418117824 */ /* 0x040fe200078e020b */
[C---:B------:R-:W-:Y:S01]  /*0710*/  LEA R6, P0, R7.reuse, R22, 0x1 ;  /* 0x0000001607067211 */ /* 0x040fe200078008ff */
[----:B------:R-:W5:Y:S02]  /*0720*/  LDG.E.U16 R26, desc[UR8][R8.64] ;  /* 0x00000008081a7981 */ /* 0x000f64000c1e1500 */
[----:B------:R-:W-:Y:S01]  /*0730*/  IMAD R29, R24, 0x4, R17 ;  /* 0x00000004181d7824 */ /* 0x000fe200078e0211 */
[----:B------:R-:W-:Y:S01]  /*0740*/  LEA.HI.X.SX32 R7, R7, R20, 0x1, P0 ;  /* 0x0000001407077211 */ /* 0x000fe200000f0eff */
[----:B------:R4:W5:Y:S01]  /*0750*/  LDG.E.U16 R25, desc[UR8][R14.64] ;  /* 0x000000080e197981 */ /* 0x000962000c1e1500 */
[----:B------:R-:W-:-:S02]  /*0760*/  LEA R10, P0, R11, R22, 0x1 ;  /* 0x000000160b0a7211 */ /* 0x000fc400078008ff */
[----:B---3--:R-:W-:Y:S01]  /*0770*/  LEA R12, P1, R17, R22, 0x1 ;  /* 0x00000016110c7211 */ /* 0x008fe200078208ff */
[----:B------:R3:W5:Y:S01]  /*0780*/  LDG.E.U16 R27, desc[UR8][R6.64] ;  /* 0x00000008061b7981 */ /* 0x000762000c1e1500 */
[----:B------:R-:W-:Y:S02]  /*0790*/  LEA.HI.X.SX32 R11, R11, R20, 0x1, P0 ;  /* 0x000000140b0b7211 */ /* 0x000fe400000f0eff */
[----:B--2---:R-:W-:Y:S01]  /*07a0*/  LEA R4, P0, R29, R22, 0x1 ;  /* 0x000000161d047211 */ /* 0x004fe200078008ff */
[----:B----4-:R-:W-:-:S03]  /*07b0*/  IMAD R15, R24, 0x4, R29 ;  /* 0x00000004180f7824 */ /* 0x010fc600078e021d */
[-C--:B------:R-:W-:Y:S01]  /*07c0*/  LEA.HI.X.SX32 R5, R29, R20.reuse, 0x1, P0 ;  /* 0x000000141d057211 */ /* 0x080fe200000f0eff */
[----:B------:R2:W5:Y:S01]  /*07d0*/  LDG.E.U16 R28, desc[UR8][R10.64] ;  /* 0x000000080a1c7981 */ /* 0x000562000c1e1500 */
[----:B------:R-:W-:Y:S01]  /*07e0*/  LEA.HI.X.SX32 R13, R17, R20, 0x1, P1 ;  /* 0x00000014110d7211 */ /* 0x000fe200008f0eff */
[C---:B------:R-:W-:Y:S01]  /*07f0*/  IMAD R17, R24.reuse, 0x4, R15 ;  /* 0x0000000418117824 */ /* 0x040fe200078e020f */
[C---:B------:R-:W-:Y:S01]  /*0800*/  LEA R8, P0, R15.reuse, R22, 0x1 ;  /* 0x000000160f087211 */ /* 0x040fe200078008ff */
[----:B------:R-:W5:Y:S03]  /*0810*/  LDG.E.U16 R30, desc[UR8][R4.64] ;  /* 0x00000008041e7981 */ /* 0x000f66000c1e1500 */
[----:B------:R-:W-:Y:S01]  /*0820*/  LEA.HI.X.SX32 R9, R15, R20, 0x1, P0 ;  /* 0x000000140f097211 */ /* 0x000fe200000f0eff */
[C---:B------:R-:W-:Y:S01]  /*0830*/  IMAD R15, R24.reuse, 0x4, R17 ;  /* 0x00000004180f7824 */ /* 0x040fe200078e0211 */
[C---:B---3--:R-:W-:Y:S01]  /*0840*/  LEA R6, P0, R17.reuse, R22, 0x1 ;  /* 0x0000001611067211 */ /* 0x048fe200078008ff */
[----:B------:R3:W5:Y:S02]  /*0850*/  LDG.E.U16 R29, desc[UR8][R12.64] ;  /* 0x000000080c1d7981 */ /* 0x000764000c1e1500 */
[C---:B------:R-:W-:Y:S01]  /*0860*/  IMAD R33, R24.reuse, 0x4, R15 ;  /* 0x0000000418217824 */ /* 0x040fe200078e020f */
[----:B------:R-:W-:Y:S01]  /*0870*/  LEA.HI.X.SX32 R7, R17, R20, 0x1, P0 ;  /* 0x0000001411077211 */ /* 0x000fe200000f0eff */
[----:B------:R4:W5:Y:S03]  /*0880*/  LDG.E.U16 R31, desc[UR8][R8.64] ;  /* 0x00000008081f7981 */ /* 0x000966000c1e1500 */
[----:B--2---:R-:W-:Y:S01]  /*0890*/  LEA R10, P0, R33, R22, 0x1 ;  /* 0x00000016210a7211 */ /* 0x004fe200078008ff */
[----:B------:R2:W5:Y:S01]  /*08a0*/  LDG.E.U16 R32, desc[UR8][R6.64] ;  /* 0x0000000806207981 */ /* 0x000562000c1e1500 */
[----:B---3--:R-:W-:-:S02]  /*08b0*/  IMAD R13, R24, 0x4, R33 ;  /* 0x00000004180d7824 */ /* 0x008fc400078e0221 */
[----:B------:R-:W-:Y:S02]  /*08c0*/  LEA.HI.X.SX32 R11, R33, R20, 0x1, P0 ;  /* 0x00000014210b7211 */ /* 0x000fe400000f0eff */
[C---:B------:R-:W-:Y:S01]  /*08d0*/  IMAD R17, R24.reuse, 0x4, R13 ;  /* 0x0000000418117824 */ /* 0x040fe200078e020d */
[-C--:B------:R-:W-:Y:S02]  /*08e0*/  LEA R4, P0, R13, R22.reuse, 0x1 ;  /* 0x000000160d047211 */ /* 0x080fe400078008ff */
[----:B------:R-:W5:Y:S01]  /*08f0*/  LDG.E.U16 R34, desc[UR8][R10.64] ;  /* 0x000000080a227981 */ /* 0x000f62000c1e1500 */
[----:B------:R-:W-:Y:S02]  /*0900*/  LEA R14, P1, R15, R22, 0x1 ;  /* 0x000000160f0e7211 */ /* 0x000fe400078208ff */
[-C--:B------:R-:W-:Y:S01]  /*0910*/  LEA.HI.X.SX32 R5, R13, R20.reuse, 0x1, P0 ;  /* 0x000000140d057211 */ /* 0x080fe200000f0eff */
[----:B------:R-:W-:Y:S01]  /*0920*/  IMAD R13, R24, 0x4, R17 ;  /* 0x00000004180d7824 */ /* 0x000fe200078e0211 */
[----:B------:R-:W-:-:S02]  /*0930*/  LEA.HI.X.SX32 R15, R15, R20, 0x1, P1 ;  /* 0x000000140f0f7211 */ /* 0x000fc400008f0eff */
[C---:B----4-:R-:W-:Y:S01]  /*0940*/  LEA R8, P0, R17.reuse, R22, 0x1 ;  /* 0x0000001611087211 */ /* 0x050fe200078008ff */
[C---:B------:R-:W-:Y:S01]  /*0950*/  IMAD R37, R24.reuse, 0x4, R13 ;  /* 0x0000000418257824 */ /* 0x040fe200078e020d */
[----:B------:R-:W5:Y:S02]  /*0960*/  LDG.E.U16 R35, desc[UR8][R4.64] ;  /* 0x0000000804237981 */ /* 0x000f64000c1e1500 */
[----:B------:R-:W-:Y:S02]  /*0970*/  LEA.HI.X.SX32 R9, R17, R20, 0x1, P0 ;  /* 0x0000001411097211 */ /* 0x000fe400000f0eff */
[----:B------:R3:W5:Y:S01]  /*0980*/  LDG.E.U16 R33, desc[UR8][R14.64] ;  /* 0x000000080e217981 */ /* 0x000762000c1e1500 */
[-C--:B--2---:R-:W-:Y:S02]  /*0990*/  LEA R6, P0, R37, R22.reuse, 0x1 ;  /* 0x0000001625067211 */ /* 0x084fe400078008ff */
[----:B------:R-:W-:Y:S01]  /*09a0*/  LEA R12, P1, R13, R22, 0x1 ;  /* 0x000000160d0c7211 */ /* 0x000fe200078208ff */
[----:B------:R-:W5:Y:S01]  /*09b0*/  LDG.E.U16 R36, desc[UR8][R8.64] ;  /* 0x0000000808247981 */ /* 0x000f62000c1e1500 */
[-C--:B------:R-:W-:Y:S01]  /*09c0*/  LEA.HI.X.SX32 R7, R37, R20.reuse, 0x1, P0 ;  /* 0x0000001425077211 */ /* 0x080fe200000f0eff */
[----:B---3--:R-:W-:Y:S01]  /*09d0*/  IMAD R15, R24, 0x4, R37 ;  /* 0x00000004180f7824 */ /* 0x008fe200078e0225 */
[----:B------:R-:W-:-:S03]  /*09e0*/  LEA.HI.X.SX32 R13, R13, R20, 0x1, P1 ;  /* 0x000000140d0d7211 */ /* 0x000fc600008f0eff */
[----:B------:R-:W5:Y:S01]  /*09f0*/  LDG.E.U16 R38, desc[UR8][R6.64] ;  /* 0x0000000806267981 */ /* 0x000f62000c1e1500 */
[C---:B------:R-:W-:Y:S01]  /*0a00*/  IMAD R17, R24.reuse, 0x4, R15 ;  /* 0x0000000418117824 */ /* 0x040fe200078e020f */
[C---:B------:R-:W-:Y:S02]  /*0a10*/  LEA R10, P0, R15.reuse, R22, 0x1 ;  /* 0x000000160f0a7211 */ /* 0x040fe400078008ff */
[----:B------:R2:W5:Y:S02]  /*0a20*/  LDG.E.U16 R37, desc[UR8][R12.64] ;  /* 0x000000080c257981 */ /* 0x000564000c1e1500 */
[----:B------:R-:W-:Y:S01]  /*0a30*/  LEA.HI.X.SX32 R11, R15, R20, 0x1, P0 ;  /* 0x000000140f0b7211 */ /* 0x000fe200000f0eff */
[----:B------:R-:W-:Y:S01]  /*0a40*/  IMAD R15, R24, 0x4, R17 ;  /* 0x00000004180f7824 */ /* 0x000fe200078e0211 */
[----:B------:R-:W-:-:S03]  /*0a50*/  LEA R4, P0, R17, R22, 0x1 ;  /* 0x0000001611047211 */ /* 0x000fc600078008ff */
[C---:B------:R-:W-:Y:S01]  /*0a60*/  IMAD R41, R24.reuse, 0x4, R15 ;  /* 0x0000000418297824 */ /* 0x040fe200078e020f */
[----:B------:R-:W-:Y:S01]  /*0a70*/  LEA.HI.X.SX32 R5, R17, R20, 0x1, P0 ;  /* 0x0000001411057211 */ /* 0x000fe200000f0eff */
[----:B------:R3:W5:Y:S02]  /*0a80*/  LDG.E.U16 R39, desc[UR8][R10.64] ;  /* 0x000000080a277981 */ /* 0x000764000c1e1500 */
[C---:B--2---:R-:W-:Y:S01]  /*0a90*/  IMAD R13, R24.reuse, 0x4, R41 ;  /* 0x00000004180d7824 */ /* 0x044fe200078e0229 */
[C---:B------:R-:W-:Y:S01]  /*0aa0*/  LEA R8, P0, R41.reuse, R22, 0x1 ;  /* 0x0000001629087211 */ /* 0x040fe200078008ff */
[----:B------:R2:W5:Y:S03]  /*0ab0*/  LDG.E.U16 R40, desc[UR8][R4.64] ;  /* 0x0000000804287981 */ /* 0x000566000c1e1500 */
[----:B------:R-:W-:Y:S01]  /*0ac0*/  LEA.HI.X.SX32 R9, R41, R20, 0x1, P0 ;  /* 0x0000001429097211 */ /* 0x000fe200000f0eff */
[----:B------:R-:W-:Y:S01]  /*0ad0*/  IMAD R17, R24, 0x4, R13 ;  /* 0x0000000418117824 */ /* 0x000fe200078e020d */
[----:B------:R-:W-:-:S02]  /*0ae0*/  LEA R6, P0, R13, R22, 0x1 ;  /* 0x000000160d067211 */ /* 0x000fc400078008ff */
[----:B------:R-:W-:Y:S01]  /*0af0*/  LEA R14, P1, R15, R22, 0x1 ;  /* 0x000000160f0e7211 */ /* 0x000fe200078208ff */
[----:B------:R-:W5:Y:S01]  /*0b00*/  LDG.E.U16 R42, desc[UR8][R8.64] ;  /* 0x00000008082a7981 */ /* 0x000f62000c1e1500 */
[-C--:B------:R-:W-:Y:S01]  /*0b10*/  LEA.HI.X.SX32 R7, R13, R20.reuse, 0x1, P0 ;  /* 0x000000140d077211 */ /* 0x080fe200000f0eff */
[C---:B------:R-:W-:Y:S01]  /*0b20*/  IMAD R13, R24.reuse, 0x4, R17 ;  /* 0x00000004180d7824 */ /* 0x040fe200078e0211 */
[----:B------:R-:W-:Y:S02]  /*0b30*/  LEA.HI.X.SX32 R15, R15, R20, 0x1, P1 ;  /* 0x000000140f0f7211 */ /* 0x000fe400008f0eff */
[C---:B---3--:R-:W-:Y:S01]  /*0b40*/  LEA R10, P0, R17.reuse, R22, 0x1 ;  /* 0x00000016110a7211 */ /* 0x048fe200078008ff */
[----:B------:R-:W-:Y:S01]  /*0b50*/  IMAD R45, R24, 0x4, R13 ;  /* 0x00000004182d7824 */ /* 0x000fe200078e020d */
[----:B------:R-:W5:Y:S02]  /*0b60*/  LDG.E.U16 R43, desc[UR8][R6.64] ;  /* 0x00000008062b7981 */ /* 0x000f64000c1e1500 */
[----:B------:R-:W-:-:S02]  /*0b70*/  LEA.HI.X.SX32 R11, R17, R20, 0x1, P0 ;  /* 0x00000014110b7211 */ /* 0x000fc400000f0eff */
        /* <DEDUP_REMOVED lines=56> */
[----:B------:R4:W5:Y:S01]  /*0f00*/  LDG.E.U16 R58, desc[UR8][R8.64] ;  /* 0x00000008083a7981 */ /* 0x000962000c1e1500 */
[-C--:B------:R-:W-:Y:S01]  /*0f10*/  LEA.HI.X.SX32 R7, R13, R20.reuse, 0x1, P0 ;  /* 0x000000140d077211 */ /* 0x080fe200000f0eff */
[C---:B------:R-:W-:Y:S01]  /*0f20*/  IMAD R13, R24.reuse, 0x4, R17 ;  /* 0x00000004180d7824 */ /* 0x040fe200078e0211 */
[----:B------:R-:W-:Y:S02]  /*0f30*/  LEA.HI.X.SX32 R15, R15, R20, 0x1, P1 ;  /* 0x000000140f0f7211 */ /* 0x000fe400008f0eff */
[-C--:B---3--:R-:W-:Y:S01]  /*0f40*/  LEA R10, P0, R17, R22.reuse, 0x1 ;  /* 0x00000016110a7211 */ /* 0x088fe200078008ff */
[----:B------:R-:W-:Y:S01]  /*0f50*/  IMAD R61, R24, 0x4, R13 ;  /* 0x00000004183d7824 */ /* 0x000fe200078e020d */
[----:B------:R-:W-:Y:S01]  /*0f60*/  LEA R16, P1, R13, R22, 0x1 ;  /* 0x000000160d107211 */ /* 0x000fe200078208ff */
[----:B------:R3:W5:Y:S01]  /*0f70*/  LDG.E.U16 R57, desc[UR8][R14.64] ;  /* 0x000000080e397981 */ /* 0x000762000c1e1500 */
[----:B------:R-:W-:-:S02]  /*0f80*/  LEA.HI.X.SX32 R11, R17, R20, 0x1, P0 ;  /* 0x00000014110b7211 */ /* 0x000fc400000f0eff */
[----:B------:R-:W-:Y:S01]  /*0f90*/  LEA.HI.X.SX32 R17, R13, R20, 0x1, P1 ;  /* 0x000000140d117211 */ /* 0x000fe200008f0eff */
[C---:B------:R-:W-:Y:S01]  /*0fa0*/  IMAD R13, R24.reuse, 0x4, R61 ;  /* 0x00000004180d7824 */ /* 0x040fe200078e023d */
[C---:B--2---:R-:W-:Y:S01]  /*0fb0*/  LEA R4, P0, R61.reuse, R22, 0x1 ;  /* 0x000000163d047211 */ /* 0x044fe200078008ff */
[----:B------:R2:W5:Y:S03]  /*0fc0*/  LDG.E.U16 R59, desc[UR8][R6.64] ;  /* 0x00000008063b7981 */ /* 0x000566000c1e1500 */
[----:B------:R-:W-:Y:S01]  /*0fd0*/  LEA.HI.X.SX32 R5, R61, R20, 0x1, P0 ;  /* 0x000000143d057211 */ /* 0x000fe200000f0eff */
[C---:B----4-:R-:W-:Y:S01]  /*0fe0*/  IMAD R9, R24.reuse, 0x4, R13 ;  /* 0x0000000418097824 */ /* 0x050fe200078e020d */
[C---:B---3--:R-:W-:Y:S01]  /*0ff0*/  LEA R14, P0, R13.reuse, R22, 0x1 ;  /* 0x000000160d0e7211 */ /* 0x048fe200078008ff */
[----:B------:R-:W5:Y:S03]  /*1000*/  LDG.E.U16 R60, desc[UR8][R10.64] ;  /* 0x000000080a3c7981 */ /* 0x000f66000c1e1500 */
[----:B------:R-:W-:Y:S01]  /*1010*/  LEA.HI.X.SX32 R15, R13, R20, 0x1, P0 ;  /* 0x000000140d0f7211 */ /* 0x000fe200000f0eff */
[C---:B------:R-:W-:Y:S01]  /*1020*/  IMAD R13, R24.reuse, 0x4, R9 ;  /* 0x00000004180d7824 */ /* 0x040fe200078e0209 */
[C---:B------:R-:W-:Y:S01]  /*1030*/  LEA R68, P0, R9.reuse, R22, 0x1 ;  /* 0x0000001609447211 */ /* 0x040fe200078008ff */
[----:B------:R3:W5:Y:S02]  /*1040*/  LDG.E.U16 R62, desc[UR8][R4.64] ;  /* 0x00000008043e7981 */ /* 0x000764000c1e1500 */
[C---:B------:R-:W-:Y:S01]  /*1050*/  IMAD R65, R24.reuse, 0x4, R13 ;  /* 0x0000000418417824 */ /* 0x040fe200078e020d */
[----:B------:R-:W-:Y:S01]  /*1060*/  LEA.HI.X.SX32 R69, R9, R20, 0x1, P0 ;  /* 0x0000001409457211 */ /* 0x000fe200000f0eff */
[----:B------:R4:W5:Y:S02]  /*1070*/  LDG.E.U16 R61, desc[UR8][R16.64] ;  /* 0x00000008103d7981 */ /* 0x000964000c1e1500 */
[C---:B------:R-:W-:Y:S01]  /*1080*/  IMAD R9, R24.reuse, 0x4, R65 ;  /* 0x0000000418097824 */ /* 0x040fe200078e0241 */
[-C--:B--2---:R-:W-:Y:S01]  /*1090*/  LEA R6, P1, R13, R22.reuse, 0x1 ;  /* 0x000000160d067211 */ /* 0x084fe200078208ff */
[----:B------:R2:W5:Y:S01]  /*10a0*/  LDG.E.U16 R63, desc[UR8][R14.64] ;  /* 0x000000080e3f7981 */ /* 0x000562000c1e1500 */
[----:B------:R-:W-:Y:S01]  /*10b0*/  LEA R12, P0, R65, R22, 0x1 ;  /* 0x00000016410c7211 */ /* 0x000fe200078008ff */
[C---:B---3--:R-:W-:Y:S01]  /*10c0*/  IMAD R5, R24.reuse, 0x4, R9 ;  /* 0x0000000418057824 */ /* 0x048fe200078e0209 */
[-C--:B------:R-:W-:Y:S01]  /*10d0*/  LEA.HI.X.SX32 R7, R13, R20.reuse, 0x1, P1 ;  /* 0x000000140d077211 */ /* 0x080fe200008f0eff */
[----:B------:R-:W5:Y:S01]  /*10e0*/  LDG.E.U16 R64, desc[UR8][R68.64] ;  /* 0x0000000844407981 */ /* 0x000f62000c1e1500 */
[----:B------:R-:W-:Y:S01]  /*10f0*/  LEA.HI.X.SX32 R13, R65, R20, 0x1, P0 ;  /* 0x00000014410d7211 */ /* 0x000fe200000f0eff */
[C---:B------:R-:W-:Y:S01]  /*1100*/  IMAD R11, R24.reuse, 0x4, R5 ;  /* 0x00000004180b7824 */ /* 0x040fe200078e0205 */
[C---:B------:R-:W-:Y:S01]  /*1110*/  LEA R8, P0, R9.reuse, R22, 0x1 ;  /* 0x0000001609087211 */ /* 0x040fe200078008ff */
[----:B------:R3:W5:Y:S02]  /*1120*/  LDG.E.U16 R65, desc[UR8][R6.64] ;  /* 0x0000000806417981 */ /* 0x000764000c1e1500 */
[----:B----4-:R-:W-:Y:S01]  /*1130*/  IMAD R17, R24, 0x4, R11 ;  /* 0x0000000418117824 */ /* 0x010fe200078e020b */
[----:B------:R-:W-:Y:S01]  /*1140*/  LEA.HI.X.SX32 R9, R9, R20, 0x1, P0 ;  /* 0x0000001409097211 */ /* 0x000fe200000f0eff */
[----:B------:R4:W5:Y:S01]  /*1150*/  LDG.E.U16 R66, desc[UR8][R12.64] ;  /* 0x000000080c427981 */ /* 0x000962000c1e1500 */
[----:B--2---:R-:W-:-:S02]  /*1160*/  LEA R14, P0, R5, R22, 0x1 ;  /* 0x00000016050e7211 */ /* 0x004fc400078008ff */
[----:B------:R-:W-:Y:S01]  /*1170*/  LEA R4, P1, R11, R22, 0x1 ;  /* 0x000000160b047211 */ /* 0x000fe200078208ff */
[----:B------:R2:W5:Y:S01]  /*1180*/  LDG.E.U16 R67, desc[UR8][R8.64] ;  /* 0x0000000808437981 */ /* 0x000562000c1e1500 */
[C---:B---3--:R-:W-:Y:S01]  /*1190*/  IMAD R7, R24.reuse, 0x4, R17 ;  /* 0x0000000418077824 */ /* 0x048fe200078e0211 */
[----:B------:R-:W-:Y:S02]  /*11a0*/  LEA.HI.X.SX32 R15, R5, R20, 0x1, P0 ;  /* 0x00000014050f7211 */ /* 0x000fe400000f0eff */
[----:B------:R-:W-:Y:S01]  /*11b0*/  LEA R10, P0, R17, R22, 0x1 ;  /* 0x00000016110a7211 */ /* 0x000fe200078008ff */
[C---:B----4-:R-:W-:Y:S01]  /*11c0*/  IMAD R13, R24.reuse, 0x4, R7 ;  /* 0x00000004180d7824 */ /* 0x050fe200078e0207 */
[-C--:B------:R-:W-:Y:S01]  /*11d0*/  LEA.HI.X.SX32 R5, R11, R20.reuse, 0x1, P1 ;  /* 0x000000140b057211 */ /* 0x080fe200008f0eff */
[----:B------:R-:W5:Y:S01]  /*11e0*/  LDG.E.U16 R68, desc[UR8][R14.64] ;  /* 0x000000080e447981 */ /* 0x000f62000c1e1500 */
[----:B------:R-:W-:Y:S01]  /*11f0*/  LEA.HI.X.SX32 R11, R17, R20, 0x1, P0 ;  /* 0x00000014110b7211 */ /* 0x000fe200000f0eff */
[C---:B------:R-:W-:Y:S01]  /*1200*/  IMAD R17, R24.reuse, 0x4, R13 ;  /* 0x0000000418117824 */ /* 0x040fe200078e020d */
[C---:B------:R-:W-:Y:S01]  /*1210*/  LEA R6, P0, R7.reuse, R22, 0x1 ;  /* 0x0000001607067211 */ /* 0x040fe200078008ff */
[----:B------:R3:W5:Y:S02]  /*1220*/  LDG.E.U16 R69, desc[UR8][R4.64] ;  /* 0x0000000804457981 */ /* 0x000764000c1e1500 */
[----:B------:R-:W-:Y:S01]  /*1230*/  IMAD R71, R24, 0x4, R17 ;  /* 0x0000000418477824 */ /* 0x000fe200078e0211 */
[----:B------:R-:W-:Y:S01]  /*1240*/  LEA.HI.X.SX32 R7, R7, R20, 0x1, P0 ;  /* 0x0000001407077211 */ /* 0x000fe200000f0eff */
[----:B------:R4:W5:Y:S01]  /*1250*/  LDG.E.U16 R72, desc[UR8][R10.64] ;  /* 0x000000080a487981 */ /* 0x000962000c1e1500 */
[----:B------:R-:W-:-:S02]  /*1260*/  LEA R12, P0, R13, R22, 0x1 ;  /* 0x000000160d0c7211 */ /* 0x000fc400078008ff */
[----:B--2---:R-:W-:Y:S01]  /*1270*/  LEA R8, P1, R17, R22, 0x1 ;  /* 0x0000001611087211 */ /* 0x004fe200078208ff */
        /* <DEDUP_REMOVED lines=11> */
[----:B--2---:R-:W-:Y:S01]  /*1330*/  IMAD R7, R24, 0x4, R71 ;  /* 0x0000000418077824 */ /* 0x004fe200078e0247 */
[----:B------:R-:W-:Y:S01]  /*1340*/  LEA.HI.X.SX32 R5, R5, R20, 0x1, P0 ;  /* 0x0000001405057211 */ /* 0x000fe200000f0eff */
[----:B------:R2:W5:Y:S01]  /*1350*/  LDG.E.U16 R78, desc[UR8][R14.64] ;  /* 0x000000080e4e7981 */ /* 0x000562000c1e1500 */
[----:B------:R-:W-:-:S02]  /*1360*/  LEA R16, P0, R11, R22, 0x1 ;  /* 0x000000160b107211 */ /* 0x000fc400078008ff */
[----:B------:R-:W-:Y:S01]  /*1370*/  LEA R10, P1, R71, R22, 0x1 ;  /* 0x00000016470a7211 */ /* 0x000fe200078208ff */
[----:B------:R4:W5:Y:S01]  /*1380*/  LDG.E.U16 R79, desc[UR8][R4.64] ;  /* 0x00000008044f7981 */ /* 0x000962000c1e1500 */
[----:B------:R-:W-:Y:S01]  /*1390*/  LEA.HI.X.SX32 R17, R11, R20, 0x1, P0 ;  /* 0x000000140b117211 */ /* 0x000fe200000f0eff */
[----:B---3--:R-:W-:Y:S01]  /*13a0*/  IMAD R9, R24, 0x4, R7 ;  /* 0x0000000418097824 */ /* 0x008fe200078e0207 */
[----:B------:R-:W-:-:S03]  /*13b0*/  LEA R12, P0, R7, R22, 0x1 ;  /* 0x00000016070c7211 */ /* 0x000fc600078008ff */
[C---:B--2---:R-:W-:Y:S01]  /*13c0*/  IMAD R15, R24.reuse, 0x4, R9 ;  /* 0x00000004180f7824 */ /* 0x044fe200078e0209 */
[-C--:B------:R-:W-:Y:S01]  /*13d0*/  LEA.HI.X.SX32 R13, R7, R20.reuse, 0x1, P0 ;  /* 0x00000014070d7211 */ /* 0x080fe200000f0eff */
[----:B------:R2:W5:Y:S01]  /*13e0*/  LDG.E.U16 R80, desc[UR8][R16.64] ;  /* 0x0000000810507981 */ /* 0x000562000c1e1500 */
[----:B------:R-:W-:Y:S01]  /*13f0*/  LEA.HI.X.SX32 R11, R71, R20, 0x1, P1 ;  /* 0x00000014470b7211 */ /* 0x000fe200008f0eff */
[C---:B------:R-:W-:Y:S01]  /*1400*/  IMAD R71, R24.reuse, 0x4, R15 ;  /* 0x0000000418477824 */ /* 0x040fe200078e020f */
[C---:B------:R-:W-:Y:S01]  /*1410*/  LEA R6, P0, R9.reuse, R22, 0x1 ;  /* 0x0000001609067211 */ /* 0x040fe200078008ff */
[----:B------:R-:W5:Y:S02]  /*1420*/  LDG.E.U16 R12, desc[UR8][R12.64] ;  /* 0x000000080c0c7981 */ /* 0x000f64000c1e1500 */
[----:B----4-:R-:W-:Y:S01]  /*1430*/  IMAD R5, R24, 0x4, R71 ;  /* 0x0000000418057824 */ /* 0x010fe200078e0247 */
[----:B------:R-:W-:Y:S01]  /*1440*/  LEA.HI.X.SX32 R7, R9, R20, 0x1, P0 ;  /* 0x0000001409077211 */ /* 0x000fe200000f0eff */
[----:B------:R-:W5:Y:S01]  /*1450*/  LDG.E.U16 R11, desc[UR8][R10.64] ;  /* 0x000000080a0b7981 */ /* 0x000f62000c1e1500 */
[----:B------:R-:W-:-:S04]  /*1460*/  LEA R8, P0, R15, R22, 0x1 ;  /* 0x000000160f087211 */ /* 0x000fc800078008ff */
[----:B------:R-:W-:Y:S02]  /*1470*/  LEA.HI.X.SX32 R9, R15, R20, 0x1, P0 ;  /* 0x000000140f097211 */ /* 0x000fe400000f0eff */
[-C--:B--2---:R-:W-:Y:S02]  /*1480*/  LEA R16, P0, R5, R22.reuse, 0x1 ;  /* 0x0000001605107211 */ /* 0x084fe400078008ff */
[----:B------:R-:W-:Y:S01]  /*1490*/  LEA R14, P1, R71, R22, 0x1 ;  /* 0x00000016470e7211 */ /* 0x000fe200078208ff */
[----:B------:R-:W5:Y:S01]  /*14a0*/  LDG.E.U16 R8, desc[UR8][R8.64] ;  /* 0x0000000808087981 */ /* 0x000f62000c1e1500 */
[-C--:B------:R-:W-:Y:S02]  /*14b0*/  LEA.HI.X.SX32 R17, R5, R20.reuse, 0x1, P0 ;  /* 0x0000001405117211 */ /* 0x080fe400000f0eff */
[----:B------:R-:W2:Y:S01]  /*14c0*/  LDC.64 R4, c[0x0][0x3c0] ;  /* 0x0000f000ff047b82 */ /* 0x000ea20000000a00 */
[----:B------:R-:W5:Y:S04]  /*14d0*/  LDG.E.U16 R22, desc[UR8][R6.64] ;  /* 0x0000000806167981 */ /* 0x000f68000c1e1500 */
[----:B------:R3:W5:Y:S02]  /*14e0*/  LDG.E.U16 R16, desc[UR8][R16.64] ;  /* 0x0000000810107981 */ /* 0x000764000c1e1500 */
[----:B---3--:R-:W3:Y:S01]  /*14f0*/  S2R R17, SR_TID.X ;  /* 0x0000000000117919 */ /* 0x008ee20000002100 */
[----:B------:R-:W-:-:S02]  /*1500*/  LEA.HI.X.SX32 R15, R71, R20, 0x1, P1 ;  /* 0x00000014470f7211 */ /* 0x000fc400008f0eff */
[----:B------:R-:W4:Y:S01]  /*1510*/  LDC.64 R70, c[0x0][0x388] ;  /* 0x0000e200ff467b82 */ /* 0x000f220000000a00 */
[----:B-1----:R-:W-:Y:S02]  /*1520*/  R2UR UR5, R76 ;  /* 0x000000004c0572ca */ /* 0x002fe400000e0000 */
[----:B------:R1:W5:Y:S01]  /*1530*/  LDG.E.U16 R14, desc[UR8][R14.64] ;  /* 0x000000080e0e7981 */ /* 0x000362000c1e1500 */
[----:B--2---:R-:W-:-:S04]  /*1540*/  IMAD R4, R82, R4, RZ ;  /* 0x0000000452047224 */ /* 0x004fc800078e02ff */
[----:B------:R-:W-:Y:S01]  /*1550*/  IMAD.SHL.U32 R7, R4, 0x2, RZ ;  /* 0x0000000204077824 */ /* 0x000fe200078e00ff */
[----:B---3--:R-:W-:Y:S02]  /*1560*/  LOP3.LUT R10, R17, 0xff, RZ, 0xc0, !PT ;  /* 0x000000ff110a7812 */ /* 0x008fe400078ec0ff */
[----:B------:R-:W-:-:S03]  /*1570*/  SHF.R.U32.HI R83, RZ, 0x5, R17 ;  /* 0x00000005ff537819 */ /* 0x000fc60000011611 */
[----:B0-----:R-:W-:Y:S01]  /*1580*/  IMAD R10, R10, R81, RZ ;  /* 0x000000510a0a7224 */ /* 0x001fe200078e02ff */
[----:B------:R-:W-:Y:S02]  /*1590*/  LOP3.LUT R6, R83, 0x4, RZ, 0xc0, !PT ;  /* 0x0000000453067812 */ /* 0x000fe400078ec0ff */
[----:B------:R-:W-:Y:S02]  /*15a0*/  LOP3.LUT R9, R17, 0xff, RZ, 0xc0, !PT ;  /* 0x000000ff11097812 */ /* 0x000fe400078ec0ff */
[----:B------:R-:W-:Y:S01]  /*15b0*/  R2UR UR10, R6 ;  /* 0x00000000060a72ca */ /* 0x000fe200000e0000 */
[----:B------:R-:W-:-:S05]  /*15c0*/  IMAD.SHL.U32 R6, R10, 0x2, RZ ;  /* 0x000000020a067824 */ /* 0x000fca00078e00ff */
[----:B----4-:R-:W-:Y:S01]  /*15d0*/  IADD3 R70, P1, P2, R6, R70, R7 ;  /* 0x0000004606467210 */ /* 0x010fe20007a3e007 */
[----:B------:R-:W-:Y:S02]  /*15e0*/  IMAD.SHL.U32 R6, R9, 0x2, RZ ;  /* 0x0000000209067824 */ /* 0x000fe400078e00ff */
[----:B------:R-:W0:Y:S01]  /*15f0*/  S2R R9, SR_CgaCtaId ;  /* 0x0000000000097919 */ /* 0x000e220000008800 */
[----:B------:R-:W-:Y:S01]  /*1600*/  IMAD.SHL.U32 R77, R83, 0x200000, RZ ;  /* 0x00200000534d7824 */ /* 0x000fe200078e00ff */
[----:B------:R-:W-:-:S04]  /*1610*/  ISETP.GE.U32.AND P3, PT, R17, 0x20, PT ;  /* 0x000000201100780c */ /* 0x000fc80003f66070 */
[----:B------:R-:W-:Y:S02]  /*1620*/  LOP3.LUT R77, R77, 0x600000, RZ, 0xc0, !PT ;  /* 0x006000004d4d7812 */ /* 0x000fe400078ec0ff */
[----:B------:R-:W-:-:S03]  /*1630*/  LOP3.LUT R13, R17, 0xc0, RZ, 0xc0, !PT ;  /* 0x000000c0110d7812 */ /* 0x000fc600078ec0ff */
[----:B-1----:R-:W-:Y:S01]  /*1640*/  VIADD R15, R77, UR5 ;  /* 0x000000054d0f7c36 */ /* 0x002fe20008000000 */
[----:B------:R-:W-:Y:S01]  /*1650*/  SHF.R.U32.HI R7, RZ, 0x2, R13 ;  /* 0x00000002ff077819 */ /* 0x000fe2000001160d */
[----:B------:R-:W-:-:S03]  /*1660*/  IMAD.HI R10, R10, 0x2, RZ ;  /* 0x000000020a0a7827 */ /* 0x000fc600078e02ff */
[----:B------:R-:W-:Y:S01]  /*1670*/  R2UR UR7, R15 ;  /* 0x000000000f0772ca */ /* 0x000fe200000e0000 */
[----:B------:R-:W-:Y:S01]  /*1680*/  IMAD.HI R4, R4, 0x2, RZ ;  /* 0x0000000204047827 */ /* 0x000fe200078e02ff */
[----:B------:R-:W-:Y:S01]  /*1690*/  LOP3.LUT R6, R6, R7, RZ, 0x3c, !PT ;  /* 0x0000000706067212 */ /* 0x000fe200078e3cff */
[----:B------:R-:W-:-:S12]  /*16a0*/  @P3 BRA `(.L_x_5) ;  /* 0x0000000000183947 */ /* 0x000fd80003800000 */
[----:B------:R-:W-:Y:S01]  /*16b0*/  ELECT P0, URZ, PT ;  /* 0x0000000000ff782f */ /* 0x000fe20003800000 */
[----:B------:R-:W-:Y:S01]  /*16c0*/  IMAD.MOV.U32 R7, RZ, RZ, 0x1 ;  /* 0x00000001ff077424 */ /* 0x000fe200078e00ff */
[----:B------:R-:W-:Y:S11]  /*16d0*/  UVIRTCOUNT.DEALLOC.SMPOOL 0x80 ;  /* 0x000000800000784c */ /* 0x000ff60000000000 */
[----:B------:R-:W-:-:S04]  /*16e0*/  @P0 MOV R20, 0x40 ;  /* 0x0000004000140802 */ /* 0x000fc80000000f00 */
[----:B0-----:R-:W-:-:S05]  /*16f0*/  @P0 LEA R20, R9, R20, 0x18 ;  /* 0x0000001409140211 */ /* 0x001fca00078ec0ff */
[----:B------:R1:W-:Y:S02]  /*1700*/  @P0 STS.U8 [R20], R7 ;  /* 0x0000000714000388 */ /* 0x0003e40000000000 */
.L_x_5:
[----:B------:R-:W-:Y:S01]  /*1710*/  ULEA UR7, UR10, UR7, 0x5 ;  /* 0x000000070a077291 */ /* 0x000fe2000f8e28ff */
[----:B-----5:R2:W-:Y:S01]  /*1720*/  STS.U16 [R6+UR4+0x30400], R3 ;  /* 0x0304000306007988 */ /* 0x0205e20008000404 */
[----:B------:R-:W-:Y:S01]  /*1730*/  LOP3.LUT P0, RZ, R17, 0xff, RZ, 0xc0, !PT ;  /* 0x000000ff11ff7812 */ /* 0x000fe2000780c0ff */
[----:B------:R-:W-:Y:S01]  /*1740*/  UMOV UR12, 0x1 ;  /* 0x00000001000c7882 */ /* 0x000fe20000000000 */
[----:B-1----:R-:W-:Y:S01]  /*1750*/  VIADD R7, R85, 0x40 ;  /* 0x0000004055077836 */ /* 0x002fe20000000000 */
[----:B------:R1:W-:Y:S01]  /*1760*/  STS.U16 [R6+UR4+0x30000], R0 ;  /* 0x0300000006007988 */ /* 0x0003e20008000404 */
[----:B------:R-:W-:Y:S02]  /*1770*/  IADD3.X R71, PT, PT, R10, R71, R4, P1, P2 ;  /* 0x000000470a477210 */ /* 0x000fe40000fe4404 */
[----:B------:R-:W-:Y:S01]  /*1780*/  PRMT R89, RZ, 0x7610, R89 ;  /* 0x00007610ff597816 */ /* 0x000fe20000000059 */
[----:B------:R-:W-:Y:S01]  /*1790*/  STS.U16 [R6+UR4+0x30800], R21 ;  /* 0x0308001506007988 */ /* 0x000fe20008000404 */
[----:B------:R-:W-:-:S02]  /*17a0*/  ISETP.GT.AND P4, PT, R7, RZ, PT ;  /* 0x000000ff0700720c */ /* 0x000fc40003f84270 */
[----:B--2---:R-:W-:Y:S01]  /*17b0*/  LOP3.LUT R3, R6, 0x40, RZ, 0x3c, !PT ;  /* 0x0000004006037812 */ /* 0x004fe200078e3cff */
[----:B------:R-:W-:Y:S01]  /*17c0*/  STS.U16 [R6+UR4+0x30c00], R25 ;  /* 0x030c001906007988 */ /* 0x000fe20008000404 */
[----:B------:R-:W-:Y:S01]  /*17d0*/  PRMT R102, RZ, 0x7610, R102 ;  /* 0x00007610ff667816 */ /* 0x000fe20000000066 */
[----:B-1----:R-:W1:Y:S01]  /*17e0*/  LDC R0, c[0x0][0x3c4] ;  /* 0x0000f100ff007b82 */ /* 0x002e620000000800 */
[----:B------:R-:W-:Y:S01]  /*17f0*/  VOTEU.ALL UP0, P0 ;  /* 0x0000000000ff7886 */ /* 0x000fe20000000000 */
[----:B------:R-:W-:Y:S01]  /*1800*/  STS.U16 [R6+UR4+0x31000], R27 ;  /* 0x0310001b06007988 */ /* 0x000fe20008000404 */
[----:B------:R-:W-:-:S03]  /*1810*/  VOTEU.ALL UP1, P0 ;  /* 0x0000000000ff7886 */ /* 0x000fc60000020000 */
[----:B------:R-:W-:Y:S01]  /*1820*/  STS.U16 [R6+UR4+0x31400], R29 ;  /* 0x0314001d06007988 */ /* 0x000fe20008000404 */
[----:B------:R-:W-:-:S04]  /*1830*/  @!UP0 UIADD3 UR14, UPT, UPT, -UR12, 0x100000, URZ ;  /* 0x001000000c0e8890 */ /* 0x000fc8000fffe1ff */
[----:B------:R-:W-:Y:S02]  /*1840*/  @!UP0 USHF.L.U32 UR15, UR14, 0xb, URZ ;  /* 0x0000000b0e0f8899 */ /* 0x000fe400080006ff */
[----:B------:R-:W-:Y:S01]  /*1850*/  @!UP0 USHF.L.U32 UR14, UR14, 0x1, URZ ;  /* 0x000000010e0e8899 */ /* 0x000fe200080006ff */
[----:B------:R-:W-:Y:S04]  /*1860*/  STS.U16 [R6+UR4+0x31800], R31 ;  /* 0x0318001f06007988 */ /* 0x000fe80008000404 */
[----:B------:R-:W-:Y:S04]  /*1870*/  STS.U16 [R6+UR4+0x31c00], R33 ;  /* 0x031c002106007988 */ /* 0x000fe80008000404 */
[----:B------:R-:W-:Y:S04]  /*1880*/  STS.U16 [R6+UR4+0x32000], R35 ;  /* 0x0320002306007988 */ /* 0x000fe80008000404 */
[----:B------:R-:W-:Y:S01]  /*1890*/  STS.U16 [R6+UR4+0x32400], R37 ;  /* 0x0324002506007988 */ /* 0x000fe20008000404 */
[----:B-1----:R-:W-:-:S03]  /*18a0*/  IMAD R7, R0, 0x22, RZ ;  /* 0x0000002200077824 */ /* 0x002fc600078e02ff */
[----:B------:R-:W-:Y:S04]  /*18b0*/  STS.U16 [R6+UR4+0x32800], R39 ;  /* 0x0328002706007988 */ /* 0x000fe80008000404 */
        /* <DEDUP_REMOVED lines=20> */
[----:B------:R1:W-:Y:S04]  /*1a00*/  STS.U16 [R6+UR4+0x37c00], R14 ;  /* 0x037c000e06007988 */ /* 0x0003e80008000404 */
[----:B------:R-:W-:Y:S04]  /*1a10*/  STS.U16 [R3+UR4+0x30200], R18 ;  /* 0x0302001203007988 */ /* 0x000fe80008000404 */
[----:B------:R-:W-:Y:S01]  /*1a20*/  STS.U16 [R3+UR4+0x30600], R19 ;  /* 0x0306001303007988 */ /* 0x000fe20008000404 */
[----:B-1----:R-:W-:-:S03]  /*1a30*/  IMAD.U32 R6, RZ, RZ, UR4 ;  /* 0x00000004ff067e24 */ /* 0x002fc6000f8e00ff */
[----:B------:R-:W-:Y:S01]  /*1a40*/  STS.U16 [R3+UR4+0x30a00], R23 ;  /* 0x030a001703007988 */ /* 0x000fe20008000404 */
[----:B------:R-:W-:-:S03]  /*1a50*/  VIADD R76, R6, 0x38000 ;  /* 0x00038000064c7836 */ /* 0x000fc60000000000 */
[----:B------:R-:W-:Y:S02]  /*1a60*/  STS.U16 [R3+UR4+0x30e00], R26 ;  /* 0x030e001a03007988 */ /* 0x000fe40008000404 */
[----:B------:R-:W-:Y:S02]  /*1a70*/  R2UR UR6, R76 ;  /* 0x000000004c0672ca */ /* 0x000fe400000e0000 */
        /* <DEDUP_REMOVED lines=27> */
[----:B------:R1:W-:Y:S01]  /*1c30*/  STS.U16 [R3+UR4+0x37e00], R16 ;  /* 0x037e001003007988 */ /* 0x0003e20008000404 */
[----:B------:R-:W-:Y:S01]  /*1c40*/  STTM.16dp32bit_t0_t15.x64 tmem[UR7], RZ ;  /* 0x000000ff000079ed */ /* 0x000fe20008b00007 */
[----:B------:R-:W-:Y:S01]  /*1c50*/  STTM.16dp32bit_t16_t31.x64 tmem[UR7+0x40], RZ ;  /* 0x000040ff000079ed */ /* 0x000fe20008b20007 */
[----:B------:R-:W2:Y:S02]  /*1c60*/  FENCE.VIEW.ASYNC.T ;  /* 0x00000000000073c6 */ /* 0x000ea40000000200 */
[----:B--2---:R-:W-:Y:S01]  /*1c70*/  BAR.SYNC.DEFER_BLOCKING 0x0 ;  /* 0x0000000000007b1d */ /* 0x004fe20000010000 */
[----:B------:R-:W-:-:S02]  /*1c80*/  IMAD R11, R0, 0x12, RZ ;  /* 0x00000012000b7824 */ /* 0x000fc400078e02ff */
[----:B-1----:R-:W-:-:S03]  /*1c90*/  IMAD R3, R0, 0x11, RZ ;  /* 0x0000001100037824 */ /* 0x002fc600078e02ff */
[----:B------:R-:W-:Y:S01]  /*1ca0*/  STL [R1+0x880], R2 ;  /* 0x0008800201007387 */ /* 0x000fe20000100800 */
[----:B------:R-:W-:-:S03]  /*1cb0*/  IMAD R13, R0, 0xa, RZ ;  /* 0x0000000a000d7824 */ /* 0x000fc600078e02ff */
[----:B------:R1:W-:Y:S01]  /*1cc0*/  STL [R1+0x878], R6 ;  /* 0x0008780601007387 */ /* 0x0003e20000100800 */
[C---:B0-----:R-:W-:Y:S01]  /*1cd0*/  IMAD R9, R0.reuse, 0x9, RZ ;  /* 0x0000000900097824 */ /* 0x041fe200078e02ff */
[-C--:B------:R-:W-:Y:S01]  /*1ce0*/  IADD3 R10, P2, PT, R11, R70.reuse, RZ ;  /* 0x000000460b0a7210 */ /* 0x080fe20007f5e0ff */
[C---:B------:R-:W-:Y:S01]  /*1cf0*/  IMAD R17, R0.reuse, 0x6, RZ ;  /* 0x0000000600117824 */ /* 0x040fe200078e02ff */
[----:B------:R-:W-:Y:S01]  /*1d00*/  PRMT R97, RZ, 0x7610, R97 ;  /* 0x00007610ff617816 */ /* 0x000fe20000000061 */
[----:B------:R-:W-:Y:S01]  /*1d10*/  IMAD R19, R0, 0x16, RZ ;  /* 0x0000001600137824 */ /* 0x000fe200078e02ff */
[----:B------:R-:W0:Y:S02]  /*1d20*/  FENCE.VIEW.ASYNC.S ;  /* 0x00000000000073c6 */ /* 0x000e240000000000 */
[----:B0-----:R0:W2:Y:S02]  /*1d30*/  @!UP1 SYNCS.EXCH.64 URZ, [UR6], UR14 ;  /* 0x0000000e06ff95b2 */ /* 0x0010a40008000100 */
[----:B--2---:R-:W-:Y:S01]  /*1d40*/  BAR.SYNC.DEFER_BLOCKING 0x0 ;  /* 0x0000000000007b1d */ /* 0x004fe20000010000 */
[----:B-1----:R-:W-:-:S04]  /*1d50*/  IADD3 R6, P1, PT, R7, R70, RZ ;  /* 0x0000004607067210 */ /* 0x002fc80007f3e0ff */
[-C--:B------:R-:W-:Y:S01]  /*1d60*/  LEA.HI.X.SX32 R7, R3, R71.reuse, 0x1, P1 ;  /* 0x0000004703077211 */ /* 0x080fe200008f0eff */
[C---:B------:R-:W-:Y:S01]  /*1d70*/  IMAD R3, R0.reuse, 0x5, RZ ;  /* 0x0000000500037824 */ /* 0x040fe200078e02ff */
[-C--:B------:R-:W-:Y:S02]  /*1d80*/  IADD3 R8, P1, PT, R13, R70.reuse, RZ ;  /* 0x000000460d087210 */ /* 0x080fe40007f3e0ff */
[----:B------:R-:W-:Y:S02]  /*1d90*/  PRMT R95, RZ, 0x7610, R95 ;  /* 0x00007610ff5f7816 */ /* 0x000fe4000000005f */
[----:B------:R-:W-:Y:S01]  /*1da0*/  PRMT R94, RZ, 0x7610, R94 ;  /* 0x00007610ff5e7816 */ /* 0x000fe2000000005e */
[C---:B------:R-:W-:Y:S01]  /*1db0*/  IMAD R15, R0.reuse, 0xb, RZ ;  /* 0x0000000b000f7824 */ /* 0x040fe200078e02ff */
[-C--:B------:R-:W-:Y:S01]  /*1dc0*/  LEA.HI.X.SX32 R11, R9, R71.reuse, 0x1, P2 ;  /* 0x00000047090b7211 */ /* 0x080fe200010f0eff */
[----:B------:R1:W-:Y:S01]  /*1dd0*/  STL [R1+0x89c], R77 ;  /* 0x00089c4d01007387 */ /* 0x0003e20000100800 */
[-C--:B------:R-:W-:Y:S01]  /*1de0*/  LEA.HI.X.SX32 R9, R3, R71.reuse, 0x1, P1 ;  /* 0x0000004703097211 */ /* 0x080fe200008f0eff */
[C---:B------:R-:W-:Y:S01]  /*1df0*/  IMAD R3, R0.reuse, 0x14, RZ ;  /* 0x0000001400037824 */ /* 0x040fe200078e02ff */
[-C--:B------:R-:W-:Y:S01]  /*1e00*/  IADD3 R14, P2, PT, R19, R70.reuse, RZ ;  /* 0x00000046130e7210 */ /* 0x080fe20007f5e0ff */
[----:B------:R-:W-:Y:S03]  /*1e10*/  STL [R1+0x884], R76 ;  /* 0x0008844c01007387 */ /* 0x000fe60000100800 */
[----:B------:R-:W-:Y:S01]  /*1e20*/  IADD3 R12, P1, PT, R3, R70, RZ ;  /* 0x00000046030c7210 */ /* 0x000fe20007f3e0ff */
[----:B------:R-:W-:Y:S01]  /*1e30*/  IMAD R3, R0, 0x3, RZ ;  /* 0x0000000300037824 */ /* 0x000fe200078e02ff */
[----:B------:R2:W3:Y:S02]  /*1e40*/  @P4 LDG.E.U16 R89, desc[UR8][R6.64] ;  /* 0x0000000806594981 */ /* 0x0004e4000c1e1500 */
[----:B------:R-:W-:-:S02]  /*1e50*/  LEA.HI.X.SX32 R13, R13, R71, 0x1, P1 ;  /* 0x000000470d0d7211 */ /* 0x000fc400008f0eff */
[----:B------:R4:W3:Y:S01]  /*1e60*/  @P4 LDG.E.U16 R97, desc[UR8][R8.64] ;  /* 0x0000000808614981 */ /* 0x0008e2000c1e1500 */
[----:B------:R-:W-:Y:S01]  /*1e70*/  PRMT R99, RZ, 0x7610, R99 ;  /* 0x00007610ff637816 */ /* 0x000fe20000000063 */
[----:B------:R-:W-:Y:S01]  /*1e80*/  IMAD R19, R0, 0xd, RZ ;  /* 0x0000000d00137824 */ /* 0x000fe200078e02ff */
[----:B------:R-:W-:Y:S01]  /*1e90*/  PRMT R93, RZ, 0x7610, R93 ;  /* 0x00007610ff5d7816 */ /* 0x000fe2000000005d */
[----:B------:R0:W3:Y:S01]  /*1ea0*/  @P4 LDG.E.U16 R95, desc[UR8][R10.64] ;  /* 0x000000080a5f4981 */ /* 0x0000e2000c1e1500 */
[----:B--2---:R-:W-:-:S03]  /*1eb0*/  IADD3 R6, P1, PT, R17, R70, RZ ;  /* 0x0000004611067210 */ /* 0x004fc60007f3e0ff */
[----:B------:R2:W3:Y:S01]  /*1ec0*/  @P4 LDG.E.U16 R94, desc[UR8][R12.64] ;  /* 0x000000080c5e4981 */ /* 0x0004e2000c1e1500 */
[-C--:B------:R-:W-:Y:S01]  /*1ed0*/  LEA.HI.X.SX32 R7, R3, R71.reuse, 0x1, P1 ;  /* 0x0000004703077211 */ /* 0x080fe200008f0eff */
[C---:B------:R-:W-:Y:S01]  /*1ee0*/  IMAD R3, R0.reuse, 0xc, RZ ;  /* 0x0000000c00037824 */ /* 0x040fe200078e02ff */
[----:B------:R-:W-:Y:S01]  /*1ef0*/  PRMT R119, RZ, 0x7610, R119 ;  /* 0x00007610ff777816 */ /* 0x000fe20000000077 */
[C---:B----4-:R-:W-:Y:S01]  /*1f00*/  IMAD R9, R0.reuse, 0x1a, RZ ;  /* 0x0000001a00097824 */ /* 0x050fe200078e02ff */
[-C--:B------:R-:W-:Y:S01]  /*1f10*/  LEA.HI.X.SX32 R15, R15, R71.reuse, 0x1, P2 ;  /* 0x000000470f0f7211 */ /* 0x080fe200010f0eff */
[----:B0-----:R-:W-:Y:S01]  /*1f20*/  IMAD R11, R0, 0x18, RZ ;  /* 0x00000018000b7824 */ /* 0x001fe200078e02ff */
[-C--:B------:R-:W-:Y:S01]  /*1f30*/  IADD3 R8, P1, PT, R3, R70.reuse, RZ ;  /* 0x0000004603087210 */ /* 0x080fe20007f3e0ff */
[----:B------:R0:W4:Y:S01]  /*1f40*/  @P4 LDG.E.U16 R99, desc[UR8][R6.64] ;  /* 0x0000000806634981 */ /* 0x000122000c1e1500 */
[-C--:B--2---:R-:W-:Y:S02]  /*1f50*/  IADD3 R12, P3, PT, R9, R70.reuse, RZ ;  /* 0x00000046090c7210 */ /* 0x084fe40007f7e0ff */
[----:B------:R-:W-:Y:S01]  /*1f60*/  IADD3 R10, P2, PT, R11, R70, RZ ;  /* 0x000000460b0a7210 */ /* 0x000fe20007f5e0ff */
[----:B------:R2:W3:Y:S01]  /*1f70*/  @P4 LDG.E.U16 R93, desc[UR8][R14.64] ;  /* 0x000000080e5d4981 */ /* 0x0004e2000c1e1500 */
[----:B------:R-:W-:-:S02]  /*1f80*/  LEA.HI.X.SX32 R9, R17, R71, 0x1, P1 ;  /* 0x0000004711097211 */ /* 0x000fc400008f0eff */
[-C--:B------:R-:W-:Y:S01]  /*1f90*/  LEA.HI.X.SX32 R13, R19, R71.reuse, 0x1, P3 ;  /* 0x00000047130d7211 */ /* 0x080fe200018f0eff */
[C---:B------:R-:W-:Y:S01]  /*1fa0*/  IMAD R19, R0.reuse, 0x1e, RZ ;  /* 0x0000001e00137824 */ /* 0x040fe200078e02ff */
[----:B------:R-:W3:Y:S01]  /*1fb0*/  @P4 LDG.E.U16 R102, desc[UR8][R70.64] ;  /* 0x0000000846664981 */ /* 0x000ee2000c1e1500 */
[C---:B0-----:R-:W-:Y:S01]  /*1fc0*/  IMAD R7, R0.reuse, 0x1c, RZ ;  /* 0x0000001c00077824 */ /* 0x041fe200078e02ff */
[----:B------:R-:W-:Y:S01]  /*1fd0*/  LEA.HI.X.SX32 R11, R3, R71, 0x1, P2 ;  /* 0x00000047030b7211 */ /* 0x000fe200010f0eff */
[C---:B--2---:R-:W-:Y:S01]  /*1fe0*/  IMAD R15, R0.reuse, 0xe, RZ ;  /* 0x0000000e000f7824 */ /* 0x044fe200078e02ff */
[----:B------:R0:W2:Y:S01]  /*1ff0*/  @P4 LDG.E.U16 R119, desc[UR8][R8.64] ;  /* 0x0000000808774981 */ /* 0x0000a2000c1e1500 */
[C---:B------:R-:W-:Y:S01]  /*2000*/  IMAD R17, R0.reuse, 0xf, RZ ;  /* 0x0000000f00117824 */ /* 0x040fe200078e02ff */
[----:B------:R-:W-:Y:S01]  /*2010*/  IADD3 R14, P2, PT, R7, R70, RZ ;  /* 0x00000046070e7210 */ /* 0x000fe20007f5e0ff */
[----:B------:R-:W-:Y:S01]  /*2020*/  IMAD R3, R0, 0x7, RZ ;  /* 0x0000000700037824 */ /* 0x000fe200078e02ff */
[----:B------:R-:W-:-:S02]  /*2030*/  PRMT R92, RZ, 0x7610, R92 ;  /* 0x00007610ff5c7816 */ /* 0x000fc4000000005c */
[----:B------:R-:W-:Y:S02]  /*2040*/  PRMT R91, RZ, 0x7610, R91 ;  /* 0x00007610ff5b7816 */ /* 0x000fe4000000005b */
[-C--:B------:R-:W-:Y:S02]  /*2050*/  IADD3 R6, P1, PT, R15, R70.reuse, RZ ;  /* 0x000000460f067210 */ /* 0x080fe40007f3e0ff */
[----:B0-----:R-:W-:Y:S01]  /*2060*/  IADD3 R8, P3, PT, R19, R70, RZ ;  /* 0x0000004613087210 */ /* 0x001fe20007f7e0ff */
[----:B------:R-:W2:Y:S01]  /*2070*/  @P4 LDG.E.U16 R92, desc[UR8][R10.64] ;  /* 0x000000080a5c4981 */ /* 0x000ea2000c1e1500 */
[----:B------:R-:W-:Y:S02]  /*2080*/  PRMT R118, RZ, 0x7610, R118 ;  /* 0x00007610ff767816 */ /* 0x000fe40000000076 */
[----:B------:R-:W-:Y:S01]  /*2090*/  LEA.HI.X.SX32 R15, R15, R71, 0x1, P2 ;  /* 0x000000470f0f7211 */ /* 0x000fe200010f0eff */
[----:B------:R0:W2:Y:S01]  /*20a0*/  @P4 LDG.E.U16 R91, desc[UR8][R12.64] ;  /* 0x000000080c5b4981 */ /* 0x0000a2000c1e1500 */
[----:B------:R-:W-:-:S02]  /*20b0*/  PRMT R73, RZ, 0x7610, R73 ;  /* 0x00007610ff497816 */ /* 0x000fc40000000049 */
[----:B------:R-:W-:Y:S01]  /*20c0*/  PRMT R84, RZ, 0x7610, R84 ;  /* 0x00007610ff547816 */ /* 0x000fe20000000054 */
[----:B------:R-:W2:Y:S01]  /*20d0*/  @P4 LDG.E.U16 R118, desc[UR8][R14.64] ;  /* 0x000000080e764981 */ /* 0x000ea2000c1e1500 */
[-C--:B------:R-:W-:Y:S02]  /*20e0*/  LEA.HI.X.SX32 R9, R17, R71.reuse, 0x1, P3 ;  /* 0x0000004711097211 */ /* 0x080fe400018f0eff */
[----:B------:R-:W-:-:S03]  /*20f0*/  LEA.HI.X.SX32 R7, R3, R71, 0x1, P1 ;  /* 0x0000004703077211 */ /* 0x000fc600008f0eff */
[----:B------:R-:W2:Y:S04]  /*2100*/  @P4 LDG.E.U16 R73, desc[UR8][R8.64] ;  /* 0x0000000808494981 */ /* 0x000ea8000c1e1500 */
[----:B------:R0:W2:Y:S01]  /*2110*/  @P4 LDG.E.U16 R84, desc[UR8][R6.64] ;  /* 0x0000000806544981 */ /* 0x0000a2000c1e1500 */
[----:B-1----:R-:W-:Y:S01]  /*2120*/  IMAD R77, R5, 0x28, RZ ;  /* 0x00000028054d7824 */ /* 0x002fe200078e02ff */
[----:B------:R-:W-:Y:S02]  /*2130*/  PRMT R65, RZ, 0x7610, R65 ;  /* 0x00007610ff417816 */ /* 0x000fe40000000041 */
[----:B------:R-:W-:Y:S02]  /*2140*/  PRMT R64, RZ, 0x7610, R64 ;  /* 0x00007610ff407816 */ /* 0x000fe40000000040 */
[----:B------:R-:W-:-:S02]  /*2150*/  PRMT R59, RZ, 0x7610, R59 ;  /* 0x00007610ff3b7816 */ /* 0x000fc4000000003b */
[----:B------:R-:W-:Y:S02]  /*2160*/  PRMT R58, RZ, 0x7610, R58 ;  /* 0x00007610ff3a7816 */ /* 0x000fe4000000003a */
[----:B------:R-:W-:Y:S02]  /*2170*/  PRMT R53, RZ, 0x7610, R53 ;  /* 0x00007610ff357816 */ /* 0x000fe40000000035 */
[----:B------:R-:W-:Y:S02]  /*2180*/  PRMT R52, RZ, 0x7610, R52 ;  /* 0x00007610ff347816 */ /* 0x000fe40000000034 */
        /* <DEDUP_REMOVED lines=10> */
[----:B0-----:R-:W-:Y:S02]  /*2230*/  PRMT R13, RZ, 0x7610, R13 ;  /* 0x00007610ff0d7816 */ /* 0x001fe4000000000d */
        /* <DEDUP_REMOVED lines=17> */
[----:B------:R-:W-:Y:S01]  /*2350*/  PRMT R45, RZ, 0x7610, R45 ;  /* 0x00007610ff2d7816 */ /* 0x000fe2000000002d */
[----:B---3--:R-:W-:Y:S04]  /*2360*/  STL [R1+0x890], R102 ;  /* 0x0008906601007387 */ /* 0x008fe80000100800 */
[----:B------:R-:W-:Y:S04]  /*2370*/  STL [R1+0x894], R89 ;  /* 0x0008945901007387 */ /* 0x000fe80000100800 */
[----:B------:R-:W-:Y:S04]  /*2380*/  STL [R1+0x898], R95 ;  /* 0x0008985f01007387 */ /* 0x000fe80000100800 */
[----:B------:R-:W-:Y:S04]  /*2390*/  STL [R1+0x8a0], R97 ;  /* 0x0008a06101007387 */ /* 0x000fe80000100800 */
[----:B------:R-:W-:Y:S04]  /*23a0*/  STL [R1+0x8a4], R94 ;  /* 0x0008a45e01007387 */ /* 0x000fe80000100800 */
[----:B----4-:R-:W-:Y:S04]  /*23b0*/  STL [R1+0x8e0], R99 ;  /* 0x0008e06301007387 */ /* 0x010fe80000100800 */
[----:B--2---:R0:W-:Y:S04]  /*23c0*/  STL.64 [R1+0x8a8], R92 ;  /* 0x0008a85c01007387 */ /* 0x0041e80000100a00 */
[----:B------:R-:W-:Y:S04]  /*23d0*/  STL [R1+0x8f0], R91 ;  /* 0x0008f05b01007387 */ /* 0x000fe80000100800 */
[----:B------:R-:W-:Y:S04]  /*23e0*/  STL.64 [R1+0x8b0], R118 ;  /* 0x0008b07601007387 */ /* 0x000fe80000100a00 */
[----:B------:R-:W-:Y:S01]  /*23f0*/  STL [R1+0x2c], R73 ;  /* 0x00002c4901007387 */ /* 0x000fe20000100800 */
[----:B0-----:R-:W-:-:S02]  /*2400*/  IMAD R92, R5, 0x50, RZ ;  /* 0x00000050055c7824 */ /* 0x001fc400078e02ff */
[C---:B------:R-:W-:Y:S01]  /*2410*/  IMAD R93, R5.reuse, 0x60, RZ ;  /* 0x00000060055d7824 */ /* 0x040fe200078e02ff */
[----:B------:R-:W-:Y:S04]  /*2420*/  STL [R1+0x30], R84 ;  /* 0x0000305401007387 */ /* 0x000fe80000100800 */
[----:B------:R0:W-:Y:S04]  /*2430*/  STL [R1+0x44], R77 ;  /* 0x0000444d01007387 */ /* 0x0001e80000100800 */
[----:B------:R1:W-:Y:S01]  /*2440*/  STL [R1+0x38], R92 ;  /* 0x0000385c01007387 */ /* 0x0003e20000100800 */
[----:B0-----:R-:W-:-:S03]  /*2450*/  IMAD R77, R5, 0x38, RZ ;  /* 0x00000038054d7824 */ /* 0x001fc600078e02ff */
[----:B------:R0:W-:Y:S01]  /*2460*/  STL [R1+0x40], R93 ;  /* 0x0000405d01007387 */ /* 0x0001e20000100800 */
[----:B-1----:R-:W-:-:S03]  /*2470*/  IMAD.SHL.U32 R92, R5, 0x40, RZ ;  /* 0x00000040055c7824 */ /* 0x002fc600078e00ff */
[----:B------:R1:W-:Y:S01]  /*2480*/  STL [R1+0x98], R77 ;  /* 0x0000984d01007387 */ /* 0x0003e20000100800 */
[----:B0-----:R-:W-:-:S03]  /*2490*/  IMAD R93, R5, 0x48, RZ ;  /* 0x00000048055d7824 */ /* 0x001fc600078e02ff */
[----:B------:R-:W-:Y:S01]  /*24a0*/  STL [R1+0x3c], R92 ;  /* 0x00003c5c01007387 */ /* 0x000fe20000100800 */
[----:B-1----:R-:W-:-:S03]  /*24b0*/  IMAD R77, R5, 0x58, RZ ;  /* 0x00000058054d7824 */ /* 0x002fc600078e02ff */
[----:B------:R-:W-:Y:S01]  /*24c0*/  STL [R1+0x34], R93 ;  /* 0x0000345d01007387 */ /* 0x000fe20000100800 */
[----:B------:R-:W-:-:S03]  /*24d0*/  IMAD R95, R5, 0x1a, RZ ;  /* 0x0000001a055f7824 */ /* 0x000fc600078e02ff */
[----:B------:R0:W-:Y:S02]  /*24e0*/  STL [R1+0x9c], R77 ;  /* 0x00009c4d01007387 */ /* 0x0001e40000100800 */
[C---:B0-----:R-:W-:Y:S02]  /*24f0*/  IMAD R77, R5.reuse, 0x34, RZ ;  /* 0x00000034054d7824 */ /* 0x041fe400078e02ff */
[----:B------:R-:W-:-:S03]  /*2500*/  IMAD.SHL.U32 R93, R5, 0x2, RZ ;  /* 0x00000002055d7824 */ /* 0x000fc600078e00ff */
[----:B------:R0:W-:Y:S04]  /*2510*/  STL [R1+0x4c], R77 ;  /* 0x00004c4d01007387 */ /* 0x0001e80000100800 */
[----:B------:R1:W-:Y:S01]  /*2520*/  STL [R1+0x58], R95 ;  /* 0x0000585f01007387 */ /* 0x0003e20000100800 */
[----:B0-----:R-:W-:-:S03]  /*2530*/  IMAD R77, R5, 0x19, RZ ;  /* 0x00000019054d7824 */ /* 0x001fc600078e02ff */
[----:B------:R0:W-:Y:S01]  /*2540*/  STL [R1+0x54], R93 ;  /* 0x0000545d01007387 */ /* 0x0001e20000100800 */
[----:B-1----:R-:W-:-:S03]  /*2550*/  IMAD R95, R5, 0x32, RZ ;  /* 0x00000032055f7824 */ /* 0x002fc600078e02ff */
[----:B------:R1:W-:Y:S04]  /*2560*/  STL [R1+0x5c], R77 ;  /* 0x00005c4d01007387 */ /* 0x0003e80000100800 */
[----:B------:R2:W-:Y:S01]  /*2570*/  STL [R1+0x68], R95 ;  /* 0x0000685f01007387 */ /* 0x0005e20000100800 */
[C---:B0-----:R-:W-:Y:S02]  /*2580*/  IMAD R93, R5.reuse, 0x21, RZ ;  /* 0x00000021055d7824 */ /* 0x041fe400078e02ff */
[----:B-1----:R-:W-:-:S03]  /*2590*/  IMAD R77, R5, 0x42, RZ ;  /* 0x00000042054d7824 */ /* 0x002fc600078e02ff */
[----:B------:R0:W-:Y:S01]  /*25a0*/  STL [R1+0x60], R93 ;  /* 0x0000605d01007387 */ /* 0x0001e20000100800 */
[----:B--2---:R-:W-:-:S03]  /*25b0*/  IMAD R95, R5, 0x22, RZ ;  /* 0x00000022055f7824 */ /* 0x004fc600078e02ff */
        /* <DEDUP_REMOVED lines=41> */
[----:B--2---:R-:W-:-:S03]  /*2850*/  IMAD.SHL.U32 R95, R5, 0x4, RZ ;  /* 0x00000004055f7824 */ /* 0x004fc600078e00ff */
        /* <DEDUP_REMOVED lines=72> */
[----:B------:R-:W-:Y:S01]  /*2ce0*/  STL [R1+0x154], R77 ;  /* 0x0001544d01007387 */ /* 0x000fe20000100800 */
[----:B------:R-:W-:-:S03]  /*2cf0*/  IMAD R118, R5, 0x5f, RZ ;  /* 0x0000005f05767824 */ /* 0x000fc600078e02ff */
[----:B------:R1:W-:Y:S01]  /*2d00*/  STL [R1+0x158], R95 ;  /* 0x0001585f01007387 */ /* 0x0003e20000100800 */
[C---:B0-----:R-:W-:Y:S02]  /*2d10*/  IMAD R93, R5.reuse, 0x2f, RZ ;  /* 0x0000002f055d7824 */ /* 0x041fe400078e02ff */
[----:B-1----:R-:W-:-:S03]  /*2d20*/  IMAD R95, R5, 0x3f, RZ ;  /* 0x0000003f055f7824 */ /* 0x002fc600078e02ff */
[----:B------:R0:W-:Y:S04]  /*2d30*/  STL [R1+0x15c], R93 ;  /* 0x00015c5d01007387 */ /* 0x0001e80000100800 */
[----:B------:R1:W-:Y:S04]  /*2d40*/  STL [R1+0x164], R95 ;  /* 0x0001645f01007387 */ /* 0x0003e80000100800 */
[----:B------:R-:W-:Y:S04]  /*2d50*/  STL [R1+0x174], R118 ;  /* 0x0001747601007387 */ /* 0x000fe80000100800 */
[----:B------:R-:W-:Y:S04]  /*2d60*/  STL.64 [R1+0xad8], R64 ;  /* 0x000ad84001007387 */ /* 0x000fe80000100a00 */
[----:B------:R-:W-:Y:S01]  /*2d70*/  STL.64 [R1+0xae0], R58 ;  /* 0x000ae03a01007387 */ /* 0x000fe20000100a00 */
[----:B------:R-:W-:-:S02]  /*2d80*/  PRMT R44, RZ, 0x7610, R44 ;  /* 0x00007610ff2c7816 */ /* 0x000fc4000000002c */
[----:B------:R-:W-:Y:S01]  /*2d90*/  PRMT R39, RZ, 0x7610, R39 ;  /* 0x00007610ff277816 */ /* 0x000fe20000000027 */
[----:B------:R-:W-:Y:S01]  /*2da0*/  STL.64 [R1+0xae8], R52 ;  /* 0x000ae83401007387 */ /* 0x000fe20000100a00 */
[----:B------:R-:W-:Y:S02]  /*2db0*/  PRMT R38, RZ, 0x7610, R38 ;  /* 0x00007610ff267816 */ /* 0x000fe40000000026 */
[----:B------:R-:W-:Y:S01]  /*2dc0*/  PRMT R33, RZ, 0x7610, R33 ;  /* 0x00007610ff217816 */ /* 0x000fe20000000021 */
[----:B------:R2:W-:Y:S01]  /*2dd0*/  STL.64 [R1+0xad0], R46 ;  /* 0x000ad02e01007387 */ /* 0x0005e20000100a00 */
[----:B------:R-:W-:Y:S02]  /*2de0*/  PRMT R32, RZ, 0x7610, R32 ;  /* 0x00007610ff207816 */ /* 0x000fe40000000020 */
[----:B------:R-:W-:Y:S01]  /*2df0*/  PRMT R27, RZ, 0x7610, R27 ;  /* 0x00007610ff1b7816 */ /* 0x000fe2000000001b */
[----:B------:R-:W-:Y:S01]  /*2e00*/  STL.64 [R1+0xaf0], R40 ;  /* 0x000af02801007387 */ /* 0x000fe20000100a00 */
[----:B------:R-:W-:-:S02]  /*2e10*/  PRMT R26, RZ, 0x7610, R26 ;  /* 0x00007610ff1a7816 */ /* 0x000fc4000000001a */
[----:B------:R-:W-:Y:S01]  /*2e20*/  PRMT R21, RZ, 0x7610, R21 ;  /* 0x00007610ff157816 */ /* 0x000fe20000000015 */
[----:B------:R-:W-:Y:S01]  /*2e30*/  STL.64 [R1+0xaf8], R34 ;  /* 0x000af82201007387 */ /* 0x000fe20000100a00 */
[----:B------:R-:W-:Y:S02]  /*2e40*/  PRMT R20, RZ, 0x7610, R20 ;  /* 0x00007610ff147816 */ /* 0x000fe40000000014 */
[----:B------:R-:W-:Y:S01]  /*2e50*/  PRMT R11, RZ, 0x7610, R11 ;  /* 0x00007610ff0b7816 */ /* 0x000fe2000000000b */
[----:B------:R-:W-:Y:S01]  /*2e60*/  STL.64 [R1+0xac8], R28 ;  /* 0x000ac81c01007387 */ /* 0x000fe20000100a00 */
        /* <DEDUP_REMOVED lines=9> */
[----:B------:R-:W-:Y:S01]  /*2f00*/  PRMT R19, RZ, 0x7610, R19 ;  /* 0x00007610ff137816 */ /* 0x000fe20000000013 */
[C---:B------:R-:W-:Y:S01]  /*2f10*/  IMAD.SHL.U32 R0, R5.reuse, 0x8, RZ ;  /* 0x0000000805007824 */ /* 0x040fe200078e00ff */
[----:B------:R-:W-:Y:S01]  /*2f20*/  PRMT R15, RZ, 0x7610, R15 ;  /* 0x00007610ff0f7816 */ /* 0x000fe2000000000f */
[----:B------:R-:W-:Y:S01]  /*2f30*/  STL.64 [R1+0xab0], R80 ;  /* 0x000ab05001007387 */ /* 0x000fe20000100a00 */
[----:B------:R-:W-:Y:S01]  /*2f40*/  PRMT R14, RZ, 0x7610, R14 ;  /* 0x00007610ff0e7816 */ /* 0x000fe2000000000e */
[C---:B------:R-:W-:Y:S01]  /*2f50*/  IMAD.SHL.U32 R3, R5.reuse, 0x10, RZ ;  /* 0x0000001005037824 */ /* 0x040fe200078e00ff */
[----:B------:R-:W-:Y:S01]  /*2f60*/  PRMT R8, RZ, 0x7610, R8 ;  /* 0x00007610ff087816 */ /* 0x000fe20000000008 */
[----:B------:R-:W-:Y:S01]  /*2f70*/  STL.64 [R1+0xa90], R16 ;  /* 0x000a901001007387 */ /* 0x000fe20000100a00 */
[C---:B------:R-:W-:Y:S01]  /*2f80*/  IMAD R73, R5.reuse, 0x18, RZ ;  /* 0x0000001805497824 */ /* 0x040fe200078e02ff */
[----:B------:R-:W-:Y:S01]  /*2f90*/  PRMT R9, RZ, 0x7610, R9 ;  /* 0x00007610ff097816 */ /* 0x000fe20000000009 */
[C---:B------:R-:W-:Y:S01]  /*2fa0*/  IMAD R84, R5.reuse, 0x30, RZ ;  /* 0x0000003005547824 */ /* 0x040fe200078e02ff */
[----:B------:R-:W-:Y:S01]  /*2fb0*/  STL.64 [R1+0xa80], R6 ;  /* 0x000a800601007387 */ /* 0x000fe20000100a00 */
[C---:B------:R-:W-:Y:S01]  /*2fc0*/  IMAD.SHL.U32 R85, R5.reuse, 0x20, RZ ;  /* 0x0000002005557824 */ /* 0x040fe200078e00ff */
[----:B------:R-:W-:Y:S01]  /*2fd0*/  PRMT R4, RZ, 0x7610, R4 ;  /* 0x00007610ff047816 */ /* 0x000fe20000000004 */
[C---:B------:R-:W-:Y:S01]  /*2fe0*/  IMAD R92, R5.reuse, 0x24, RZ ;  /* 0x00000024055c7824 */ /* 0x040fe200078e02ff */
[----:B------:R3:W-:Y:S01]  /*2ff0*/  STL.64 [R1+0xa60], R68 ;  /* 0x000a604401007387 */ /* 0x0007e20000100a00 */
[C---:B------:R-:W-:Y:S01]  /*3000*/  IMAD R94, R5.reuse, 0x12, RZ ;  /* 0x00000012055e7824 */ /* 0x040fe200078e02ff */
[----:B------:R-:W-:Y:S01]  /*3010*/  PRMT R82, RZ, 0x7610, R82 ;  /* 0x00007610ff527816 */ /* 0x000fe20000000052 */
[C---:B------:R-:W-:Y:S01]  /*3020*/  IMAD R77, R5.reuse, 0x37, RZ ;  /* 0x00000037054d7824 */ /* 0x040fe200078e02ff */
[----:B------:R-:W-:Y:S01]  /*3030*/  PRMT R83, RZ, 0x7610, R83 ;  /* 0x00007610ff537816 */ /* 0x000fe20000000053 */
[C---:B------:R-:W-:Y:S01]  /*3040*/  IMAD R119, R5.reuse, 0x47, RZ ;  /* 0x0000004705777824 */ /* 0x040fe200078e02ff */
[----:B------:R-:W-:Y:S01]  /*3050*/  PRMT R74, RZ, 0x7610, R74 ;  /* 0x00007610ff4a7816 */ /* 0x000fe2000000004a */
[C---:B0-----:R-:W-:Y:S01]  /*3060*/  IMAD R93, R5.reuse, 0x4f, RZ ;  /* 0x0000004f055d7824 */ /* 0x041fe200078e02ff */
[----:B------:R-:W-:Y:S01]  /*3070*/  PRMT R75, RZ, 0x7610, R75 ;  /* 0x00007610ff4b7816 */ /* 0x000fe2000000004b */
[----:B-1----:R-:W-:Y:S01]  /*3080*/  IMAD R95, R5, 0x57, RZ ;  /* 0x00000057055f7824 */ /* 0x002fe200078e02ff */
[----:B------:R-:W-:Y:S01]  /*3090*/  PRMT R67, RZ, 0x7610, R67 ;  /* 0x00007610ff437816 */ /* 0x000fe20000000043 */
[----:B--2---:R-:W0:Y:S08]  /*30a0*/  LDC R46, c[0x0][0x3c4] ;  /* 0x0000f100ff2e7b82 */ /* 0x004e300000000800 */
[----:B---3--:R-:W1:Y:S01]  /*30b0*/  LDC R69, c[0x0][0x3c4] ;  /* 0x0000f100ff457b82 */ /* 0x008e620000000800 */
[----:B------:R2:W-:Y:S04]  /*30c0*/  STL.64 [R1+0xa58], R62 ;  /* 0x000a583e01007387 */ /* 0x0005e80000100a00 */
[----:B------:R-:W-:Y:S01]  /*30d0*/  STL.64 [R1+0xa50], R56 ;  /* 0x000a503801007387 */ /* 0x000fe20000100a00 */
[----:B------:R-:W-:-:S02]  /*30e0*/  PRMT R66, RZ, 0x7610, R66 ;  /* 0x00007610ff427816 */ /* 0x000fc40000000042 */
[----:B------:R-:W-:Y:S01]  /*30f0*/  PRMT R61, RZ, 0x7610, R61 ;  /* 0x00007610ff3d7816 */ /* 0x000fe2000000003d */
[----:B------:R-:W-:Y:S01]  /*3100*/  STL.64 [R1+0xa48], R50 ;  /* 0x000a483201007387 */ /* 0x000fe20000100a00 */
[----:B------:R-:W-:Y:S01]  /*3110*/  PRMT R60, RZ, 0x7610, R60 ;  /* 0x00007610ff3c7816 */ /* 0x000fe2000000003c */
[----:B------:R-:W3:Y:S02]  /*3120*/  LDC R65, c[0x0][0x3c4] ;  /* 0x0000f100ff417b82 */ /* 0x000ee40000000800 */
[----:B------:R-:W-:Y:S04]  /*3130*/  STL.64 [R1+0xa68], R44 ;  /* 0x000a682c01007387 */ /* 0x000fe80000100a00 */
[----:B------:R-:W-:Y:S01]  /*3140*/  STL.64 [R1+0xa40], R38 ;  /* 0x000a402601007387 */ /* 0x000fe20000100a00 */
[----:B------:R-:W-:Y:S01]  /*3150*/  PRMT R5, RZ, 0x7610, R5 ;  /* 0x00007610ff057816 */ /* 0x000fe20000000005 */
[----:B--2---:R-:W2:Y:S02]  /*3160*/  LDC R62, c[0x0][0x3c4] ;  /* 0x0000f100ff3e7b82 */ /* 0x004ea40000000800 */
[----:B------:R1:W-:Y:S04]  /*3170*/  STL.64 [R1+0xa70], R32 ;  /* 0x000a702001007387 */ /* 0x0003e80000100a00 */
[----:B------:R-:W-:Y:S01]  /*3180*/  STL.64 [R1+0xa38], R26 ;  /* 0x000a381a01007387 */ /* 0x000fe20000100a00 */
[----:B------:R-:W-:Y:S01]  /*3190*/  PRMT R55, RZ, 0x7610, R55 ;  /* 0x00007610ff377816 */ /* 0x000fe20000000037 */
[----:B------:R-:W4:Y:S02]  /*31a0*/  LDC R63, c[0x0][0x3c4] ;  /* 0x0000f100ff3f7b82 */ /* 0x000f240000000800 */
[----:B------:R0:W-:Y:S01]  /*31b0*/  STL.64 [R1+0xa78], R20 ;  /* 0x000a781401007387 */ /* 0x0001e20000100a00 */
[----:B-1----:R-:W-:-:S05]  /*31c0*/  IMAD R32, R69, 0xb2, RZ ;  /* 0x000000b245207824 */ /* 0x002fca00078e02ff */
[----:B------:R-:W1:Y:S01]  /*31d0*/  LDC R69, c[0x0][0x3c4] ;  /* 0x0000f100ff457b82 */ /* 0x000e620000000800 */
[----:B------:R2:W-:Y:S04]  /*31e0*/  STL.64 [R1+0xa30], R10 ;  /* 0x000a300a01007387 */ /* 0x0005e80000100a00 */
[----:B------:R-:W-:Y:S01]  /*31f0*/  STL.64 [R1+0xa28], R86 ;  /* 0x000a285601007387 */ /* 0x000fe20000100a00 */
[----:B------:R-:W-:Y:S02]  /*3200*/  PRMT R54, RZ, 0x7610, R54 ;  /* 0x00007610ff367816 */ /* 0x000fe40000000036 */
[----:B------:R-:W-:Y:S01]  /*3210*/  PRMT R49, RZ, 0x7610, R49 ;  /* 0x00007610ff317816 */ /* 0x000fe20000000031 */
[----:B------:R-:W-:Y:S01]  /*3220*/  STL.64 [R1+0xa20], R78 ;  /* 0x000a204e01007387 */ /* 0x000fe20000100a00 */
[----:B------:R-:W-:Y:S01]  /*3230*/  PRMT R48, RZ, 0x7610, R48 ;  /* 0x00007610ff307816 */ /* 0x000fe20000000030 */
[----:B0-----:R-:W0:Y:S02]  /*3240*/  LDC R21, c[0x0][0x3c4] ;  /* 0x0000f100ff157b82 */ /* 0x001e240000000800 */
[----:B------:R-:W-:Y:S04]  /*3250*/  STL.64 [R1+0xb08], R18 ;  /* 0x000b081201007387 */ /* 0x000fe80000100a00 */
[----:B------:R-:W-:Y:S01]  /*3260*/  STL.64 [R1+0x9f8], R14 ;  /* 0x0009f80e01007387 */ /* 0x000fe20000100a00 */
[----:B------:R-:W-:Y:S01]  /*3270*/  PRMT R43, RZ, 0x7610, R43 ;  /* 0x00007610ff2b7816 */ /* 0x000fe2000000002b */
[----:B--2---:R-:W2:Y:S02]  /*3280*/  LDC R10, c[0x0][0x3c4] ;  /* 0x0000f100ff0a7b82 */ /* 0x004ea40000000800 */
[----:B------:R-:W-:Y:S01]  /*3290*/  STL.64 [R1+0xb10], R8 ;  /* 0x000b100801007387 */ /* 0x000fe20000100a00 */
[----:B------:R-:W-:-:S03]  /*32a0*/  PRMT R42, RZ, 0x7610, R42 ;  /* 0x00007610ff2a7816 */ /* 0x000fc6000000002a */
[----:B------:R-:W-:Y:S01]  /*32b0*/  STL.64 [R1+0x9d0], R4 ;  /* 0x0009d00401007387 */ /* 0x000fe20000100a00 */
[----:B------:R-:W-:Y:S01]  /*32c0*/  PRMT R37, RZ, 0x7610, R37 ;  /* 0x00007610ff257816 */ /* 0x000fe20000000025 */
[----:B------:R-:W0:Y:S02]  /*32d0*/  LDC R57, c[0x0][0x3c4] ;  /* 0x0000f100ff397b82 */ /* 0x000e240000000800 */
[----:B------:R-:W-:Y:S01]  /*32e0*/  STL.64 [R1+0xb18], R82 ;  /* 0x000b185201007387 */ /* 0x000fe20000100a00 */
[----:B------:R-:W-:-:S03]  /*32f0*/  PRMT R36, RZ, 0x7610, R36 ;  /* 0x00007610ff247816 */ /* 0x000fc60000000024 */
[----:B------:R4:W-:Y:S01]  /*3300*/  STL.64 [R1+0xb20], R74 ;  /* 0x000b204a01007387 */ /* 0x0009e20000100a00 */
[----:B------:R-:W-:Y:S01]  /*3310*/  PRMT R31, RZ, 0x7610, R31 ;  /* 0x00007610ff1f7816 */ /* 0x000fe2000000001f */
[----:B------:R-:W0:Y:S01]  /*3320*/  LDC R51, c[0x0][0x3c4] ;  /* 0x0000f100ff337b82 */ /* 0x000e220000000800 */
[----:B------:R-:W-:Y:S01]  /*3330*/  PRMT R30, RZ, 0x7610, R30 ;  /* 0x00007610ff1e7816 */ /* 0x000fe2000000001e */
[----:B------:R-:W-:Y:S01]  /*3340*/  STL.64 [R1+0x9c0], R66 ;  /* 0x0009c04201007387 */ /* 0x000fe20000100a00 */
[----:B------:R-:W-:Y:S02]  /*3350*/  PRMT R25, RZ, 0x7610, R25 ;  /* 0x00007610ff197816 */ /* 0x000fe40000000019 */
[----:B------:R-:W-:Y:S01]  /*3360*/  PRMT R24, RZ, 0x7610, R24 ;  /* 0x00007610ff187816 */ /* 0x000fe20000000018 */
[----:B------:R-:W-:Y:S01]  /*3370*/  STL.64 [R1+0x9c8], R60 ;  /* 0x0009c83c01007387 */ /* 0x000fe20000100a00 */
[----:B------:R-:W-:Y:S01]  /*3380*/  PRMT R105, RZ, 0x7610, R105 ;  /* 0x00007610ff697816 */ /* 0x000fe20000000069 */
[----:B------:R-:W0:Y:S01]  /*3390*/  LDC R118, c[0x0][0x3c4] ;  /* 0x0000f100ff767b82 */ /* 0x000e220000000800 */
[----:B------:R-:W-:Y:S01]  /*33a0*/  PRMT R104, RZ, 0x7610, R104 ;  /* 0x00007610ff687816 */ /* 0x000fe20000000068 */
[----:B------:R-:W-:Y:S01]  /*33b0*/  STL.64 [R1+0x9d8], R54 ;  /* 0x0009d83601007387 */ /* 0x000fe20000100a00 */
[----:B------:R-:W-:-:S02]  /*33c0*/  PRMT R117, RZ, 0x7610, R117 ;  /* 0x00007610ff757816 */ /* 0x000fc40000000075 */
[----:B------:R-:W-:Y:S01]  /*33d0*/  PRMT R116, RZ, 0x7610, R116 ;  /* 0x00007610ff747816 */ /* 0x000fe20000000074 */
[----:B------:R-:W-:Y:S01]  /*33e0*/  STL.64 [R1+0x9e0], R48 ;  /* 0x0009e03001007387 */ /* 0x000fe20000100a00 */
        /* <DEDUP_REMOVED lines=8> */
[----:B------:R-:W0:Y:S02]  /*3470*/  LDC R13, c[0x0][0x3c4] ;  /* 0x0000f100ff0d7b82 */ /* 0x000e240000000800 */
[----:B------:R1:W-:Y:S04]  /*3480*/  STL.64 [R1+0xa00], R30 ;  /* 0x000a001e01007387 */ /* 0x0003e80000100a00 */
[----:B------:R-:W-:Y:S01]  /*3490*/  STL.64 [R1+0xa08], R24 ;  /* 0x000a081801007387 */ /* 0x000fe20000100a00 */
[----:B------:R-:W-:Y:S01]  /*34a0*/  PRMT R110, RZ, 0x7610, R110 ;  /* 0x00007610ff6e7816 */ /* 0x000fe2000000006e */
[----:B------:R-:W0:Y:S02]  /*34b0*/  LDC R59, c[0x0][0x3c4] ;  /* 0x0000f100ff3b7b82 */ /* 0x000e240000000800 */
[----:B------:R-:W-:Y:S04]  /*34c0*/  STL.64 [R1+0x998], R104 ;  /* 0x0009986801007387 */ /* 0x000fe80000100a00 */
[----:B------:R-:W-:Y:S01]  /*34d0*/  STL.64 [R1+0x980], R116 ;  /* 0x0009807401007387 */ /* 0x000fe20000100a00 */
[----:B----4-:R-:W-:Y:S01]  /*34e0*/  IMAD R75, R63, 0x71, RZ ;  /* 0x000000713f4b7824 */ /* 0x010fe200078e02ff */
[----:B------:R-:W-:Y:S01]  /*34f0*/  PRMT R109, RZ, 0x7610, R109 ;  /* 0x00007610ff6d7816 */ /* 0x000fe2000000006d */
[----:B------:R-:W4:Y:S01]  /*3500*/  LDC R63, c[0x0][0x3c4] ;  /* 0x0000f100ff3f7b82 */ /* 0x000f220000000800 */
[----:B------:R-:W-:Y:S04]  /*3510*/  STL.64 [R1+0x970], R114 ;  /* 0x0009707201007387 */ /* 0x000fe80000100a00 */
[----:B------:R2:W-:Y:S01]  /*3520*/  STL.64 [R1+0x960], R112 ;  /* 0x0009607001007387 */ /* 0x0005e20000100a00 */
[----:B------:R-:W-:-:S02]  /*3530*/  PRMT R108, RZ, 0x7610, R108 ;  /* 0x00007610ff6c7816 */ /* 0x000fc4000000006c */
[----:B------:R-:W-:Y:S01]  /*3540*/  PRMT R107, RZ, 0x7610, R107 ;  /* 0x00007610ff6b7816 */ /* 0x000fe2000000006b */
[----:B-1----:R-:W1:Y:S01]  /*3550*/  LDC R31, c[0x0][0x3c4] ;  /* 0x0000f100ff1f7b82 */ /* 0x002e620000000800 */
[----:B--2---:R-:W-:Y:S01]  /*3560*/  IMAD R113, R69, 0x69, RZ ;  /* 0x0000006945717824 */ /* 0x004fe200078e02ff */
[----:B------:R-:W-:-:S06]  /*3570*/  PRMT R106, RZ, 0x7610, R106 ;  /* 0x00007610ff6a7816 */ /* 0x000fcc000000006a */
[----:B------:R-:W2:Y:S01]  /*3580*/  LDC R69, c[0x0][0x3c4] ;  /* 0x0000f100ff457b82 */ /* 0x000ea20000000800 */
[----:B------:R-:W-:Y:S01]  /*3590*/  IMAD R25, R62, 0xd4, RZ ;  /* 0x000000d43e197824 */ /* 0x000fe200078e02ff */
[----:B------:R-:W-:Y:S02]  /*35a0*/  PRMT R7, RZ, 0x7610, R7 ;  /* 0x00007610ff077816 */ /* 0x000fe40000000007 */
[----:B------:R-:W-:Y:S02]  /*35b0*/  PRMT R90, RZ, 0x7610, R90 ;  /* 0x00007610ff5a7816 */ /* 0x000fe4000000005a */
[----:B------:R-:W-:Y:S02]  /*35c0*/  PRMT R91, RZ, 0x7610, R91 ;  /* 0x00007610ff5b7816 */ /* 0x000fe4000000005b */
[----:B------:R-:W-:Y:S01]  /*35d0*/  PRMT R6, RZ, 0x7610, R6 ;  /* 0x00007610ff067816 */ /* 0x000fe20000000006 */
[----:B------:R-:W0:Y:S01]  /*35e0*/  LDC R22, c[0x0][0x3c4] ;  /* 0x0000f100ff167b82 */ /* 0x000e220000000800 */
[----:B------:R-:W-:-:S02]  /*35f0*/  PRMT R98, RZ, 0x7610, R98 ;  /* 0x00007610ff627816 */ /* 0x000fc40000000062 */
[----:B------:R-:W-:Y:S02]  /*3600*/  PRMT R99, RZ, 0x7610, R99 ;  /* 0x00007610ff637816 */ /* 0x000fe40000000063 */
[----:B------:R-:W-:Y:S02]  /*3610*/  PRMT R103, RZ, 0x7610, R103 ;  /* 0x00007610ff677816 */ /* 0x000fe40000000067 */
[----:B------:R-:W-:Y:S01]  /*3620*/  PRMT R102, RZ, 0x7610, R102 ;  /* 0x00007610ff667816 */ /* 0x000fe20000000066 */
[----:B------:R-:W0:Y:S01]  /*3630*/  LDC R64, c[0x0][0x3c4] ;  /* 0x0000f100ff407b82 */ /* 0x000e220000000800 */
[----:B--2---:R-:W-:Y:S01]  /*3640*/  IMAD R62, R69, 0xe2, RZ ;  /* 0x000000e2453e7824 */ /* 0x004fe200078e02ff */
[----:B------:R-:W-:-:S06]  /*3650*/  PRMT R96, RZ, 0x7610, R96 ;  /* 0x00007610ff607816 */ /* 0x000fcc0000000060 */
[----:B------:R-:W2:Y:S01]  /*3660*/  LDC R69, c[0x0][0x3c4] ;  /* 0x0000f100ff457b82 */ /* 0x000ea20000000800 */
[----:B----4-:R-:W-:-:S07]  /*3670*/  IMAD R56, R63, 0xf2, RZ ;  /* 0x000000f23f387824 */ /* 0x010fce00078e02ff */
[----:B------:R-:W4:Y:S01]  /*3680*/  LDC R63, c[0x0][0x3c4] ;  /* 0x0000f100ff3f7b82 */ /* 0x000f220000000800 */
[----:B------:R-:W-:Y:S02]  /*3690*/  PRMT R97, RZ, 0x7610, R97 ;  /* 0x00007610ff617816 */ /* 0x000fe40000000061 */
[----:B------:R-:W-:Y:S02]  /*36a0*/  PRMT R88, RZ, 0x7610, R88 ;  /* 0x00007610ff587816 */ /* 0x000fe40000000058 */
[----:B------:R-:W-:Y:S02]  /*36b0*/  PRMT R89, RZ, 0x7610, R89 ;  /* 0x00007610ff597816 */ /* 0x000fe40000000059 */
[----:B------:R-:W-:Y:S01]  /*36c0*/  PRMT R76, RZ, 0x7610, R76 ;  /* 0x00007610ff4c7816 */ /* 0x000fe2000000004c */
[----:B------:R-:W0:Y:S01]  /*36d0*/  LDC R17, c[0x0][0x3c4] ;  /* 0x0000f100ff117b82 */ /* 0x000e220000000800 */
[----:B--2---:R-:W-:Y:S01]  /*36e0*/  IMAD R74, R69, 0xf4, RZ ;  /* 0x000000f4454a7824 */ /* 0x004fe200078e02ff */
[----:B------:R-:W-:-:S06]  /*36f0*/  PRMT R125, RZ, 0x7610, R125 ;  /* 0x00007610ff7d7816 */ /* 0x000fcc000000007d */
[----:B------:R-:W2:Y:S01]  /*3700*/  LDC R69, c[0x0][0x3c4] ;  /* 0x0000f100ff457b82 */ /* 0x000ea20000000800 */
[----:B------:R-:W-:Y:S02]  /*3710*/  PRMT R124, RZ, 0x7610, R124 ;  /* 0x00007610ff7c7816 */ /* 0x000fe4000000007c */
[----:B------:R-:W-:Y:S02]  /*3720*/  PRMT R123, RZ, 0x7610, R123 ;  /* 0x00007610ff7b7816 */ /* 0x000fe4000000007b */
[----:B------:R-:W-:Y:S02]  /*3730*/  PRMT R122, RZ, 0x7610, R122 ;  /* 0x00007610ff7a7816 */ /* 0x000fe4000000007a */
[----:B------:R-:W-:Y:S01]  /*3740*/  PRMT R121, RZ, 0x7610, R121 ;  /* 0x00007610ff797816 */ /* 0x000fe20000000079 */
[----:B------:R-:W0:Y:S01]  /*3750*/  LDC R12, c[0x0][0x3c4] ;  /* 0x0000f100ff0c7b82 */ /* 0x000e220000000800 */
[----:B------:R-:W-:-:S07]  /*3760*/  PRMT R120, RZ, 0x7610, R120 ;  /* 0x00007610ff787816 */ /* 0x000fce0000000078 */
[----:B------:R-:W0:Y:S01]  /*3770*/  LDC R28, c[0x0][0x3c4] ;  /* 0x0000f100ff1c7b82 */ /* 0x000e220000000800 */
[----:B--2---:R-:W-:-:S07]  /*3780*/  IMAD R24, R69, 0x76, RZ ;  /* 0x0000007645187824 */ /* 0x004fce00078e02ff */
[----:B------:R-:W2:Y:S08]  /*3790*/  LDC R100, c[0x0][0x3c4] ;  /* 0x0000f100ff647b82 */ /* 0x000eb00000000800 */
[----:B------:R-:W0:Y:S01]  /*37a0*/  LDC R69, c[0x0][0x3c4] ;  /* 0x0000f100ff457b82 */ /* 0x000e220000000800 */
[----:B----4-:R-:W-:-:S07]  /*37b0*/  IMAD R30, R63, 0x86, RZ ;  /* 0x000000863f1e7824 */ /* 0x010fce00078e02ff */
[----:B------:R-:W4:Y:S01]  /*37c0*/  LDC R63, c[0x0][0x3c4] ;  /* 0x0000f100ff3f7b82 */ /* 0x000f220000000800 */
[----:B------:R-:W-:Y:S07]  /*37d0*/  STL.64 [R1+0x950], R110 ;  /* 0x0009506e01007387 */ /* 0x000fee0000100a00 */
[----:B------:R-:W1:Y:S01]  /*37e0*/  LDC R18, c[0x0][0x3c4] ;  /* 0x0000f100ff127b82 */ /* 0x000e620000000800 */
[----:B0-----:R-:W-:-:S07]  /*37f0*/  IMAD R14, R69, 0x96, RZ ;  /* 0x00000096450e7824 */ /* 0x001fce00078e02ff */
[----:B------:R-:W0:Y:S08]  /*3800*/  LDC R16, c[0x0][0x3c4] ;  /* 0x0000f100ff107b82 */ /* 0x000e300000000800 */
[----:B------:R-:W0:Y:S01]  /*3810*/  LDC R69, c[0x0][0x3c4] ;  /* 0x0000f100ff457b82 */ /* 0x000e220000000800 */
[----:B------:R-:W-:Y:S04]  /*3820*/  STL.64 [R1+0x940], R108 ;  /* 0x0009406c01007387 */ /* 0x000fe80000100a00 */
[----:B------:R-:W-:Y:S03]  /*3830*/  STL.64 [R1+0x9a0], R106 ;  /* 0x0009a06a01007387 */ /* 0x000fe60000100a00 */
[----:B------:R-:W1:Y:S01]  /*3840*/  LDC R29, c[0x0][0x3c4] ;  /* 0x0000f100ff1d7b82 */ /* 0x000e620000000800 */
[----:B------:R-:W-:Y:S04]  /*3850*/  STL.S16 [R1+0x28], R7 ;  /* 0x0000280701007387 */ /* 0x000fe80000100600 */
[----:B------:R-:W-:Y:S03]  /*3860*/  STL.64 [R1+0xb28], R90 ;  /* 0x000b285a01007387 */ /* 0x000fe60000100a00 */
[----:B------:R-:W1:Y:S01]  /*3870*/  LDC R101, c[0x0][0x3c4] ;  /* 0x0000f100ff657b82 */ /* 0x000e620000000800 */
[----:B------:R-:W-:Y:S04]  /*3880*/  STL.S16 [R1+0x24], R6 ;  /* 0x0000240601007387 */ /* 0x000fe80000100600 */
[----:B------:R-:W-:Y:S01]  /*3890*/  STL.64 [R1+0xa10], R98 ;  /* 0x000a106201007387 */ /* 0x000fe20000100a00 */
[----:B0-----:R-:W-:-:S03]  /*38a0*/  IMAD R42, R69, 0xb6, RZ ;  /* 0x000000b6452a7824 */ /* 0x001fc600078e02ff */
[----:B------:R-:W-:Y:S01]  /*38b0*/  STL.64 [R1+0x988], R102 ;  /* 0x0009886601007387 */ /* 0x000fe20000100a00 */
[----:B------:R-:W0:Y:S03]  /*38c0*/  LDC R69, c[0x0][0x3c4] ;  /* 0x0000f100ff457b82 */ /* 0x000e260000000800 */
[----:B------:R4:W-:Y:S01]  /*38d0*/  STL.64 [R1+0xb30], R96 ;  /* 0x000b306001007387 */ /* 0x0009e20000100a00 */
[----:B------:R-:W-:Y:S02]  /*38e0*/  PRMT R5, RZ, 0x7610, R5 ;  /* 0x00007610ff057816 */ /* 0x000fe40000000005 */
[----:B------:R-:W-:Y:S01]  /*38f0*/  PRMT R4, RZ, 0x7610, R4 ;  /* 0x00007610ff047816 */ /* 0x000fe20000000004 */
[----:B------:R-:W-:Y:S01]  /*3900*/  IMAD R116, R46, 0xfa, RZ ;  /* 0x000000fa2e747824 */ /* 0x000fe200078e02ff */
[----:B------:R-:W1:Y:S01]  /*3910*/  LDC R80, c[0x0][0x3c4] ;  /* 0x0000f100ff507b82 */ /* 0x000e620000000800 */
[----:B----4-:R-:W-:-:S07]  /*3920*/  IMAD R97, R63, 0xa8, RZ ;  /* 0x000000a83f617824 */ /* 0x010fce00078e02ff */
[----:B------:R-:W4:Y:S08]  /*3930*/  LDC R19, c[0x0][0x3c4] ;  /* 0x0000f100ff137b82 */ /* 0x000f300000000800 */
[----:B------:R-:W1:Y:S01]  /*3940*/  LDC R63, c[0x0][0x3c4] ;  /* 0x0000f100ff3f7b82 */ /* 0x000e620000000800 */
[----:B0-----:R-:W-:-:S07]  /*3950*/  IMAD R55, R69, 0xc8, RZ ;  /* 0x000000c845377824 */ /* 0x001fce00078e02ff */
[----:B------:R-:W0:Y:S01]  /*3960*/  LDC R69, c[0x0][0x3c4] ;  /* 0x0000f100ff457b82 */ /* 0x000e220000000800 */
[----:B------:R-:W-:Y:S01]  /*3970*/  IMAD R61, R57, 0x6c, RZ ;  /* 0x0000006c393d7824 */ /* 0x000fe200078e02ff */
[----:B------:R-:W-:Y:S01]  /*3980*/  STL.64 [R1+0xa88], R88 ;  /* 0x000a885801007387 */ /* 0x000fe20000100a00 */
[----:B---3--:R-:W-:Y:S02]  /*3990*/  IMAD R112, R65, 0x75, RZ ;  /* 0x0000007541707824 */ /* 0x008fe400078e02ff */
[----:B------:R-:W-:Y:S02]  /*39a0*/  IMAD R43, R51, 0x98, RZ ;  /* 0x00000098332b7824 */ /* 0x000fe400078e02ff */
[----:B------:R-:W-:Y:S01]  /*39b0*/  IMAD R90, R118, 0xf8, RZ ;  /* 0x000000f8765a7824 */ /* 0x000fe200078e02ff */
[----:B------:R-:W3:Y:S01]  /*39c0*/  LDC R50, c[0x0][0x3c4] ;  /* 0x0000f100ff327b82 */ /* 0x000ee20000000800 */
[----:B-1----:R-:W-:Y:S01]  /*39d0*/  IMAD R48, R63, 0xc6, RZ ;  /* 0x000000c63f307824 */ /* 0x002fe200078e02ff */
[----:B------:R-:W-:Y:S06]  /*39e0*/  STL.S16 [R1+0xc], R5 ;  /* 0x00000c0501007387 */ /* 0x000fec0000100600 */
[----:B------:R-:W1:Y:S01]  /*39f0*/  LDC R63, c[0x0][0x3c4] ;  /* 0x0000f100ff3f7b82 */ /* 0x000e620000000800 */
[----:B------:R-:W-:Y:S04]  /*3a00*/  STL [R1+0x8bc], R76 ;  /* 0x0008bc4c01007387 */ /* 0x000fe80000100800 */
[----:B------:R0:W-:Y:S01]  /*3a10*/  STL.S16 [R1+0x8], R4 ;  /* 0x0000080401007387 */ /* 0x0001e20000100600 */
[----:B------:R-:W-:-:S02]  /*3a20*/  IMAD.MOV.U32 R46, RZ, RZ, R94 ;  /* 0x000000ffff2e7224 */ /* 0x000fc400078e005e */
[----:B------:R-:W2:Y:S01]  /*3a30*/  LDC R57, c[0x0][0x3c4] ;  /* 0x0000f100ff397b82 */ /* 0x000ea20000000800 */
[----:B0-----:R-:W-:-:S07]  /*3a40*/  IMAD R4, R69, 0xe6, RZ ;  /* 0x000000e645047824 */ /* 0x001fce00078e02ff */
[----:B------:R-:W0:Y:S01]  /*3a50*/  LDC R65, c[0x0][0x3c4] ;  /* 0x0000f100ff417b82 */ /* 0x000e220000000800 */
[----:B-1----:R-:W-:-:S07]  /*3a60*/  IMAD R91, R63, 0x73, RZ ;  /* 0x000000733f5b7824 */ /* 0x002fce00078e02ff */
[----:B------:R-:W1:Y:S08]  /*3a70*/  LDC R63, c[0x0][0x3c4] ;  /* 0x0000f100ff3f7b82 */ /* 0x000e700000000800 */
[----:B------:R-:W0:Y:S01]  /*3a80*/  LDC R69, c[0x0][0x3c4] ;  /* 0x0000f100ff457b82 */ /* 0x000e220000000800 */
[----:B------:R-:W-:Y:S04]  /*3a90*/  STL.64 [R1+0x928], R124 ;  /* 0x0009287c01007387 */ /* 0x000fe80000100a00 */
[----:B------:R1:W-:Y:S01]  /*3aa0*/  STL.64 [R1+0x920], R122 ;  /* 0x0009207a01007387 */ /* 0x0003e20000100a00 */
[----:B------:R-:W-:-:S02]  /*3ab0*/  IMAD R108, R47, 0x9c, RZ ;  /* 0x0000009c2f6c7824 */ /* 0x000fc400078e02ff */
[----:B------:R-:W-:Y:S01]  /*3ac0*/  IMAD R94, R10, 0xee, RZ ;  /* 0x000000ee0a5e7824 */ /* 0x000fe200078e02ff */
[----:B------:R4:W-:Y:S01]  /*3ad0*/  STL.64 [R1+0x918], R120 ;  /* 0x0009187801007387 */ /* 0x0009e20000100a00 */
[----:B--2---:R-:W-:Y:S01]  /*3ae0*/  IMAD R36, R57, 0xa6, RZ ;  /* 0x000000a639247824 */ /* 0x004fe200078e02ff */
[----:B------:R-:W2:Y:S02]  /*3af0*/  LDC R51, c[0x0][0x3c4] ;  /* 0x0000f100ff337b82 */ /* 0x000ea40000000800 */
[----:B------:R-:W-:Y:S04]  /*3b00*/  STL [R1+0xb48], R56 ;  /* 0x000b483801007387 */ /* 0x000fe80000100800 */
[----:B------:R-:W-:Y:S01]  /*3b10*/  STL.64 [R1+0xb40], R30 ;  /* 0x000b401e01007387 */ /* 0x000fe20000100a00 */
[----:B-1----:R-:W-:Y:S01]  /*3b20*/  IMAD R60, R63, 0xf6, RZ ;  /* 0x000000f63f3c7824 */ /* 0x002fe200078e02ff */
[----:B------:R-:W1:Y:S02]  /*3b30*/  LDC R57, c[0x0][0x3c4] ;  /* 0x0000f100ff397b82 */ /* 0x000e640000000800 */
[----:B------:R1:W-:Y:S01]  /*3b40*/  STL [R1+0xb38], R42 ;  /* 0x000b382a01007387 */ /* 0x0003e20000100800 */
[----:B------:R-:W-:-:S03]  /*3b50*/  IMAD R122, R21, 0xdc, RZ ;  /* 0x000000dc157a7824 */ /* 0x000fc600078e02ff */
[----:B------:R-:W3:Y:S01]  /*3b60*/  LDL.LU R45, [R1+0x38] ;  /* 0x00003800012d7983 */ /* 0x000ee20000300800 */
[----:B0-----:R-:W-:Y:S01]  /*3b70*/  IMAD R110, R69, 0x7c, RZ ;  /* 0x0000007c456e7824 */ /* 0x001fe200078e02ff */
[----:B------:R-:W0:Y:S02]  /*3b80*/  LDC R47, c[0x0][0x3c4] ;  /* 0x0000f100ff2f7b82 */ /* 0x000e240000000800 */
[----:B------:R-:W3:Y:S04]  /*3b90*/  LDL.LU R63, [R1+0x40] ;  /* 0x00004000013f7983 */ /* 0x000ee80000300800 */
[----:B------:R-:W3:Y:S01]  /*3ba0*/  LDL.LU R21, [R1+0x34] ;  /* 0x0000340001157983 */ /* 0x000ee20000300800 */
[----:B------:R-:W-:Y:S01]  /*3bb0*/  IMAD R118, R13, 0xce, RZ ;  /* 0x000000ce0d767824 */ /* 0x000fe200078e02ff */
[----:B------:R-:W0:Y:S02]  /*3bc0*/  LDC R81, c[0x0][0x3c4] ;  /* 0x0000f100ff517b82 */ /* 0x000e240000000800 */
[----:B------:R-:W3:Y:S04]  /*3bd0*/  LDL.LU R69, [R1+0x44] ;  /* 0x0000440001457983 */ /* 0x000ee80000300800 */
[----:B------:R-:W3:Y:S01]  /*3be0*/  LDL.LU R67, [R1+0x98] ;  /* 0x0000980001437983 */ /* 0x000ee20000300800 */
[----:B-1----:R-:W-:Y:S01]  /*3bf0*/  IMAD R96, R57, 0xb8, RZ ;  /* 0x000000b839607824 */ /* 0x002fe200078e02ff */
[----:B------:R-:W1:Y:S02]  /*3c00*/  LDC R13, c[0x0][0x3c4] ;  /* 0x0000f100ff0d7b82 */ /* 0x000e640000000800 */
[----:B------:R-:W3:Y:S04]  /*3c10*/  LDL.LU R10, [R1+0x3c] ;  /* 0x00003c00010a7983 */ /* 0x000ee80000300800 */
[----:B------:R-:W3:Y:S02]  /*3c20*/  LDL.LU R83, [R1+0x9c] ;  /* 0x00009c0001537983 */ /* 0x000ee40000300800 */
[----:B------:R-:W0:Y:S01]  /*3c30*/  LDC R57, c[0x0][0x3c4] ;  /* 0x0000f100ff397b82 */ /* 0x000e220000000800 */
[----:B------:R-:W-:-:S02]  /*3c40*/  IMAD R49, R59, 0x90, RZ ;  /* 0x000000903b317824 */ /* 0x000fc400078e02ff */
[----:B------:R-:W-:-:S05]  /*3c50*/  IMAD R15, R22, 0x70, RZ ;  /* 0x00000070160f7824 */ /* 0x000fca00078e02ff */
[----:B------:R-:W1:Y:S01]  /*3c60*/  LDC R59, c[0x0][0x3c4] ;  /* 0x0000f100ff3b7b82 */ /* 0x000e620000000800 */
[----:B------:R-:W-:-:S07]  /*3c70*/  IMAD R102, R64, 0xea, RZ ;  /* 0x000000ea40667824 */ /* 0x000fce00078e02ff */
[----:B------:R-:W1:Y:S01]  /*3c80*/  LDC R22, c[0x0][0x3c4] ;  /* 0x0000f100ff167b82 */ /* 0x000e620000000800 */
[----:B0-----:R-:W-:Y:S01]  /*3c90*/  IMAD R54, R57, 0xd6, RZ ;  /* 0x000000d639367824 */ /* 0x001fe200078e02ff */
[----:B------:R-:W-:-:S06]  /*3ca0*/  PRMT R2, RZ, 0x7610, R2 ;  /* 0x00007610ff027816 */ /* 0x000fcc0000000002 */
[----:B------:R-:W0:Y:S01]  /*3cb0*/  LDC R57, c[0x0][0x3c4] ;  /* 0x0000f100ff397b82 */ /* 0x000e220000000800 */
[-C--:B------:R-:W-:Y:S01]  /*3cc0*/  LEA R64, P5, R65, R70.reuse, 0x4 ;  /* 0x0000004641407211 */ /* 0x080fe200078a20ff */
[----:B--2---:R-:W-:Y:S02]  /*3cd0*/  IMAD R82, R51, 0xe8, RZ ;  /* 0x000000e833527824 */ /* 0x004fe400078e02ff */
[----:B------:R-:W-:Y:S01]  /*3ce0*/  IMAD R37, R17, 0xb0, RZ ;  /* 0x000000b011257824 */ /* 0x000fe200078e02ff */
[-C--:B------:R-:W-:Y:S01]  /*3cf0*/  LEA.HI.X.SX32 R65, R0, R71.reuse, 0x1, P5 ;  /* 0x0000004700417211 */ /* 0x080fe200028f0eff */
[----:B------:R-:W-:Y:S02]  /*3d00*/  IMAD.MOV.U32 R51, RZ, RZ, R92 ;  /* 0x000000ffff337224 */ /* 0x000fe400078e005c */
[----:B------:R-:W2:Y:S01]  /*3d10*/  LDC R17, c[0x0][0x3c4] ;  /* 0x0000f100ff117b82 */ /* 0x000ea20000000800 */
[----:B------:R-:W-:Y:S01]  /*3d20*/  IMAD R92, R12, 0xde, RZ ;  /* 0x000000de0c5c7824 */ /* 0x000fe200078e02ff */
[-C--:B-1----:R-:W-:Y:S01]  /*3d30*/  LEA R12, P5, R13, R70.reuse, 0x6 ;  /* 0x000000460d0c7211 */ /* 0x082fe200078a30ff */
[----:B------:R-:W-:Y:S01]  /*3d40*/  IMAD R124, R28, 0xcc, RZ ;  /* 0x000000cc1c7c7824 */ /* 0x000fe200078e02ff */
[----:B------:R-:W-:Y:S01]  /*3d50*/  IADD3 R28, P1, PT, R84, R70, RZ ;  /* 0x00000046541c7210 */ /* 0x000fe20007f3e0ff */
[----:B------:R-:W-:Y:S01]  /*3d60*/  IMAD R117, R100, 0x65, RZ ;  /* 0x0000006564757824 */ /* 0x000fe200078e02ff */
[----:B------:R-:W-:Y:S01]  /*3d70*/  LEA.HI.X.SX32 R13, R85, R71, 0x1, P5 ;  /* 0x00000047550d7211 */ /* 0x000fe200028f0eff */
[----:B------:R-:W-:Y:S01]  /*3d80*/  IMAD R11, R16, 0xa0, RZ ;  /* 0x000000a0100b7824 */ /* 0x000fe200078e02ff */
[----:B------:R-:W-:Y:S01]  /*3d90*/  PRMT R72, RZ, 0x7610, R72 ;  /* 0x00007610ff487816 */ /* 0x000fe20000000048 */
[----:B------:R-:W-:Y:S01]  /*3da0*/  IMAD R76, R18, 0xae, RZ ;  /* 0x000000ae124c7824 */ /* 0x000fe200078e02ff */
[----:B------:R-:W1:Y:S01]  /*3db0*/  LDC R16, c[0x0][0x3c4] ;  /* 0x0000f100ff107b82 */ /* 0x000e620000000800 */
[----:B0-----:R-:W-:-:S02]  /*3dc0*/  IMAD R8, R57, 0x7b, RZ ;  /* 0x0000007b39087824 */ /* 0x001fc400078e02ff */
[----:B------:R-:W-:Y:S01]  /*3dd0*/  IMAD.MOV.U32 R57, RZ, RZ, R46 ;  /* 0x000000ffff397224 */ /* 0x000fe200078e002e */
[-C--:B------:R-:W-:Y:S01]  /*3de0*/  LEA R46, P2, R47, R70.reuse, 0x5 ;  /* 0x000000462f2e7211 */ /* 0x080fe200078428ff */
[----:B------:R-:W-:Y:S01]  /*3df0*/  IMAD R125, R29, 0xbc, RZ ;  /* 0x000000bc1d7d7824 */ /* 0x000fe200078e02ff */
[----:B------:R-:W-:Y:S01]  /*3e00*/  IADD3 R18, P5, PT, R15, R70, RZ ;  /* 0x000000460f127210 */ /* 0x000fe20007fbe0ff */
[----:B------:R-:W-:Y:S01]  /*3e10*/  IMAD R106, R101, 0xba, RZ ;  /* 0x000000ba656a7824 */ /* 0x000fe200078e02ff */
[-C--:B------:R-:W-:Y:S01]  /*3e20*/  LEA.HI.X.SX32 R47, R3, R71.reuse, 0x1, P2 ;  /* 0x00000047032f7211 */ /* 0x080fe200010f0eff */
[----:B------:R-:W-:Y:S01]  /*3e30*/  IMAD R9, R59, 0x68, RZ ;  /* 0x000000683b097824 */ /* 0x000fe200078e02ff */
[----:B------:R-:W-:Y:S01]  /*3e40*/  LEA.HI.X.SX32 R29, R73, R71, 0x1, P1 ;  /* 0x00000047491d7211 */ /* 0x000fe200008f0eff */
[----:B------:R-:W-:Y:S01]  /*3e50*/  IMAD R114, R80, 0x6d, RZ ;  /* 0x0000006d50727824 */ /* 0x000fe200078e02ff */
[----:B------:R0:W-:Y:S01]  /*3e60*/  STL [R1+0x8b8], R2 ;  /* 0x0008b80201007387 */ /* 0x0001e20000100800 */
[----:B------:R-:W0:Y:S01]  /*3e70*/  LDC R59, c[0x0][0x3c4] ;  /* 0x0000f100ff3b7b82 */ /* 0x000e220000000800 */
[----:B----4-:R-:W-:-:S02]  /*3e80*/  IMAD R120, R19, 0xec, RZ ;  /* 0x000000ec13787824 */ /* 0x010fc400078e02ff */
[----:B------:R-:W-:Y:S01]  /*3e90*/  STL.64 [R1+0x6d0], R64 ;  /* 0x0006d04001007387 */ /* 0x000fe20000100a00 */
[----:B------:R-:W-:-:S03]  /*3ea0*/  IMAD R39, R22, 0xc0, RZ ;  /* 0x000000c016277824 */ /* 0x000fc600078e02ff */
[----:B------:R-:W-:Y:S01]  /*3eb0*/  STL.64 [R1+0x6c8], R46 ;  /* 0x0006c82e01007387 */ /* 0x000fe20000100a00 */
[----:B------:R-:W-:Y:S01]  /*3ec0*/  IMAD R104, R81, 0xca, RZ ;  /* 0x000000ca51687824 */ /* 0x000fe200078e02ff */
[----:B------:R-:W4:Y:S02]  /*3ed0*/  LDC R22, c[0x0][0x3c4] ;  /* 0x0000f100ff167b82 */ /* 0x000f240000000800 */
[----:B------:R-:W-:Y:S04]  /*3ee0*/  STL [R1+0xaa8], R72 ;  /* 0x000aa84801007387 */ /* 0x000fe80000100800 */
[----:B------:R-:W-:Y:S02]  /*3ef0*/  STL.64 [R1+0x690], R28 ;  /* 0x0006901c01007387 */ /* 0x000fe40000100a00 */
[----:B------:R-:W3:Y:S02]  /*3f00*/  LDC R6, c[0x0][0x3c4] ;  /* 0x0000f100ff067b82 */ /* 0x000ee40000000800 */
[----:B------:R-:W-:Y:S01]  /*3f10*/  STL.64 [R1+0x650], R12 ;  /* 0x0006500c01007387 */ /* 0x000fe20000100a00 */
[----:B--2---:R-:W-:-:S02]  /*3f20*/  IMAD R17, R17, 0xd0, RZ ;  /* 0x000000d011117824 */ /* 0x004fc400078e02ff */
[----:B-1----:R-:W-:Y:S02]  /*3f30*/  IMAD R16, R16, 0xe0, RZ ;  /* 0x000000e010107824 */ /* 0x002fe400078e02ff */
[----:B0-----:R-:W-:Y:S01]  /*3f40*/  IMAD R38, R59, 0xf0, RZ ;  /* 0x000000f03b267824 */ /* 0x001fe200078e02ff */
[----:B------:R-:W0:Y:S01]  /*3f50*/  LDC R7, c[0x0][0x3c4] ;  /* 0x0000f100ff077b82 */ /* 0x000e220000000800 */
[----:B----4-:R-:W-:-:S07]  /*3f60*/  IMAD R98, R22, 0x78, RZ ;  /* 0x0000007816627824 */ /* 0x010fce00078e02ff */
[----:B------:R-:W1:Y:S08]  /*3f70*/  LDC R59, c[0x0][0x3c4] ;  /* 0x0000f100ff3b7b82 */ /* 0x000e700000000800 */
[----:B------:R-:W2:Y:S08]  /*3f80*/  LDC R68, c[0x0][0x3c4] ;  /* 0x0000f100ff447b82 */ /* 0x000eb00000000800 */
[----:B------:R-:W4:Y:S08]  /*3f90*/  LDC R107, c[0x0][0x3c4] ;  /* 0x0000f100ff6b7b82 */ /* 0x000f300000000800 */
[----:B------:R-:W0:Y:S08]  /*3fa0*/  LDC R42, c[0x0][0x3c4] ;  /* 0x0000f100ff2a7b82 */ /* 0x000e300000000800 */
[----:B------:R-:W0:Y:S08]  /*3fb0*/  LDC R58, c[0x0][0x3c4] ;  /* 0x0000f100ff3a7b82 */ /* 0x000e300000000800 */
[----:B------:R-:W0:Y:S08]  /*3fc0*/  LDC R23, c[0x0][0x3c4] ;  /* 0x0000f100ff177b82 */ /* 0x000e300000000800 */
[----:B------:R-:W0:Y:S08]  /*3fd0*/  LDC R41, c[0x0][0x3c4] ;  /* 0x0000f100ff297b82 */ /* 0x000e300000000800 */
[----:B------:R-:W0:Y:S08]  /*3fe0*/  LDC R35, c[0x0][0x3c4] ;  /* 0x0000f100ff237b82 */ /* 0x000e300000000800 */
[----:B------:R-:W0:Y:S08]  /*3ff0*/  LDC R34, c[0x0][0x3c4] ;  /* 0x0000f100ff227b82 */ /* 0x000e300000000800 */
[----:B------:R-:W0:Y:S08]  /*4000*/  LDC R40, c[0x0][0x3c4] ;  /* 0x0000f100ff287b82 */ /* 0x000e300000000800 */
[----:B------:R-:W0:Y:S08]  /*4010*/  LDC R52, c[0x0][0x3c4] ;  /* 0x0000f100ff347b82 */ /* 0x000e300000000800 */
[----:B------:R-:W2:Y:S01]  /*4020*/  LDC R121, c[0x0][0x3c4] ;  /* 0x0000f100ff797b82 */ /* 0x000ea20000000800 */
[----:B---3--:R-:W-:-:S02]  /*4030*/  IADD3 R100, P3, PT, R45, R70, RZ ;  /* 0x000000462d647210 */ /* 0x008fc40007f7e0ff */
[-C--:B------:R-:W-:Y:S02]  /*4040*/  IADD3 R80, P2, PT, R63, R70.reuse, RZ ;  /* 0x000000463f507210 */ /* 0x080fe40007f5e0ff */
[-C--:B------:R-:W-:Y:S02]  /*4050*/  LEA.HI.X.SX32 R19, R67, R71.reuse, 0x1, P5 ;  /* 0x0000004743137211 */ /* 0x080fe400028f0eff */
[-C--:B------:R-:W-:Y:S01]  /*4060*/  IADD3 R26, P1, PT, R21, R70.reuse, RZ ;  /* 0x00000046151a7210 */ /* 0x080fe20007f3e0ff */
[----:B------:R-:W-:Y:S01]  /*4070*/  IMAD R5, R6, 0x64, RZ ;  /* 0x0000006406057824 */ /* 0x000fe200078e02ff */
[-C--:B------:R-:W-:Y:S01]  /*4080*/  LEA.HI.X.SX32 R101, R69, R71.reuse, 0x1, P3 ;  /* 0x0000004745657211 */ /* 0x080fe200018f0eff */
[----:B------:R-:W3:Y:S01]  /*4090*/  LDC R22, c[0x0][0x3c4] ;  /* 0x0000f100ff167b82 */ /* 0x000ee20000000800 */
[-C--:B------:R-:W-:Y:S02]  /*40a0*/  LEA R30, P3, R50, R70.reuse, 0x7 ;  /* 0x00000046321e7211 */ /* 0x080fe400078638ff */
[----:B------:R-:W-:Y:S01]  /*40b0*/  LEA.HI.X.SX32 R81, R84, R71, 0x1, P2 ;  /* 0x0000004754517211 */ /* 0x000fe200010f0eff */
[----:B------:R-:W-:Y:S01]  /*40c0*/  STL.64 [R1+0x610], R100 ;  /* 0x0006106401007387 */ /* 0x000fe20000100a00 */
[----:B------:R-:W-:-:S02]  /*40d0*/  IADD3 R2, P2, PT, R49, R70, RZ ;  /* 0x0000004631027210 */ /* 0x000fc40007f5e0ff */
[-C--:B------:R-:W-:Y:S01]  /*40e0*/  LEA.HI.X.SX32 R31, R10, R71.reuse, 0x1, P3 ;  /* 0x000000470a1f7211 */ /* 0x080fe200018f0eff */
[----:B------:R0:W-:Y:S01]  /*40f0*/  STL.64 [R1+0x590], R18 ;  /* 0x0005901201007387 */ /* 0x0001e20000100a00 */
[----:B------:R-:W-:Y:S01]  /*4100*/  IMAD.MOV.U32 R10, RZ, RZ, R57 ;  /* 0x000000ffff0a7224 */ /* 0x000fe200078e0039 */
[-C--:B------:R-:W-:Y:S01]  /*4110*/  LEA.HI.X.SX32 R3, R21, R71.reuse, 0x1, P2 ;  /* 0x0000004715037211 */ /* 0x080fe200010f0eff */
[----:B-1----:R-:W-:Y:S01]  /*4120*/  IMAD R88, R59, 0x82, RZ ;  /* 0x000000823b587824 */ /* 0x002fe200078e02ff */
[----:B------:R-:W2:Y:S01]  /*4130*/  LDL.LU R50, [R1+0x4c] ;  /* 0x00004c0001327983 */ /* 0x000ea20000300800 */
[-C--:B------:R-:W-:Y:S01]  /*4140*/  LEA.HI.X.SX32 R27, R51, R71.reuse, 0x1, P1 ;  /* 0x00000047331b7211 */ /* 0x080fe200008f0eff */
[----:B------:R-:W1:Y:S01]  /*4150*/  LDC R59, c[0x0][0x3c4] ;  /* 0x0000f100ff3b7b82 */ /* 0x000e620000000800 */
[-C--:B0-----:R-:W-:Y:S02]  /*4160*/  IADD3 R18, P5, PT, R11, R70.reuse, RZ ;  /* 0x000000460b127210 */ /* 0x081fe40007fbe0ff */
[----:B------:R-:W4:Y:S01]  /*4170*/  LDL.LU R11, [R1+0x54] ;  /* 0x00005400010b7983 */ /* 0x000f220000300800 */
[----:B------:R-:W-:Y:S01]  /*4180*/  IMAD R66, R7, 0x72, RZ ;  /* 0x0000007207427824 */ /* 0x000fe200078e02ff */
[----:B------:R-:W-:Y:S01]  /*4190*/  LEA.HI.X.SX32 R19, R45, R71, 0x1, P5 ;  /* 0x000000472d137211 */ /* 0x000fe200028f0eff */
[----:B---3--:R-:W-:Y:S01]  /*41a0*/  IMAD R109, R22, 0x74, RZ ;  /* 0x00000074166d7824 */ /* 0x008fe200078e02ff */
[----:B------:R-:W-:Y:S01]  /*41b0*/  STL.64 [R1+0x5d0], R80 ;  /* 0x0005d05001007387 */ /* 0x000fe20000100a00 */
[----:B------:R-:W0:Y:S03]  /*41c0*/  LDC R22, c[0x0][0x3c4] ;  /* 0x0000f100ff167b82 */ /* 0x000e260000000800 */
[----:B------:R-:W3:Y:S04]  /*41d0*/  LDL.LU R57, [R1+0x68] ;  /* 0x0000680001397983 */ /* 0x000ee80000300800 */
[----:B------:R1:W-:Y:S01]  /*41e0*/  STL.64 [R1+0x550], R30 ;  /* 0x0005501e01007387 */ /* 0x0003e20000100a00 */
[----:B------:R-:W0:Y:S03]  /*41f0*/  LDC R7, c[0x0][0x3c4] ;  /* 0x0000f100ff077b82 */ /* 0x000e260000000800 */
[----:B------:R-:W3:Y:S05]  /*4200*/  LDL.LU R21, [R1+0x74] ;  /* 0x0000740001157983 */ /* 0x000eea0000300800 */
[----:B------:R-:W0:Y:S01]  /*4210*/  LDC R6, c[0x0][0x3c4] ;  /* 0x0000f100ff067b82 */ /* 0x000e220000000800 */
[----:B-1----:R-:W-:-:S02]  /*4220*/  IADD3 R30, P3, PT, R37, R70, RZ ;  /* 0x00000046251e7210 */ /* 0x002fc40007f7e0ff */
[----:B------:R-:W3:Y:S04]  /*4230*/  LDL.LU R37, [R1+0xc8] ;  /* 0x0000c80001257983 */ /* 0x000ee80000300800 */
[----:B------:R1:W-:Y:S01]  /*4240*/  STL.64 [R1+0x510], R2 ;  /* 0x0005100201007387 */ /* 0x0003e20000100a00 */
[----:B------:R-:W-:-:S03]  /*4250*/  LEA.HI.X.SX32 R31, R83, R71, 0x1, P3 ;  /* 0x00000047531f7211 */ /* 0x000fc600018f0eff */
[----:B------:R-:W3:Y:S04]  /*4260*/  LDL.LU R86, [R1+0x58] ;  /* 0x0000580001567983 */ /* 0x000ee80000300800 */
[----:B------:R1:W-:Y:S02]  /*4270*/  STL.64 [R1+0x4d0], R18 ;  /* 0x0004d01201007387 */ /* 0x0003e40000100a00 */
[----:B-1----:R-:W-:Y:S02]  /*4280*/  IADD3 R2, P2, PT, R39, R70, RZ ;  /* 0x0000004627027210 */ /* 0x002fe40007f5e0ff */
[----:B------:R-:W3:Y:S02]  /*4290*/  LDL.LU R45, [R1+0x80] ;  /* 0x00008000012d7983 */ /* 0x000ee40000300800 */
[----:B------:R-:W-:-:S02]  /*42a0*/  LEA.HI.X.SX32 R3, R63, R71, 0x1, P2 ;  /* 0x000000473f037211 */ /* 0x000fc400010f0eff */
[----:B------:R1:W-:Y:S01]  /*42b0*/  STL.64 [R1+0x490], R30 ;  /* 0x0004901e01007387 */ /* 0x0003e20000100a00 */
[----:B------:R-:W-:-:S03]  /*42c0*/  IADD3 R18, P5, PT, R17, R70, RZ ;  /* 0x0000004611127210 */ /* 0x000fc60007fbe0ff */
[----:B------:R-:W3:Y:S01]  /*42d0*/  LDL.LU R49, [R1+0xd8] ;  /* 0x0000d80001317983 */ /* 0x000ee20000300800 */
[-C--:B------:R-:W-:Y:S02]  /*42e0*/  IADD3 R16, P3, PT, R16, R70.reuse, RZ ;  /* 0x0000004610107210 */ /* 0x080fe40007f7e0ff */
[----:B------:R-:W-:Y:S01]  /*42f0*/  LEA.HI.X.SX32 R19, R9, R71, 0x1, P5 ;  /* 0x0000004709137211 */ /* 0x000fe200028f0eff */
[----:B------:R0:W-:Y:S04]  /*4300*/  STL.64 [R1+0x450], R2 ;  /* 0x0004500201007387 */ /* 0x0001e80000100a00 */
[----:B------:R-:W3:Y:S01]  /*4310*/  LDL.LU R87, [R1+0x5c] ;  /* 0x00005c0001577983 */ /* 0x000ee20000300800 */
[----:B-1----:R-:W-:-:S03]  /*4320*/  IADD3 R30, P5, PT, R69, R70, RZ ;  /* 0x00000046451e7210 */ /* 0x002fc60007fbe0ff */
[----:B------:R-:W3:Y:S01]  /*4330*/  LDL.LU R69, [R1+0x60] ;  /* 0x0000600001457983 */ /* 0x000ee20000300800 */
[-C--:B------:R-:W-:Y:S02]  /*4340*/  LEA.HI.X.SX32 R17, R15, R71.reuse, 0x1, P3 ;  /* 0x000000470f117211 */ /* 0x080fe400018f0eff */
[-C--:B0-----:R-:W-:Y:S01]  /*4350*/  IADD3 R2, P2, PT, R38, R70.reuse, RZ ;  /* 0x0000004626027210 */ /* 0x081fe20007f5e0ff */
[----:B------:R-:W3:Y:S03]  /*4360*/  LDL.LU R63, [R1+0x8c] ;  /* 0x00008c00013f7983 */ /* 0x000ee60000300800 */
[----:B------:R-:W-:Y:S01]  /*4370*/  LEA.HI.X.SX32 R3, R98, R71, 0x1, P2 ;  /* 0x0000004762037211 */ /* 0x000fe200010f0eff */
[----:B------:R-:W-:Y:S04]  /*4380*/  STL.64 [R1+0x410], R18 ;  /* 0x0004101201007387 */ /* 0x000fe80000100a00 */
[----:B------:R0:W-:Y:S04]  /*4390*/  STL.64 [R1+0x3d0], R16 ;  /* 0x0003d01001007387 */ /* 0x0001e80000100a00 */
[----:B0-----:R-:W3:Y:S04]  /*43a0*/  LDL.LU R16, [R1+0x64] ;  /* 0x0000640001107983 */ /* 0x001ee80000300800 */
[----:B------:R-:W3:Y:S04]  /*43b0*/  LDL.LU R17, [R1+0x6c] ;  /* 0x00006c0001117983 */ /* 0x000ee80000300800 */
[----:B------:R-:W-:Y:S04]  /*43c0*/  STL.64 [R1+0x390], R2 ;  /* 0x0003900201007387 */ /* 0x000fe80000100a00 */
[----:B------:R-:W3:Y:S01]  /*43d0*/  LDL.LU R15, [R1+0xa0] ;  /* 0x0000a000010f7983 */ /* 0x000ee20000300800 */
[----:B------:R-:W-:-:S02]  /*43e0*/  IADD3 R38, P3, PT, R51, R70, RZ ;  /* 0x0000004633267210 */ /* 0x000fc40007f7e0ff */
[----:B------:R-:W0:Y:S02]  /*43f0*/  LDC R51, c[0x0][0x3c4] ;  /* 0x0000f100ff337b82 */ /* 0x000e240000000800 */
[----:B------:R-:W-:-:S06]  /*4400*/  LEA.HI.X.SX32 R39, R10, R71, 0x1, P3 ;  /* 0x000000470a277211 */ /* 0x000fcc00018f0eff */
[----:B------:R-:W1:Y:S01]  /*4410*/  LDC R10, c[0x0][0x3c4] ;  /* 0x0000f100ff0a7b82 */ /* 0x000e620000000800 */
[----:B------:R-:W-:Y:S01]  /*4420*/  IADD3 R18, P2, PT, R9, R70, RZ ;  /* 0x0000004609127210 */ /* 0x000fe20007f5e0ff */
[----:B------:R0:W-:Y:S04]  /*4430*/  STL.64 [R1+0x630], R26 ;  /* 0x0006301a01007387 */ /* 0x0001e80000100a00 */
[----:B------:R-:W3:Y:S04]  /*4440*/  LDL.LU R89, [R1+0x70] ;  /* 0x0000700001597983 */ /* 0x000ee80000300800 */
[----:B------:R-:W-:Y:S01]  /*4450*/  STL.64 [R1+0x6c0], R38 ;  /* 0x0006c02601007387 */ /* 0x000fe20000100a00 */
[----:B--2---:R-:W-:-:S02]  /*4460*/  LEA.HI.X.SX32 R19, R50, R71, 0x1, P2 ;  /* 0x0000004732137211 */ /* 0x004fc400010f0eff */
[----:B0-----:R-:W-:-:S03]  /*4470*/  IADD3 R26, P1, PT, R50, R70, RZ ;  /* 0x00000046321a7210 */ /* 0x001fc60007f3e0ff */
[----:B------:R-:W-:Y:S01]  /*4480*/  STL.64 [R1+0x5b0], R18 ;  /* 0x0005b01201007387 */ /* 0x000fe20000100a00 */
[----:B----4-:R-:W-:-:S03]  /*4490*/  IADD3 R2, P3, PT, R11, R70, RZ ;  /* 0x000000460b027210 */ /* 0x010fc60007f7e0ff */
[----:B------:R-:W-:Y:S01]  /*44a0*/  STL.64 [R1+0xa98], R38 ;  /* 0x000a982601007387 */ /* 0x000fe20000100a00 */
[----:B------:R-:W-:Y:S02]  /*44b0*/  LEA R50, P2, R51, R70, 0x2 ;  /* 0x0000004633327211 */ /* 0x000fe400078410ff */
[-C--:B-1----:R-:W-:Y:S01]  /*44c0*/  LEA.HI.X.SX32 R3, R10, R71.reuse, 0x1, P3 ;  /* 0x000000470a037211 */ /* 0x082fe200018f0eff */
[----:B------:R-:W2:Y:S01]  /*44d0*/  LDL.LU R56, [R1+0x78] ;  /* 0x0000780001387983 */ /* 0x000ea20000300800 */
[----:B------:R-:W-:-:S03]  /*44e0*/  LEA.HI.X.SX32 R51, R11, R71, 0x1, P2 ;  /* 0x000000470b337211 */ /* 0x000fc600010f0eff */
[----:B------:R-:W4:Y:S04]  /*44f0*/  LDL.LU R9, [R1+0xec] ;  /* 0x0000ec0001097983 */ /* 0x000f280000300800 */
[----:B------:R3:W-:Y:S02]  /*4500*/  STL.64 [R1+0x6e8], R2 ;  /* 0x0006e80201007387 */ /* 0x0007e40000100a00 */
[-C--:B---3--:R-:W-:Y:S02]  /*4510*/  IADD3 R2, P3, PT, R21, R70.reuse, RZ ;  /* 0x0000004615027210 */ /* 0x088fe40007f7e0ff */
[----:B------:R-:W-:Y:S02]  /*4520*/  LEA.HI.X.SX32 R27, R86, R71, 0x1, P1 ;  /* 0x00000047561b7211 */ /* 0x000fe400008f0eff */
[----:B------:R-:W-:-:S03]  /*4530*/  IADD3 R72, P1, PT, R57, R70, RZ ;  /* 0x0000004639487210 */ /* 0x000fc60007f3e0ff */
[----:B------:R-:W-:Y:S04]  /*4540*/  STL.64 [R1+0x680], R26 ;  /* 0x0006801a01007387 */ /* 0x000fe80000100a00 */
[----:B------:R0:W-:Y:S04]  /*4550*/  STL.64 [R1+0xaa0], R26 ;  /* 0x000aa01a01007387 */ /* 0x0001e80000100a00 */
[----:B------:R-:W3:Y:S04]  /*4560*/  LDL.LU R123, [R1+0x7c] ;  /* 0x00007c00017b7983 */ /* 0x000ee80000300800 */
[----:B------:R-:W-:Y:S04]  /*4570*/  STL.64 [R1+0x6e0], R50 ;  /* 0x0006e03201007387 */ /* 0x000fe80000100a00 */
[----:B------:R-:W3:Y:S01]  /*4580*/  LDL.LU R111, [R1+0x84] ;  /* 0x00008400016f7983 */ /* 0x000ee20000300800 */
[----:B------:R-:W-:-:S03]  /*4590*/  LEA.HI.X.SX32 R73, R87, R71, 0x1, P1 ;  /* 0x0000004757497211 */ /* 0x000fc600008f0eff */
[----:B------:R-:W3:Y:S01]  /*45a0*/  LDL.LU R18, [R1+0xf4] ;  /* 0x0000f40001127983 */ /* 0x000ee20000300800 */
[----:B------:R-:W-:-:S03]  /*45b0*/  LEA.HI.X.SX32 R3, R69, R71, 0x1, P3 ;  /* 0x0000004745037211 */ /* 0x000fc600018f0eff */
[----:B------:R-:W-:Y:S01]  /*45c0*/  STL.64 [R1+0x688], R72 ;  /* 0x0006884801007387 */ /* 0x000fe20000100a00 */
[----:B------:R-:W-:-:S03]  /*45d0*/  IADD3 R10, P2, PT, R37, R70, RZ ;  /* 0x00000046250a7210 */ /* 0x000fc60007f5e0ff */
[----:B------:R1:W-:Y:S01]  /*45e0*/  STL.64 [R1+0x648], R2 ;  /* 0x0006480201007387 */ /* 0x0003e20000100a00 */
[----:B0-----:R-:W-:-:S03]  /*45f0*/  IADD3 R26, P1, PT, R45, R70, RZ ;  /* 0x000000462d1a7210 */ /* 0x001fc60007f3e0ff */
[----:B------:R-:W3:Y:S01]  /*4600*/  LDL.LU R115, [R1+0x88] ;  /* 0x0000880001737983 */ /* 0x000ee20000300800 */
[----:B------:R-:W-:-:S03]  /*4610*/  IADD3 R86, P3, PT, R49, R70, RZ ;  /* 0x0000004631567210 */ /* 0x000fc60007f7e0ff */
[----:B------:R-:W3:Y:S04]  /*4620*/  LDL.LU R69, [R1+0x90] ;  /* 0x0000900001457983 */ /* 0x000ee80000300800 */
[----:B------:R-:W3:Y:S01]  /*4630*/  LDL.LU R19, [R1+0xf8] ;  /* 0x0000f80001137983 */ /* 0x000ee20000300800 */
[-C--:B------:R-:W-:Y:S02]  /*4640*/  LEA.HI.X.SX32 R11, R16, R71.reuse, 0x1, P2 ;  /* 0x00000047100b7211 */ /* 0x080fe400010f0eff */
[-C--:B------:R-:W-:Y:S02]  /*4650*/  LEA.HI.X.SX32 R27, R17, R71.reuse, 0x1, P1 ;  /* 0x00000047111b7211 */ /* 0x080fe400008f0eff */
[----:B------:R-:W-:Y:S01]  /*4660*/  IADD3 R78, P1, PT, R5, R70, RZ ;  /* 0x00000046054e7210 */ /* 0x000fe20007f3e0ff */
[----:B------:R-:W-:Y:S01]  /*4670*/  STL.64 [R1+0x640], R10 ;  /* 0x0006400a01007387 */ /* 0x000fe20000100a00 */
[----:B------:R-:W-:-:S03]  /*4680*/  LEA.HI.X.SX32 R87, R15, R71, 0x1, P3 ;  /* 0x000000470f577211 */ /* 0x000fc600018f0eff */
[----:B------:R-:W-:Y:S01]  /*4690*/  STL.64 [R1+0x608], R26 ;  /* 0x0006081a01007387 */ /* 0x000fe20000100a00 */
[----:B------:R-:W-:-:S03]  /*46a0*/  LEA.HI.X.SX32 R79, R57, R71, 0x1, P1 ;  /* 0x00000047394f7211 */ /* 0x000fc600008f0eff */
[----:B------:R-:W-:Y:S04]  /*46b0*/  STL.64 [R1+0x600], R86 ;  /* 0x0006005601007387 */ /* 0x000fe80000100a00 */
[----:B------:R-:W3:Y:S01]  /*46c0*/  LDL.LU R57, [R1+0x94] ;  /* 0x0000940001397983 */ /* 0x000ee20000300800 */
[----:B------:R-:W-:Y:S02]  /*46d0*/  IMAD R103, R22, 0x94, RZ ;  /* 0x0000009416677824 */ /* 0x000fe400078e02ff */
[----:B------:R-:W0:Y:S01]  /*46e0*/  LDC R22, c[0x0][0x3c4] ;  /* 0x0000f100ff167b82 */ /* 0x000e220000000800 */
[----:B------:R-:W-:-:S07]  /*46f0*/  IMAD R20, R59, 0xa2, RZ ;  /* 0x000000a23b147824 */ /* 0x000fce00078e02ff */
[----:B------:R-:W1:Y:S01]  /*4700*/  LDC R59, c[0x0][0x3c4] ;  /* 0x0000f100ff3b7b82 */ /* 0x000e620000000800 */
[----:B------:R-:W-:Y:S01]  /*4710*/  IADD3 R38, P2, PT, R63, R70, RZ ;  /* 0x000000463f267210 */ /* 0x000fe20007f5e0ff */
[----:B0-----:R-:W-:-:S06]  /*4720*/  IMAD R99, R22, 0xb4, RZ ;  /* 0x000000b416637824 */ /* 0x001fcc00078e02ff */
[----:B------:R-:W0:Y:S01]  /*4730*/  LDC R22, c[0x0][0x3c4] ;  /* 0x0000f100ff167b82 */ /* 0x000e220000000800 */
[----:B------:R-:W-:Y:S02]  /*4740*/  IADD3 R16, P3, PT, R66, R70, RZ ;  /* 0x0000004642107210 */ /* 0x000fe40007f7e0ff */
[----:B------:R-:W-:Y:S01]  /*4750*/  LEA.HI.X.SX32 R39, R89, R71, 0x1, P2 ;  /* 0x0000004759277211 */ /* 0x000fe200010f0eff */
[----:B-1----:R-:W-:-:S04]  /*4760*/  IMAD R44, R59, 0xc2, RZ ;  /* 0x000000c23b2c7824 */ /* 0x002fc800078e02ff */
[----:B------:R-:W1:Y:S01]  /*4770*/  LDC R59, c[0x0][0x3c4] ;  /* 0x0000f100ff3b7b82 */ /* 0x000e620000000800 */
[-C--:B------:R-:W-:Y:S01]  /*4780*/  IADD3 R84, P2, PT, R109, R70.reuse, RZ ;  /* 0x000000466d547210 */ /* 0x080fe20007f5e0ff */
[----:B------:R-:W-:Y:S01]  /*4790*/  IMAD R7, R7, 0x84, RZ ;  /* 0x0000008407077824 */ /* 0x000fe200078e02ff */
[----:B------:R-:W-:Y:S01]  /*47a0*/  IADD3 R88, P1, PT, R88, R70, RZ ;  /* 0x0000004658587210 */ /* 0x000fe20007f3e0ff */
[----:B------:R-:W-:Y:S01]  /*47b0*/  IMAD R6, R6, 0x92, RZ ;  /* 0x0000009206067824 */ /* 0x000fe200078e02ff */
[----:B------:R-:W-:Y:S01]  /*47c0*/  STL.64 [R1+0x5c8], R38 ;  /* 0x0005c82601007387 */ /* 0x000fe20000100a00 */
[----:B------:R-:W-:-:S03]  /*47d0*/  IMAD R33, R68, 0xa4, RZ ;  /* 0x000000a444217824 */ /* 0x000fc600078e02ff */
[----:B------:R-:W-:Y:S01]  /*47e0*/  STL.64 [R1+0x5c0], R78 ;  /* 0x0005c04e01007387 */ /* 0x000fe20000100a00 */
[----:B0-----:R-:W-:Y:S02]  /*47f0*/  IMAD R68, R22, 0xd2, RZ ;  /* 0x000000d216447824 */ /* 0x001fe400078e02ff */
[----:B------:R-:W0:Y:S01]  /*4800*/  LDC R22, c[0x0][0x3c4] ;  /* 0x0000f100ff167b82 */ /* 0x000e220000000800 */
[----:B-1----:R-:W-:Y:S02]  /*4810*/  IMAD R59, R59, 0xc4, RZ ;  /* 0x000000c43b3b7824 */ /* 0x002fe400078e02ff */
[----:B0-----:R-:W-:-:S05]  /*4820*/  IMAD R105, R22, 0xe4, RZ ;  /* 0x000000e416697824 */ /* 0x001fca00078e02ff */
[----:B------:R-:W0:Y:S01]  /*4830*/  LDC R22, c[0x0][0x3c4] ;  /* 0x0000f100ff167b82 */ /* 0x000e220000000800 */
[-C--:B--2---:R-:W-:Y:S02]  /*4840*/  LEA.HI.X.SX32 R17, R56, R71.reuse, 0x1, P3 ;  /* 0x0000004738117211 */ /* 0x084fe400018f0eff */
[-C--:B------:R-:W-:Y:S02]  /*4850*/  IADD3 R2, P3, PT, R7, R70.reuse, RZ ;  /* 0x0000004607027210 */ /* 0x080fe40007f7e0ff */
[-C--:B----4-:R-:W-:Y:S01]  /*4860*/  LEA.HI.X.SX32 R85, R9, R71.reuse, 0x1, P2 ;  /* 0x0000004709557211 */ /* 0x090fe200010f0eff */
[----:B------:R-:W-:Y:S01]  /*4870*/  STL.64 [R1+0x588], R16 ;  /* 0x0005881001007387 */ /* 0x000fe20000100a00 */
[-C--:B------:R-:W-:Y:S02]  /*4880*/  IADD3 R6, P2, PT, R6, R70.reuse, RZ ;  /* 0x0000004606067210 */ /* 0x080fe40007f5e0ff */
[----:B------:R-:W-:Y:S01]  /*4890*/  LEA.HI.X.SX32 R3, R21, R71, 0x1, P3 ;  /* 0x0000004715037211 */ /* 0x000fe200018f0eff */
[----:B------:R1:W-:Y:S01]  /*48a0*/  STL.64 [R1+0x580], R84 ;  /* 0x0005805401007387 */ /* 0x0003e20000100a00 */
[----:B------:R-:W-:-:S02]  /*48b0*/  IADD3 R20, P3, PT, R20, R70, RZ ;  /* 0x0000004614147210 */ /* 0x000fc40007f7e0ff */
[----:B---3--:R-:W-:Y:S02]  /*48c0*/  LEA.HI.X.SX32 R89, R123, R71, 0x1, P1 ;  /* 0x000000477b597211 */ /* 0x008fe400008f0eff */
[----:B-1----:R-:W-:-:S03]  /*48d0*/  IADD3 R84, P1, PT, R103, R70, RZ ;  /* 0x0000004667547210 */ /* 0x002fc60007f3e0ff */
[----:B------:R-:W-:Y:S01]  /*48e0*/  STL.64 [R1+0x548], R88 ;  /* 0x0005485801007387 */ /* 0x000fe20000100a00 */
[----:B------:R-:W-:-:S03]  /*48f0*/  LEA.HI.X.SX32 R7, R111, R71, 0x1, P2 ;  /* 0x000000476f077211 */ /* 0x000fc600010f0eff */
[----:B------:R1:W-:Y:S01]  /*4900*/  STL.64 [R1+0x540], R2 ;  /* 0x0005400201007387 */ /* 0x0003e20000100a00 */
[----:B------:R-:W-:-:S03]  /*4910*/  LEA.HI.X.SX32 R85, R18, R71, 0x1, P1 ;  /* 0x0000004712557211 */ /* 0x000fc600008f0eff */
[----:B------:R-:W-:Y:S01]  /*4920*/  STL.64 [R1+0x508], R6 ;  /* 0x0005080601007387 */ /* 0x000fe20000100a00 */
[----:B------:R-:W-:-:S03]  /*4930*/  IADD3 R32, P1, PT, R32, R70, RZ ;  /* 0x0000004620207210 */ /* 0x000fc60007f3e0ff */
[----:B------:R2:W-:Y:S01]  /*4940*/  STL.64 [R1+0x500], R84 ;  /* 0x0005005401007387 */ /* 0x0005e20000100a00 */
[-C--:B-1----:R-:W-:Y:S02]  /*4950*/  IADD3 R2, P2, PT, R33, R70.reuse, RZ ;  /* 0x0000004621027210 */ /* 0x082fe40007f5e0ff */
[-C--:B------:R-:W-:Y:S02]  /*4960*/  LEA.HI.X.SX32 R21, R115, R71.reuse, 0x1, P3 ;  /* 0x0000004773157211 */ /* 0x080fe400018f0eff */
[-C--:B------:R-:W-:Y:S02]  /*4970*/  LEA.HI.X.SX32 R3, R45, R71.reuse, 0x1, P2 ;  /* 0x000000472d037211 */ /* 0x080fe400010f0eff */
[-C--:B--2---:R-:W-:Y:S01]  /*4980*/  IADD3 R84, P3, PT, R99, R70.reuse, RZ ;  /* 0x0000004663547210 */ /* 0x084fe20007f7e0ff */
[----:B------:R-:W-:Y:S01]  /*4990*/  STL.64 [R1+0x4c8], R20 ;  /* 0x0004c81401007387 */ /* 0x000fe20000100a00 */
[-C--:B------:R-:W-:Y:S02]  /*49a0*/  LEA.HI.X.SX32 R33, R69, R71.reuse, 0x1, P1 ;  /* 0x0000004745217211 */ /* 0x080fe400008f0eff */
[----:B------:R-:W-:Y:S01]  /*49b0*/  LEA.HI.X.SX32 R85, R19, R71, 0x1, P3 ;  /* 0x0000004713557211 */ /* 0x000fe200018f0eff */
[----:B------:R1:W-:Y:S01]  /*49c0*/  STL.64 [R1+0x4c0], R2 ;  /* 0x0004c00201007387 */ /* 0x0003e20000100a00 */
[----:B------:R-:W-:-:S02]  /*49d0*/  IADD3 R44, P2, PT, R44, R70, RZ ;  /* 0x000000462c2c7210 */ /* 0x000fc40007f5e0ff */
[-C--:B------:R-:W-:Y:S02]  /*49e0*/  IADD3 R68, P3, PT, R68, R70.reuse, RZ ;  /* 0x0000004644447210 */ /* 0x080fe40007f7e0ff */
[----:B-1----:R-:W-:Y:S02]  /*49f0*/  IADD3 R2, P1, PT, R59, R70, RZ ;  /* 0x000000463b027210 */ /* 0x002fe40007f3e0ff */
[----:B------:R-:W2:Y:S04]  /*4a00*/  LDL.LU R59, [R1+0xfc] ;  /* 0x0000fc00013b7983 */ /* 0x000ea80000300800 */
[----:B------:R-:W3:Y:S04]  /*4a10*/  LDL.LU R115, [R1+0x118] ;  /* 0x0001180001737983 */ /* 0x000ee80000300800 */
[----:B------:R1:W-:Y:S01]  /*4a20*/  STL.64 [R1+0x480], R84 ;  /* 0x0004805401007387 */ /* 0x0003e20000100a00 */
[----:B------:R-:W-:-:S03]  /*4a30*/  LEA.HI.X.SX32 R3, R63, R71, 0x1, P1 ;  /* 0x000000473f037211 */ /* 0x000fc600008f0eff */
[----:B------:R-:W4:Y:S01]  /*4a40*/  LDL.LU R0, [R1+0x134] ;  /* 0x0001340001007983 */ /* 0x000f220000300800 */
[----:B------:R-:W-:-:S03]  /*4a50*/  LEA.HI.X.SX32 R45, R57, R71, 0x1, P2 ;  /* 0x00000047392d7211 */ /* 0x000fc600010f0eff */
[----:B------:R-:W-:Y:S01]  /*4a60*/  STL.64 [R1+0x488], R32 ;  /* 0x0004882001007387 */ /* 0x000fe20000100a00 */
[----:B------:R-:W-:-:S03]  /*4a70*/  IADD3 R56, P2, PT, R25, R70, RZ ;  /* 0x0000004619387210 */ /* 0x000fc60007f5e0ff */
[----:B------:R-:W2:Y:S01]  /*4a80*/  LDL.LU R103, [R1+0xa4] ;  /* 0x0000a40001677983 */ /* 0x000ea20000300800 */
[----:B-1----:R-:W-:-:S03]  /*4a90*/  IMAD R85, R107, 0x6a, RZ ;  /* 0x0000006a6b557824 */ /* 0x002fc600078e02ff */
[----:B------:R-:W2:Y:S04]  /*4aa0*/  LDL.LU R99, [R1+0xa8] ;  /* 0x0000a80001637983 */ /* 0x000ea80000300800 */
[----:B------:R-:W2:Y:S01]  /*4ab0*/  LDL.LU R25, [R1+0xac] ;  /* 0x0000ac0001197983 */ /* 0x000ea20000300800 */
[----:B------:R-:W-:-:S03]  /*4ac0*/  LEA.HI.X.SX32 R57, R85, R71, 0x1, P2 ;  /* 0x0000004755397211 */ /* 0x000fc600010f0eff */
[----:B------:R-:W2:Y:S01]  /*4ad0*/  LDL.LU R84, [R1+0xbc] ;  /* 0x0000bc0001547983 */ /* 0x000ea20000300800 */
[----:B------:R-:W-:-:S03]  /*4ae0*/  LEA.HI.X.SX32 R69, R113, R71, 0x1, P3 ;  /* 0x0000004771457211 */ /* 0x000fc600018f0eff */
[----:B------:R-:W2:Y:S04]  /*4af0*/  LDL.LU R111, [R1+0xd0] ;  /* 0x0000d000016f7983 */ /* 0x000ea80000300800 */
[----:B------:R-:W2:Y:S04]  /*4b00*/  LDL.LU R123, [R1+0x138] ;  /* 0x00013800017b7983 */ /* 0x000ea80000300800 */
[----:B------:R1:W-:Y:S04]  /*4b10*/  STL.64 [R1+0x440], R2 ;  /* 0x0004400201007387 */ /* 0x0003e80000100a00 */
[----:B------:R-:W2:Y:S04]  /*4b20*/  LDL.LU R107, [R1+0xb0] ;  /* 0x0000b000016b7983 */ /* 0x000ea80000300800 */
[----:B------:R-:W-:Y:S01]  /*4b30*/  STL.64 [R1+0x448], R44 ;  /* 0x0004482c01007387 */ /* 0x000fe20000100a00 */
[----:B-1----:R-:W-:-:S03]  /*4b40*/  IADD3 R2, P3, PT, R105, R70, RZ ;  /* 0x0000004669027210 */ /* 0x002fc60007f7e0ff */
[----:B------:R-:W2:Y:S04]  /*4b50*/  LDL.LU R105, [R1+0xb4] ;  /* 0x0000b40001697983 */ /* 0x000ea80000300800 */
[----:B------:R1:W-:Y:S04]  /*4b60*/  STL.64 [R1+0x400], R56 ;  /* 0x0004003801007387 */ /* 0x0003e80000100a00 */
[----:B-1----:R-:W2:Y:S01]  /*4b70*/  LDL.LU R56, [R1+0xb48] ;  /* 0x000b480001387983 */ /* 0x002ea20000300800 */
[----:B------:R-:W-:Y:S01]  /*4b80*/  IADD3 R62, P1, PT, R62, R70, RZ ;  /* 0x000000463e3e7210 */ /* 0x000fe20007f3e0ff */
[----:B0-----:R-:W-:Y:S01]  /*4b90*/  IMAD R22, R22, 0x7a, RZ ;  /* 0x0000007a16167824 */ /* 0x001fe200078e02ff */
[----:B------:R-:W-:-:S02]  /*4ba0*/  LEA.HI.X.SX32 R3, R66, R71, 0x1, P3 ;  /* 0x0000004742037211 */ /* 0x000fc400018f0eff */
[-C--:B------:R-:W-:Y:S01]  /*4bb0*/  LEA.HI.X.SX32 R63, R75, R71.reuse, 0x1, P1 ;  /* 0x000000474b3f7211 */ /* 0x080fe200008f0eff */
[----:B------:R-:W-:Y:S01]  /*4bc0*/  IMAD R42, R42, 0x79, RZ ;  /* 0x000000792a2a7824 */ /* 0x000fe200078e02ff */
[-C--:B------:R-:W-:Y:S01]  /*4bd0*/  IADD3 R74, P1, PT, R74, R70.reuse, RZ ;  /* 0x000000464a4a7210 */ /* 0x080fe20007f3e0ff */
[----:B------:R-:W-:Y:S03]  /*4be0*/  STL.64 [R1+0x408], R68 ;  /* 0x0004084401007387 */ /* 0x000fe60000100a00 */
[----:B------:R-:W-:Y:S01]  /*4bf0*/  LEA.HI.X.SX32 R75, R22, R71, 0x1, P1 ;  /* 0x00000047164b7211 */ /* 0x000fe200008f0eff */
[----:B------:R-:W3:Y:S04]  /*4c00*/  LDL.LU R113, [R1+0xc0] ;  /* 0x0000c00001717983 */ /* 0x000ee80000300800 */
[----:B------:R-:W-:Y:S04]  /*4c10*/  STL.64 [R1+0x3c8], R62 ;  /* 0x0003c83e01007387 */ /* 0x000fe80000100a00 */
[----:B------:R0:W-:Y:S01]  /*4c20*/  STL.64 [R1+0x3c0], R2 ;  /* 0x0003c00201007387 */ /* 0x0001e20000100a00 */
[----:B--2---:R-:W-:-:S04]  /*4c30*/  IADD3 R56, P2, PT, R56, R70, RZ ;  /* 0x0000004638387210 */ /* 0x004fc80007f5e0ff */
[----:B------:R-:W-:Y:S02]  /*4c40*/  LEA.HI.X.SX32 R57, R42, R71, 0x1, P2 ;  /* 0x000000472a397211 */ /* 0x000fe400010f0eff */
[-C--:B0-----:R-:W-:Y:S02]  /*4c50*/  IADD3 R2, P2, PT, R83, R70.reuse, RZ ;  /* 0x0000004653027210 */ /* 0x081fe40007f5e0ff */
[----:B------:R-:W2:Y:S04]  /*4c60*/  LDL.LU R83, [R1+0xc4] ;  /* 0x0000c40001537983 */ /* 0x000ea80000300800 */
[----:B------:R0:W-:Y:S04]  /*4c70*/  STL.64 [R1+0x380], R74 ;  /* 0x0003804a01007387 */ /* 0x0001e80000100a00 */
[----:B0-----:R-:W2:Y:S01]  /*4c80*/  LDL.LU R75, [R1+0xb8] ;  /* 0x0000b800014b7983 */ /* 0x001ea20000300800 */
[----:B------:R-:W-:-:S02]  /*4c90*/  IADD3 R74, P1, PT, R15, R70, RZ ;  /* 0x000000460f4a7210 */ /* 0x000fc40007f3e0ff */
[----:B------:R-:W0:Y:S01]  /*4ca0*/  LDC R15, c[0x0][0x3c4] ;  /* 0x0000f100ff0f7b82 */ /* 0x000e220000000800 */
[----:B------:R-:W-:Y:S01]  /*4cb0*/  IADD3 R66, P3, PT, R67, R70, RZ ;  /* 0x0000004643427210 */ /* 0x000fe20007f7e0ff */
[----:B------:R-:W4:Y:S01]  /*4cc0*/  LDL.LU R42, [R1+0xcc] ;  /* 0x0000cc00012a7983 */ /* 0x000f220000300800 */
[-C--:B------:R-:W-:Y:S02]  /*4cd0*/  LEA.HI.X.SX32 R31, R103, R71.reuse, 0x1, P5 ;  /* 0x00000047671f7211 */ /* 0x080fe400028f0eff */
[-C--:B------:R-:W-:Y:S01]  /*4ce0*/  LEA.HI.X.SX32 R67, R99, R71.reuse, 0x1, P3 ;  /* 0x0000004763437211 */ /* 0x080fe200018f0eff */
[----:B------:R-:W-:Y:S01]  /*4cf0*/  STL.64 [R1+0x388], R56 ;  /* 0x0003883801007387 */ /* 0x000fe20000100a00 */
[----:B------:R-:W-:-:S03]  /*4d00*/  LEA.HI.X.SX32 R3, R59, R71, 0x1, P2 ;  /* 0x000000473b037211 */ /* 0x000fc600010f0eff */
[----:B------:R1:W-:Y:S04]  /*4d10*/  STL.64 [R1+0x6b0], R30 ;  /* 0x0006b01e01007387 */ /* 0x0003e80000100a00 */
[----:B------:R0:W-:Y:S01]  /*4d20*/  STL.64 [R1+0x670], R66 ;  /* 0x0006704201007387 */ /* 0x0001e20000100a00 */
[-C--:B-1----:R-:W-:Y:S02]  /*4d30*/  IADD3 R30, P5, PT, R98, R70.reuse, RZ ;  /* 0x00000046621e7210 */ /* 0x082fe40007fbe0ff */
[----:B0-----:R-:W-:Y:S02]  /*4d40*/  LEA R66, P3, R15, R70, 0x3 ;  /* 0x000000460f427211 */ /* 0x001fe400078618ff */
[----:B------:R-:W4:Y:S01]  /*4d50*/  LDL.LU R15, [R1+0xd4] ;  /* 0x0000d400010f7983 */ /* 0x000f220000300800 */
[----:B---3--:R-:W-:-:S03]  /*4d60*/  LEA.HI.X.SX32 R31, R115, R71, 0x1, P5 ;  /* 0x00000047731f7211 */ /* 0x008fc600028f0eff */
[----:B------:R-:W3:Y:S04]  /*4d70*/  LDL.LU R103, [R1+0xdc] ;  /* 0x0000dc0001677983 */ /* 0x000ee80000300800 */
[----:B------:R0:W-:Y:S01]  /*4d80*/  STL.64 [R1+0x5f0], R2 ;  /* 0x0005f00201007387 */ /* 0x0001e20000100a00 */
[----:B------:R-:W-:-:S03]  /*4d90*/  LEA.HI.X.SX32 R67, R107, R71, 0x1, P3 ;  /* 0x000000476b437211 */ /* 0x000fc600018f0eff */
[----:B------:R1:W-:Y:S04]  /*4da0*/  STL.64 [R1+0x570], R30 ;  /* 0x0005701e01007387 */ /* 0x0003e80000100a00 */
[----:B------:R-:W3:Y:S01]  /*4db0*/  LDL.LU R107, [R1+0xe0] ;  /* 0x0000e000016b7983 */ /* 0x000ee20000300800 */
[-C--:B0-----:R-:W-:Y:S02]  /*4dc0*/  IADD3 R2, P2, PT, R25, R70.reuse, RZ ;  /* 0x0000004619027210 */ /* 0x081fe40007f5e0ff */
[----:B-1----:R-:W-:Y:S02]  /*4dd0*/  IADD3 R30, P5, PT, R84, R70, RZ ;  /* 0x00000046541e7210 */ /* 0x002fe40007fbe0ff */
[-C--:B------:R-:W-:Y:S02]  /*4de0*/  LEA.HI.X.SX32 R3, R105, R71.reuse, 0x1, P2 ;  /* 0x0000004769037211 */ /* 0x080fe400010f0eff */
[----:B------:R-:W3:Y:S04]  /*4df0*/  LDL.LU R105, [R1+0xe4] ;  /* 0x0000e40001697983 */ /* 0x000ee80000300800 */
[----:B------:R-:W-:Y:S04]  /*4e00*/  STL.64 [R1+0x6b8], R2 ;  /* 0x0006b80201007387 */ /* 0x000fe80000100a00 */
[----:B------:R-:W-:Y:S04]  /*4e10*/  STL.64 [R1+0x6d8], R66 ;  /* 0x0006d84201007387 */ /* 0x000fe80000100a00 */
[----:B------:R-:W-:Y:S01]  /*4e20*/  STL.64 [R1+0xa18], R66 ;  /* 0x000a184201007387 */ /* 0x000fe20000100a00 */
[----:B--2---:R-:W-:-:S05]  /*4e30*/  LEA.HI.X.SX32 R31, R75, R71, 0x1, P5 ;  /* 0x000000474b1f7211 */ /* 0x004fca00028f0eff */
[----:B------:R0:W-:Y:S04]  /*4e40*/  STL.64 [R1+0x678], R30 ;  /* 0x0006781e01007387 */ /* 0x0001e80000100a00 */
[----:B0-----:R-:W2:Y:S01]  /*4e50*/  LDL.LU.64 R30, [R1+0xb40] ;  /* 0x000b4000011e7983 */ /* 0x001ea20000300a00 */
[-C--:B----4-:R-:W-:Y:S01]  /*4e60*/  IADD3 R98, P3, PT, R0, R70.reuse, RZ ;  /* 0x0000004600627210 */ /* 0x090fe20007f7e0ff */
[----:B------:R-:W-:Y:S01]  /*4e70*/  IMAD R58, R58, 0x66, RZ ;  /* 0x000000663a3a7824 */ /* 0x000fe200078e02ff */
[----:B------:R-:W-:Y:S02]  /*4e80*/  IADD3 R2, P2, PT, R111, R70, RZ ;  /* 0x000000466f027210 */ /* 0x000fe40007f5e0ff */
[-C--:B------:R-:W-:Y:S02]  /*4e90*/  LEA.HI.X.SX32 R99, R113, R71.reuse, 0x1, P3 ;  /* 0x0000004771637211 */ /* 0x080fe400018f0eff */
[----:B------:R-:W-:-:S03]  /*4ea0*/  LEA.HI.X.SX32 R3, R25, R71, 0x1, P2 ;  /* 0x0000004719037211 */ /* 0x000fc600010f0eff */
[----:B------:R0:W-:Y:S01]  /*4eb0*/  STL.64 [R1+0x638], R98 ;  /* 0x0006386201007387 */ /* 0x0001e20000100a00 */
[----:B------:R-:W-:-:S04]  /*4ec0*/  IADD3 R66, P5, PT, R123, R70, RZ ;  /* 0x000000467b427210 */ /* 0x000fc80007fbe0ff */
[-C--:B------:R-:W-:Y:S02]  /*4ed0*/  LEA.HI.X.SX32 R67, R83, R71.reuse, 0x1, P5 ;  /* 0x0000004753437211 */ /* 0x080fe400028f0eff */
[----:B0-----:R-:W-:Y:S02]  /*4ee0*/  IADD3 R98, P3, PT, R58, R70, RZ ;  /* 0x000000463a627210 */ /* 0x001fe40007f7e0ff */
[----:B------:R-:W4:Y:S04]  /*4ef0*/  LDL.LU R58, [R1+0xe8] ;  /* 0x0000e800013a7983 */ /* 0x000f280000300800 */
[----:B------:R-:W4:Y:S04]  /*4f00*/  LDL.LU R113, [R1+0x120] ;  /* 0x0001200001717983 */ /* 0x000f280000300800 */
[----:B------:R0:W-:Y:S01]  /*4f10*/  STL.64 [R1+0x620], R2 ;  /* 0x0006200201007387 */ /* 0x0001e20000100a00 */
[----:B------:R-:W-:-:S02]  /*4f20*/  LEA.HI.X.SX32 R99, R42, R71, 0x1, P3 ;  /* 0x000000472a637211 */ /* 0x000fc400018f0eff */
[-C--:B------:R-:W-:Y:S01]  /*4f30*/  IADD3 R24, P5, PT, R24, R70.reuse, RZ ;  /* 0x0000004618187210 */ /* 0x080fe20007fbe0ff */
[----:B------:R-:W4:Y:S01]  /*4f40*/  LDL.LU R83, [R1+0xf0] ;  /* 0x0000f00001537983 */ /* 0x000f220000300800 */
[----:B0-----:R-:W-:-:S04]  /*4f50*/  IADD3 R2, P2, PT, R61, R70, RZ ;  /* 0x000000463d027210 */ /* 0x001fc80007f5e0ff */
[-C--:B------:R-:W-:Y:S01]  /*4f60*/  LEA.HI.X.SX32 R3, R84, R71.reuse, 0x1, P2 ;  /* 0x0000004754037211 */ /* 0x080fe200010f0eff */
[----:B------:R-:W-:Y:S01]  /*4f70*/  STL.64 [R1+0x5f8], R66 ;  /* 0x0005f84201007387 */ /* 0x000fe20000100a00 */
[----:B------:R-:W-:-:S03]  /*4f80*/  LEA.HI.X.SX32 R25, R15, R71, 0x1, P5 ;  /* 0x000000470f197211 */ /* 0x000fc600028f0eff */
[----:B------:R0:W-:Y:S04]  /*4f90*/  STL.64 [R1+0x5a0], R2 ;  /* 0x0005a00201007387 */ /* 0x0001e80000100a00 */
[----:B------:R-:W-:Y:S04]  /*4fa0*/  STL.64 [R1+0x5b8], R98 ;  /* 0x0005b86201007387 */ /* 0x000fe80000100a00 */
[----:B------:R-:W-:Y:S01]  /*4fb0*/  STL.64 [R1+0x578], R24 ;  /* 0x0005781801007387 */ /* 0x000fe20000100a00 */
[----:B--2---:R-:W-:Y:S01]  /*4fc0*/  IMAD R42, R31, 0x88, RZ ;  /* 0x000000881f2a7824 */ /* 0x004fe200078e02ff */
[----:B------:R-:W-:-:S04]  /*4fd0*/  IADD3 R30, P3, PT, R30, R70, RZ ;  /* 0x000000461e1e7210 */ /* 0x000fc80007f7e0ff */
[-C--:B0-----:R-:W-:Y:S02]  /*4fe0*/  IADD3 R2, P2, PT, R42, R70.reuse, RZ ;  /* 0x000000462a027210 */ /* 0x081fe40007f5e0ff */
[-C--:B---3--:R-:W-:Y:S02]  /*4ff0*/  LEA.HI.X.SX32 R31, R103, R71.reuse, 0x1, P3 ;  /* 0x00000047671f7211 */ /* 0x088fe400018f0eff */
[-C--:B------:R-:W-:Y:S02]  /*5000*/  IADD3 R42, P3, PT, R43, R70.reuse, RZ ;  /* 0x000000462b2a7210 */ /* 0x080fe40007f7e0ff */
[-C--:B------:R-:W-:Y:S02]  /*5010*/  LEA.HI.X.SX32 R3, R37, R71.reuse, 0x1, P2 ;  /* 0x0000004725037211 */ /* 0x080fe400010f0eff */
[----:B------:R-:W-:Y:S01]  /*5020*/  LEA.HI.X.SX32 R43, R111, R71, 0x1, P3 ;  /* 0x000000476f2b7211 */ /* 0x000fe200018f0eff */
[----:B------:R-:W-:Y:S04]  /*5030*/  STL.64 [R1+0x538], R30 ;  /* 0x0005381e01007387 */ /* 0x000fe80000100a00 */
[----:B------:R-:W-:Y:S04]  /*5040*/  STL.64 [R1+0x530], R2 ;  /* 0x0005300201007387 */ /* 0x000fe80000100a00 */
[----:B------:R0:W-:Y:S04]  /*5050*/  STL.64 [R1+0x4f0], R42 ;  /* 0x0004f02a01007387 */ /* 0x0001e80000100a00 */
[----:B0-----:R-:W2:Y:S01]  /*5060*/  LDL.LU R42, [R1+0xb38] ;  /* 0x000b3800012a7983 */ /* 0x001ea20000300800 */
[----:B------:R-:W-:-:S02]  /*5070*/  IADD3 R14, P5, PT, R14, R70, RZ ;  /* 0x000000460e0e7210 */ /* 0x000fc40007fbe0ff */
[-C--:B------:R-:W-:Y:S02]  /*5080*/  IADD3 R36, P2, PT, R36, R70.reuse, RZ ;  /* 0x0000004624247210 */ /* 0x080fe40007f5e0ff */
[-C--:B------:R-:W-:Y:S02]  /*5090*/  LEA.HI.X.SX32 R15, R107, R71.reuse, 0x1, P5 ;  /* 0x000000476b0f7211 */ /* 0x080fe400028f0eff */
[-C--:B------:R-:W-:Y:S02]  /*50a0*/  IADD3 R2, P5, PT, R97, R70.reuse, RZ ;  /* 0x0000004661027210 */ /* 0x080fe40007fbe0ff */
[-C--:B------:R-:W-:Y:S02]  /*50b0*/  LEA.HI.X.SX32 R37, R105, R71.reuse, 0x1, P2 ;  /* 0x0000004769257211 */ /* 0x080fe400010f0eff */
[----:B------:R-:W-:Y:S01]  /*50c0*/  LEA.HI.X.SX32 R3, R49, R71, 0x1, P5 ;  /* 0x0000004731037211 */ /* 0x000fe200028f0eff */
[----:B------:R-:W-:Y:S01]  /*50d0*/  STL.64 [R1+0x4f8], R14 ;  /* 0x0004f80e01007387 */ /* 0x000fe20000100a00 */
[----:B------:R-:W-:-:S03]  /*50e0*/  IADD3 R96, P2, PT, R96, R70, RZ ;  /* 0x0000004660607210 */ /* 0x000fc60007f5e0ff */
[----:B------:R-:W-:Y:S01]  /*50f0*/  STL.64 [R1+0x4b8], R36 ;  /* 0x0004b82401007387 */ /* 0x000fe20000100a00 */
[----:B----4-:R-:W-:-:S03]  /*5100*/  LEA.HI.X.SX32 R97, R113, R71, 0x1, P2 ;  /* 0x0000004771617211 */ /* 0x010fc600010f0eff */
[----:B------:R0:W-:Y:S01]  /*5110*/  STL.64 [R1+0x4b0], R2 ;  /* 0x0004b00201007387 */ /* 0x0001e20000100a00 */
[----:B------:R-:W-:Y:S01]  /*5120*/  IMAD R23, R23, 0xd8, RZ ;  /* 0x000000d817177824 */ /* 0x000fe200078e02ff */
[----:B------:R-:W-:Y:S01]  /*5130*/  IADD3 R48, P5, PT, R48, R70, RZ ;  /* 0x0000004630307210 */ /* 0x000fe20007fbe0ff */
[----:B------:R-:W-:-:S03]  /*5140*/  IMAD R41, R41, 0x6b, RZ ;  /* 0x0000006b29297824 */ /* 0x000fc600078e02ff */
[----:B------:R-:W-:Y:S02]  /*5150*/  LEA.HI.X.SX32 R49, R83, R71, 0x1, P5 ;  /* 0x0000004753317211 */ /* 0x000fe400028f0eff */
[-C--:B------:R-:W-:Y:S02]  /*5160*/  IADD3 R54, P2, PT, R54, R70.reuse, RZ ;  /* 0x0000004636367210 */ /* 0x080fe40007f5e0ff */
[----:B--2---:R-:W-:-:S04]  /*5170*/  IADD3 R42, P3, PT, R42, R70, RZ ;  /* 0x000000462a2a7210 */ /* 0x004fc80007f7e0ff */
[-C--:B------:R-:W-:Y:S02]  /*5180*/  LEA.HI.X.SX32 R43, R58, R71.reuse, 0x1, P3 ;  /* 0x000000473a2b7211 */ /* 0x080fe400018f0eff */
[----:B0-----:R-:W-:Y:S01]  /*5190*/  IADD3 R2, P3, PT, R55, R70, RZ ;  /* 0x0000004637027210 */ /* 0x001fe20007f7e0ff */
[----:B------:R-:W2:Y:S03]  /*51a0*/  LDL.LU R58, [R1+0x100] ;  /* 0x00010000013a7983 */ /* 0x000ea60000300800 */
[-C--:B------:R-:W-:Y:S01]  /*51b0*/  LEA.HI.X.SX32 R3, R5, R71.reuse, 0x1, P3 ;  /* 0x0000004705037211 */ /* 0x080fe200018f0eff */
[----:B------:R-:W-:Y:S04]  /*51c0*/  STL.64 [R1+0x478], R42 ;  /* 0x0004782a01007387 */ /* 0x000fe80000100a00 */
[----:B------:R0:W-:Y:S04]  /*51d0*/  STL.64 [R1+0x470], R96 ;  /* 0x0004706001007387 */ /* 0x0001e80000100a00 */
[----:B------:R-:W3:Y:S01]  /*51e0*/  LDL.LU R84, [R1+0x104] ;  /* 0x0001040001547983 */ /* 0x000ee20000300800 */
[----:B------:R-:W-:-:S02]  /*51f0*/  LEA.HI.X.SX32 R55, R41, R71, 0x1, P2 ;  /* 0x0000004729377211 */ /* 0x000fc400010f0eff */
[----:B0-----:R-:W-:Y:S02]  /*5200*/  IADD3 R96, P5, PT, R23, R70, RZ ;  /* 0x0000004617607210 */ /* 0x001fe40007fbe0ff */
[----:B------:R-:W4:Y:S04]  /*5210*/  LDL.LU R23, [R1+0x108] ;  /* 0x0001080001177983 */ /* 0x000f280000300800 */
[----:B------:R0:W-:Y:S04]  /*5220*/  STL.64 [R1+0x430], R2 ;  /* 0x0004300201007387 */ /* 0x0001e80000100a00 */
[----:B0-----:R-:W4:Y:S04]  /*5230*/  LDL.LU R3, [R1+0x10c] ;  /* 0x00010c0001037983 */ /* 0x001f280000300800 */
[----:B------:R-:W4:Y:S04]  /*5240*/  LDL.LU R111, [R1+0x110] ;  /* 0x00011000016f7983 */ /* 0x000f280000300800 */
[----:B------:R-:W-:Y:S04]  /*5250*/  STL.64 [R1+0x438], R48 ;  /* 0x0004383001007387 */ /* 0x000fe80000100a00 */
[----:B------:R-:W4:Y:S01]  /*5260*/  LDL.LU R41, [R1+0x114] ;  /* 0x0001140001297983 */ /* 0x000f220000300800 */
[----:B------:R-:W-:-:S05]  /*5270*/  LEA.HI.X.SX32 R97, R61, R71, 0x1, P5 ;  /* 0x000000473d617211 */ /* 0x000fca00028f0eff */
[----:B------:R0:W-:Y:S04]  /*5280*/  STL.64 [R1+0x3f0], R96 ;  /* 0x0003f06001007387 */ /* 0x0001e80000100a00 */
[----:B0-----:R-:W4:Y:S04]  /*5290*/  LDL.LU.64 R96, [R1+0xb30] ;  /* 0x000b300001607983 */ /* 0x001f280000300a00 */
[----:B------:R-:W4:Y:S04]  /*52a0*/  LDL.LU R107, [R1+0x11c] ;  /* 0x00011c00016b7983 */ /* 0x000f280000300800 */
[----:B------:R-:W4:Y:S04]  /*52b0*/  LDL.LU R105, [R1+0x124] ;  /* 0x0001240001697983 */ /* 0x000f280000300800 */
[----:B------:R-:W-:Y:S04]  /*52c0*/  STL.64 [R1+0x3f8], R54 ;  /* 0x0003f83601007387 */ /* 0x000fe80000100a00 */
[----:B------:R-:W4:Y:S04]  /*52d0*/  LDL.LU R2, [R1+0x128] ;  /* 0x0001280001027983 */ /* 0x000f280000300800 */
[----:B------:R-:W4:Y:S01]  /*52e0*/  LDL.LU R103, [R1+0x12c] ;  /* 0x00012c0001677983 */ /* 0x000f220000300800 */
[----:B------:R-:W-:-:S02]  /*52f0*/  IADD3 R4, P3, PT, R4, R70, RZ ;  /* 0x0000004604047210 */ /* 0x000fc40007f7e0ff */
[-C--:B------:R-:W-:Y:S02]  /*5300*/  IADD3 R82, P2, PT, R82, R70.reuse, RZ ;  /* 0x0000004652527210 */ /* 0x080fe40007f5e0ff */
[-C--:B------:R-:W-:Y:S02]  /*5310*/  LEA.HI.X.SX32 R5, R91, R71.reuse, 0x1, P3 ;  /* 0x000000475b057211 */ /* 0x080fe400018f0eff */
[-C--:B------:R-:W-:Y:S02]  /*5320*/  IADD3 R90, P3, PT, R90, R70.reuse, RZ ;  /* 0x000000465a5a7210 */ /* 0x080fe40007f7e0ff */
[-C--:B------:R-:W-:Y:S02]  /*5330*/  LEA.HI.X.SX32 R83, R109, R71.reuse, 0x1, P2 ;  /* 0x000000476d537211 */ /* 0x080fe400010f0eff */
[----:B------:R-:W-:Y:S02]  /*5340*/  IADD3 R60, P5, PT, R60, R70, RZ ;  /* 0x000000463c3c7210 */ /* 0x000fe40007fbe0ff */
[-C--:B------:R-:W-:Y:S01]  /*5350*/  LEA.HI.X.SX32 R91, R110, R71.reuse, 0x1, P3 ;  /* 0x000000476e5b7211 */ /* 0x080fe200018f0eff */
[----:B------:R0:W-:Y:S01]  /*5360*/  STL.64 [R1+0x3b0], R82 ;  /* 0x0003b05201007387 */ /* 0x0001e20000100a00 */
[----:B------:R-:W-:-:S02]  /*5370*/  LEA.HI.X.SX32 R61, R8, R71, 0x1, P5 ;  /* 0x00000047083d7211 */ /* 0x000fc400028f0eff */
[-C--:B------:R-:W-:Y:S01]  /*5380*/  IADD3 R8, P5, PT, R18, R70.reuse, RZ ;  /* 0x0000004612087210 */ /* 0x080fe20007fbe0ff */
[----:B------:R-:W-:Y:S01]  /*5390*/  STL.64 [R1+0x3b8], R4 ;  /* 0x0003b80401007387 */ /* 0x000fe20000100a00 */
[----:B------:R-:W-:-:S03]  /*53a0*/  IADD3 R18, P3, PT, R19, R70, RZ ;  /* 0x0000004613127210 */ /* 0x000fc60007f7e0ff */
[----:B------:R1:W-:Y:S01]  /*53b0*/  STL.64 [R1+0x370], R90 ;  /* 0x0003705a01007387 */ /* 0x0003e20000100a00 */
[----:B0-----:R-:W-:-:S03]  /*53c0*/  IADD3 R82, P2, PT, R9, R70, RZ ;  /* 0x0000004609527210 */ /* 0x001fc60007f5e0ff */
[----:B-1----:R-:W4:Y:S04]  /*53d0*/  LDL.LU.64 R90, [R1+0xb28] ;  /* 0x000b2800015a7983 */ /* 0x002f280000300a00 */
[----:B------:R-:W-:Y:S01]  /*53e0*/  STL.64 [R1+0x378], R60 ;  /* 0x0003783c01007387 */ /* 0x000fe20000100a00 */
[----:B------:R-:W-:Y:S02]  /*53f0*/  IMAD R34, R34, 0x8a, RZ ;  /* 0x0000008a22227824 */ /* 0x000fe400078e02ff */
[----:B------:R-:W-:Y:S02]  /*5400*/  IMAD R40, R40, 0xaa, RZ ;  /* 0x000000aa28287824 */ /* 0x000fe400078e02ff */
[----:B------:R-:W-:Y:S01]  /*5410*/  IMAD R52, R52, 0xda, RZ ;  /* 0x000000da34347824 */ /* 0x000fe200078e02ff */
[----:B--2---:R-:W-:-:S05]  /*5420*/  LEA.HI.X.SX32 R75, R58, R71, 0x1, P1 ;  /* 0x000000473a4b7211 */ /* 0x004fca00008f0eff */
[----:B------:R0:W-:Y:S01]  /*5430*/  STL.64 [R1+0x6a8], R74 ;  /* 0x0006a84a01007387 */ /* 0x0001e20000100a00 */
[-C--:B---3--:R-:W-:Y:S02]  /*5440*/  LEA.HI.X.SX32 R83, R84, R71.reuse, 0x1, P2 ;  /* 0x0000004754537211 */ /* 0x088fe400010f0eff */
[-C--:B------:R-:W-:Y:S01]  /*5450*/  IADD3 R84, P2, PT, R85, R70.reuse, RZ ;  /* 0x0000004655547210 */ /* 0x080fe20007f5e0ff */
[----:B0-----:R-:W2:Y:S04]  /*5460*/  LDL.LU.64 R74, [R1+0xb20] ;  /* 0x000b2000014a7983 */ /* 0x001ea80000300a00 */
[----:B------:R-:W3:Y:S01]  /*5470*/  LDL.LU R109, [R1+0x130] ;  /* 0x00013000016d7983 */ /* 0x000ee20000300800 */
[-C--:B----4-:R-:W-:Y:S02]  /*5480*/  LEA.HI.X.SX32 R9, R23, R71.reuse, 0x1, P5 ;  /* 0x0000004717097211 */ /* 0x090fe400028f0eff */
[----:B------:R-:W-:Y:S01]  /*5490*/  IADD3 R22, P5, PT, R22, R70, RZ ;  /* 0x0000004616167210 */ /* 0x000fe20007fbe0ff */
[----:B------:R0:W-:Y:S04]  /*54a0*/  STL.64 [R1+0x668], R82 ;  /* 0x0006685201007387 */ /* 0x0001e80000100a00 */
[----:B0-----:R-:W4:Y:S01]  /*54b0*/  LDL.LU.64 R82, [R1+0xb18] ;  /* 0x000b180001527983 */ /* 0x001f220000300a00 */
[----:B------:R-:W-:Y:S01]  /*54c0*/  LEA.HI.X.SX32 R19, R3, R71, 0x1, P3 ;  /* 0x0000004703137211 */ /* 0x000fe200018f0eff */
[----:B------:R-:W-:-:S02]  /*54d0*/  IMAD R3, R35, 0x9a, RZ ;  /* 0x0000009a23037824 */ /* 0x000fc400078e02ff */
[----:B------:R0:W-:Y:S01]  /*54e0*/  STL.64 [R1+0x628], R8 ;  /* 0x0006280801007387 */ /* 0x0001e20000100a00 */
[-C--:B------:R-:W-:Y:S02]  /*54f0*/  LEA.HI.X.SX32 R85, R111, R71.reuse, 0x1, P2 ;  /* 0x000000476f557211 */ /* 0x080fe400010f0eff */
[----:B------:R-:W-:Y:S01]  /*5500*/  LEA.HI.X.SX32 R23, R41, R71, 0x1, P5 ;  /* 0x0000004729177211 */ /* 0x000fe200028f0eff */
[----:B0-----:R-:W4:Y:S04]  /*5510*/  LDL.LU.64 R8, [R1+0xb10] ;  /* 0x000b100001087983 */ /* 0x001f280000300a00 */
[----:B------:R0:W-:Y:S04]  /*5520*/  STL.64 [R1+0x5e8], R18 ;  /* 0x0005e81201007387 */ /* 0x0001e80000100a00 */
[----:B------:R-:W4:Y:S04]  /*5530*/  @P4 LDG.E.U16 R96, desc[UR8][R64.64] ;  /* 0x0000000840604981 */ /* 0x000f28000c1e1500 */
[----:B0-----:R-:W4:Y:S04]  /*5540*/  LDL.LU.64 R18, [R1+0xb08] ;  /* 0x000b080001127983 */ /* 0x001f280000300a00 */
[----:B------:R-:W4:Y:S04]  /*5550*/  LDL.LU R111, [R1+0x13c] ;  /* 0x00013c00016f7983 */ /* 0x000f280000300800 */
[----:B------:R0:W-:Y:S04]  /*5560*/  STL.64 [R1+0x5a8], R84 ;  /* 0x0005a85401007387 */ /* 0x0001e80000100a00 */
[----:B------:R1:W-:Y:S01]  /*5570*/  STL.64 [R1+0x568], R22 ;  /* 0x0005681601007387 */ /* 0x0003e20000100a00 */
[----:B0-----:R-:W-:-:S03]  /*5580*/  IADD3 R84, P2, PT, R3, R70, RZ ;  /* 0x0000004603547210 */ /* 0x001fc60007f5e0ff */
[----:B-1----:R-:W4:Y:S04]  /*5590*/  LDL.LU.64 R22, [R1+0xb00] ;  /* 0x000b000001167983 */ /* 0x002f280000300a00 */
[----:B------:R-:W4:Y:S01]  /*55a0*/  LDL.LU R3, [R1+0x140] ;  /* 0x0001400001037983 */ /* 0x000f220000300800 */
[-C--:B------:R-:W-:Y:S02]  /*55b0*/  IADD3 R34, P3, PT, R34, R70.reuse, RZ ;  /* 0x0000004622227210 */ /* 0x080fe40007f7e0ff */
[-C--:B------:R-:W-:Y:S02]  /*55c0*/  LEA.HI.X.SX32 R85, R105, R71.reuse, 0x1, P2 ;  /* 0x0000004769557211 */ /* 0x080fe400010f0eff */
[----:B------:R-:W-:Y:S02]  /*55d0*/  LEA.HI.X.SX32 R35, R107, R71, 0x1, P3 ;  /* 0x000000476b237211 */ /* 0x000fe400018f0eff */
[----:B------:R-:W-:-:S03]  /*55e0*/  IADD3 R40, P5, PT, R40, R70, RZ ;  /* 0x0000004628287210 */ /* 0x000fc60007fbe0ff */
[----:B------:R0:W-:Y:S01]  /*55f0*/  STL.64 [R1+0x528], R34 ;  /* 0x0005282201007387 */ /* 0x0001e20000100a00 */
[-C--:B------:R-:W-:Y:S02]  /*5600*/  IADD3 R106, P3, PT, R106, R70.reuse, RZ ;  /* 0x000000466a6a7210 */ /* 0x080fe40007f7e0ff */
[-C--:B------:R-:W-:Y:S02]  /*5610*/  LEA.HI.X.SX32 R41, R2, R71.reuse, 0x1, P5 ;  /* 0x0000004702297211 */ /* 0x080fe400028f0eff */
[----:B------:R-:W-:Y:S01]  /*5620*/  IADD3 R52, P5, PT, R52, R70, RZ ;  /* 0x0000004634347210 */ /* 0x000fe20007fbe0ff */
[----:B------:R-:W1:Y:S01]  /*5630*/  LDC R2, c[0x0][0x3c4] ;  /* 0x0000f100ff027b82 */ /* 0x000e620000000800 */
[----:B0-----:R-:W4:Y:S04]  /*5640*/  LDL.LU.64 R34, [R1+0xaf8] ;  /* 0x000af80001227983 */ /* 0x001f280000300a00 */
[----:B------:R0:W-:Y:S01]  /*5650*/  STL.64 [R1+0x4e8], R84 ;  /* 0x0004e85401007387 */ /* 0x0001e20000100a00 */
[----:B------:R-:W-:-:S02]  /*5660*/  LEA.HI.X.SX32 R107, R103, R71, 0x1, P3 ;  /* 0x00000047676b7211 */ /* 0x000fc400018f0eff */
[-C--:B------:R-:W-:Y:S01]  /*5670*/  IADD3 R104, P2, PT, R104, R70.reuse, RZ ;  /* 0x0000004668687210 */ /* 0x080fe20007f5e0ff */
[----:B------:R-:W4:Y:S04]  /*5680*/  @P4 LDG.E.U16 R90, desc[UR8][R46.64] ;  /* 0x000000082e5a4981 */ /* 0x000f28000c1e1500 */
[----:B0-----:R-:W4:Y:S04]  /*5690*/  LDL.LU R84, [R1+0x144] ;  /* 0x0001440001547983 */ /* 0x001f280000300800 */
[----:B------:R0:W-:Y:S01]  /*56a0*/  STL.64 [R1+0x4a8], R40 ;  /* 0x0004a82801007387 */ /* 0x0001e20000100a00 */
[----:B------:R-:W-:-:S02]  /*56b0*/  IADD3 R102, P3, PT, R102, R70, RZ ;  /* 0x0000004666667210 */ /* 0x000fc40007f7e0ff */
[-C--:B------:R-:W-:Y:S01]  /*56c0*/  LEA.HI.X.SX32 R105, R117, R71.reuse, 0x1, P2 ;  /* 0x0000004775697211 */ /* 0x080fe200010f0eff */
[----:B0-----:R-:W4:Y:S04]  /*56d0*/  LDL.LU.64 R40, [R1+0xaf0] ;  /* 0x000af00001287983 */ /* 0x001f280000300a00 */
[----:B------:R-:W-:Y:S04]  /*56e0*/  STL [R1+0x3e8], R52 ;  /* 0x0003e83401007387 */ /* 0x000fe80000100800 */
[----:B------:R-:W-:Y:S04]  /*56f0*/  STL.64 [R1+0x468], R106 ;  /* 0x0004686a01007387 */ /* 0x000fe80000100a00 */
[----:B------:R0:W-:Y:S01]  /*5700*/  STL.64 [R1+0x9a8], R106 ;  /* 0x0009a86a01007387 */ /* 0x0001e20000100a00 */
[-C--:B------:R-:W-:Y:S01]  /*5710*/  LEA.HI.X.SX32 R103, R112, R71.reuse, 0x1, P3 ;  /* 0x0000004770677211 */ /* 0x080fe200018f0eff */
[----:B0-----:R-:W-:Y:S01]  /*5720*/  IMAD.MOV.U32 R107, RZ, RZ, R53 ;  /* 0x000000ffff6b7224 */ /* 0x001fe200078e0035 */
[----:B------:R-:W-:Y:S01]  /*5730*/  LEA.HI.X.SX32 R107, R114, R71, 0x1, P5 ;  /* 0x00000047726b7211 */ /* 0x000fe200028f0eff */
[----:B------:R-:W-:-:S02]  /*5740*/  IMAD.MOV.U32 R106, RZ, RZ, R52 ;  /* 0x000000ffff6a7224 */ /* 0x000fc400078e0034 */
[----:B------:R-:W4:Y:S04]  /*5750*/  LDL.LU.64 R52, [R1+0xae8] ;  /* 0x000ae80001347983 */ /* 0x000f280000300a00 */
[----:B------:R-:W-:Y:S04]  /*5760*/  STL.64 [R1+0x428], R104 ;  /* 0x0004286801007387 */ /* 0x000fe80000100a00 */
[----:B------:R0:W-:Y:S04]  /*5770*/  STL [R1+0x3ec], R107 ;  /* 0x0003ec6b01007387 */ /* 0x0001e80000100800 */
[----:B------:R-:W-:Y:S04]  /*5780*/  STL.64 [R1+0x9b0], R104 ;  /* 0x0009b06801007387 */ /* 0x000fe80000100a00 */
[----:B0-----:R-:W4:Y:S04]  /*5790*/  LDL.LU R107, [R1+0x14c] ;  /* 0x00014c00016b7983 */ /* 0x001f280000300800 */
[----:B------:R-:W-:Y:S04]  /*57a0*/  STL.64 [R1+0x3a8], R102 ;  /* 0x0003a86601007387 */ /* 0x000fe80000100a00 */
[----:B------:R0:W-:Y:S04]  /*57b0*/  STL.64 [R1+0x990], R102 ;  /* 0x0009906601007387 */ /* 0x0001e80000100a00 */
[----:B0-----:R-:W4:Y:S01]  /*57c0*/  LDL.LU R103, [R1+0x148] ;  /* 0x0001480001677983 */ /* 0x001f220000300800 */
[----:B-1----:R-:W-:Y:S01]  /*57d0*/  IMAD R2, R2, 0x7d, RZ ;  /* 0x0000007d02027824 */ /* 0x002fe200078e02ff */
[----:B------:R-:W-:-:S04]  /*57e0*/  IADD3 R116, P2, PT, R116, R70, RZ ;  /* 0x0000004674747210 */ /* 0x000fc80007f5e0ff */
[-C--:B------:R-:W-:Y:S02]  /*57f0*/  LEA.HI.X.SX32 R117, R2, R71.reuse, 0x1, P2 ;  /* 0x0000004702757211 */ /* 0x080fe400010f0eff */
[----:B------:R-:W0:Y:S01]  /*5800*/  LDC R2, c[0x0][0x3c4] ;  /* 0x0000f100ff027b82 */ /* 0x000e220000000800 */
[-C--:B------:R-:W-:Y:S02]  /*5810*/  IADD3 R58, P1, PT, R59, R70.reuse, RZ ;  /* 0x000000463b3a7210 */ /* 0x080fe40007f3e0ff */
[-C--:B------:R-:W-:Y:S02]  /*5820*/  IADD3 R114, P5, PT, R115, R70.reuse, RZ ;  /* 0x0000004673727210 */ /* 0x080fe40007fbe0ff */
[----:B------:R-:W-:Y:S01]  /*5830*/  IADD3 R112, P3, PT, R113, R70, RZ ;  /* 0x0000004671707210 */ /* 0x000fe20007f7e0ff */
[----:B0-----:R-:W-:Y:S01]  /*5840*/  IMAD R2, R2, 0x8c, RZ ;  /* 0x0000008c02027824 */ /* 0x001fe200078e02ff */
[----:B--2---:R-:W2:Y:S02]  /*5850*/  @P4 LDG.E.U16 R74, desc[UR8][R12.64] ;  /* 0x000000080c4a4981 */ /* 0x004ea4000c1e1500 */
[----:B---3--:R-:W-:-:S02]  /*5860*/  LEA.HI.X.SX32 R113, R109, R71, 0x1, P3 ;  /* 0x000000476d717211 */ /* 0x008fc400018f0eff */
[----:B----4-:R-:W3:Y:S01]  /*5870*/  @P4 LDG.E.U16 R82, desc[UR8][R28.64] ;  /* 0x000000081c524981 */ /* 0x010ee2000c1e1500 */
[----:B------:R-:W-:-:S05]  /*5880*/  LEA.HI.X.SX32 R59, R111, R71, 0x1, P1 ;  /* 0x000000476f3b7211 */ /* 0x000fca00008f0eff */
[----:B------:R0:W-:Y:S04]  /*5890*/  STL.64 [R1+0x6a0], R58 ;  /* 0x0006a03a01007387 */ /* 0x0001e80000100a00 */
[----:B0-----:R-:W4:Y:S04]  /*58a0*/  LDL.LU.64 R58, [R1+0xae0] ;  /* 0x000ae000013a7983 */ /* 0x001f280000300a00 */
[----:B------:R-:W2:Y:S01]  /*58b0*/  @P4 LDG.E.U16 R22, desc[UR8][R44.64] ;  /* 0x000000082c164981 */ /* 0x000ea2000c1e1500 */
[-C--:B------:R-:W-:Y:S02]  /*58c0*/  LEA.HI.X.SX32 R115, R3, R71.reuse, 0x1, P5 ;  /* 0x0000004703737211 */ /* 0x080fe400028f0eff */
[-C--:B------:R-:W-:Y:S01]  /*58d0*/  IADD3 R104, P5, PT, R2, R70.reuse, RZ ;  /* 0x0000004602687210 */ /* 0x080fe20007fbe0ff */
[----:B------:R-:W-:Y:S01]  /*58e0*/  STL.64 [R1+0x368], R116 ;  /* 0x0003687401007387 */ /* 0x000fe20000100a00 */
[----:B------:R-:W0:Y:S02]  /*58f0*/  LDC R3, c[0x0][0x3c4] ;  /* 0x0000f100ff037b82 */ /* 0x000e240000000800 */
[----:B------:R-:W-:Y:S01]  /*5900*/  LEA.HI.X.SX32 R105, R0, R71, 0x1, P5 ;  /* 0x0000004700697211 */ /* 0x000fe200028f0eff */
[----:B------:R-:W-:Y:S04]  /*5910*/  STL.64 [R1+0x9b8], R116 ;  /* 0x0009b87401007387 */ /* 0x000fe80000100a00 */
[----:B------:R-:W-:Y:S04]  /*5920*/  STL.64 [R1+0x660], R114 ;  /* 0x0006607201007387 */ /* 0x000fe80000100a00 */
[----:B------:R-:W-:Y:S04]  /*5930*/  STL.64 [R1+0x978], R114 ;  /* 0x0009787201007387 */ /* 0x000fe80000100a00 */
[----:B------:R-:W-:Y:S04]  /*5940*/  STL.64 [R1+0x5e0], R112 ;  /* 0x0005e07001007387 */ /* 0x000fe80000100a00 */
[----:B------:R-:W-:Y:S04]  /*5950*/  STL.64 [R1+0x968], R112 ;  /* 0x0009687001007387 */ /* 0x000fe80000100a00 */
[----:B------:R1:W-:Y:S04]  /*5960*/  STL.64 [R1+0x520], R104 ;  /* 0x0005206801007387 */ /* 0x0003e80000100a00 */
[----:B------:R-:W2:Y:S04]  /*5970*/  @P4 LDG.E.U16 R34, desc[UR8][R20.64] ;  /* 0x0000000814224981 */ /* 0x000ea8000c1e1500 */
[----:B-1----:R-:W2:Y:S04]  /*5980*/  LDL.LU R105, [R1+0x150] ;  /* 0x0001500001697983 */ /* 0x002ea80000300800 */
[----:B------:R-:W2:Y:S01]  /*5990*/  LDL.LU R0, [R1+0x154] ;  /* 0x0001540001007983 */ /* 0x000ea20000300800 */
[----:B------:R-:W-:-:S03]  /*59a0*/  IADD3 R110, P1, PT, R110, R70, RZ ;  /* 0x000000466e6e7210 */ /* 0x000fc60007f3e0ff */
[----:B------:R-:W3:Y:S01]  /*59b0*/  LDL.LU R104, [R1+0x158] ;  /* 0x0001580001687983 */ /* 0x000ee20000300800 */
[----:B------:R-:W-:-:S03]  /*59c0*/  LEA.HI.X.SX32 R111, R84, R71, 0x1, P1 ;  /* 0x00000047546f7211 */ /* 0x000fc600008f0eff */
[----:B------:R-:W3:Y:S04]  /*59d0*/  LDL.LU R102, [R1+0x15c] ;  /* 0x00015c0001667983 */ /* 0x000ee80000300800 */
[----:B------:R-:W-:Y:S04]  /*59e0*/  STL.64 [R1+0x560], R110 ;  /* 0x0005606e01007387 */ /* 0x000fe80000100a00 */
[----:B------:R-:W-:Y:S04]  /*59f0*/  STL.64 [R1+0x958], R110 ;  /* 0x0009586e01007387 */ /* 0x000fe80000100a00 */
[----:B------:R-:W3:Y:S01]  /*5a00*/  LDL.LU R85, [R1+0x164] ;  /* 0x0001640001557983 */ /* 0x000ee20000300800 */
[----:B0-----:R-:W-:Y:S01]  /*5a10*/  IMAD R3, R3, 0xac, RZ ;  /* 0x000000ac03037824 */ /* 0x001fe200078e02ff */
[----:B------:R-:W-:-:S02]  /*5a20*/  IADD3 R108, P3, PT, R108, R70, RZ ;  /* 0x000000466c6c7210 */ /* 0x000fc40007f7e0ff */
[-C--:B------:R-:W-:Y:S01]  /*5a30*/  IADD3 R106, P2, PT, R109, R70.reuse, RZ ;  /* 0x000000466d6a7210 */ /* 0x080fe20007f5e0ff */
[----:B------:R-:W3:Y:S01]  /*5a40*/  @P4 LDG.E.U16 R40, desc[UR8][R6.64] ;  /* 0x0000000806284981 */ /* 0x000ee2000c1e1500 */
[----:B------:R-:W-:-:S04]  /*5a50*/  IADD3 R2, P1, PT, R3, R70, RZ ;  /* 0x0000004603027210 */ /* 0x000fc80007f3e0ff */
[-C--:B------:R-:W-:Y:S02]  /*5a60*/  LEA.HI.X.SX32 R3, R123, R71.reuse, 0x1, P1 ;  /* 0x000000477b037211 */ /* 0x080fe400008f0eff */
[-C--:B------:R-:W-:Y:S02]  /*5a70*/  IADD3 R112, P5, PT, R125, R70.reuse, RZ ;  /* 0x000000467d707210 */ /* 0x080fe40007fbe0ff */
[----:B------:R-:W-:Y:S01]  /*5a80*/  IADD3 R122, P1, PT, R122, R70, RZ ;  /* 0x000000467a7a7210 */ /* 0x000fe20007f3e0ff */
[----:B------:R-:W3:Y:S01]  /*5a90*/  @P4 LDG.E.U16 R52, desc[UR8][R16.64] ;  /* 0x0000000810344981 */ /* 0x000ee2000c1e1500 */
[----:B------:R-:W-:-:S05]  /*5aa0*/  LEA.HI.X.SX32 R109, R103, R71, 0x1, P3 ;  /* 0x00000047676d7211 */ /* 0x000fca00018f0eff */
[----:B------:R-:W-:Y:S04]  /*5ab0*/  STL.64 [R1+0x4e0], R108 ;  /* 0x0004e06c01007387 */ /* 0x000fe80000100a00 */
[----:B------:R0:W-:Y:S02]  /*5ac0*/  STL.64 [R1+0x4a0], R2 ;  /* 0x0004a00201007387 */ /* 0x0001e40000100a00 */
[----:B0-----:R-:W0:Y:S01]  /*5ad0*/  LDC R2, c[0x0][0x3c4] ;  /* 0x0000f100ff027b82 */ /* 0x001e220000000800 */
[----:B------:R-:W-:Y:S01]  /*5ae0*/  LEA.HI.X.SX32 R113, R107, R71, 0x1, P5 ;  /* 0x000000476b717211 */ /* 0x000fe200028f0eff */
[----:B------:R-:W-:Y:S04]  /*5af0*/  STL.64 [R1+0x948], R108 ;  /* 0x0009486c01007387 */ /* 0x000fe80000100a00 */
[----:B------:R1:W-:Y:S02]  /*5b00*/  STL.64 [R1+0x460], R112 ;  /* 0x0004607001007387 */ /* 0x0003e40000100a00 */
[----:B------:R-:W1:Y:S01]  /*5b10*/  LDC R3, c[0x0][0x3c4] ;  /* 0x0000f100ff037b82 */ /* 0x000e620000000800 */
[----:B0-----:R-:W-:-:S02]  /*5b20*/  IMAD R117, R2, 0x66, RZ ;  /* 0x0000006602757824 */ /* 0x001fc400078e02ff */
[----:B------:R-:W-:-:S05]  /*5b30*/  IMAD R2, R121, 0x6e, RZ ;  /* 0x0000006e79027824 */ /* 0x000fca00078e02ff */
[----:B------:R-:W-:Y:S02]  /*5b40*/  LEA.HI.X.SX32 R123, R2, R71, 0x1, P1 ;  /* 0x00000047027b7211 */ /* 0x000fe400008f0eff */
[-C--:B-1----:R-:W-:Y:S02]  /*5b50*/  IADD3 R112, P1, PT, R84, R70.reuse, RZ ;  /* 0x0000004654707210 */ /* 0x082fe40007f3e0ff */
[----:B------:R-:W3:Y:S01]  /*5b60*/  LDL.LU R84, [R1+0x174] ;  /* 0x0001740001547983 */ /* 0x000ee20000300800 */
[----:B------:R-:W-:Y:S01]  /*5b70*/  IADD3 R124, P3, PT, R124, R70, RZ ;  /* 0x000000467c7c7210 */ /* 0x000fe20007f7e0ff */
[----:B------:R-:W-:-:S03]  /*5b80*/  IMAD R3, R3, 0xfc, RZ ;  /* 0x000000fc03037824 */ /* 0x000fc600078e02ff */
[----:B------:R-:W-:Y:S02]  /*5b90*/  LEA.HI.X.SX32 R125, R117, R71, 0x1, P3 ;  /* 0x00000047757d7211 */ /* 0x000fe400018f0eff */
[-C--:B------:R-:W-:Y:S02]  /*5ba0*/  IADD3 R108, P3, PT, R3, R70.reuse, RZ ;  /* 0x00000046036c7210 */ /* 0x080fe40007f7e0ff */
[----:B------:R-:W0:Y:S01]  /*5bb0*/  LDC R3, c[0x0][0x3c4] ;  /* 0x0000f100ff037b82 */ /* 0x000e220000000800 */
[----:B------:R-:W-:Y:S01]  /*5bc0*/  IADD3 R120, P5, PT, R120, R70, RZ ;  /* 0x0000004678787210 */ /* 0x000fe20007fbe0ff */
[----:B0-----:R-:W-:-:S06]  /*5bd0*/  IMAD R117, R3, 0x76, RZ ;  /* 0x0000007603757824 */ /* 0x001fcc00078e02ff */
[----:B------:R-:W0:Y:S01]  /*5be0*/  LDC R3, c[0x0][0x3c4] ;  /* 0x0000f100ff037b82 */ /* 0x000e220000000800 */
[----:B------:R-:W-:Y:S02]  /*5bf0*/  LEA.HI.X.SX32 R121, R117, R71, 0x1, P5 ;  /* 0x0000004775797211 */ /* 0x000fe400028f0eff */
[----:B------:R-:W-:Y:S01]  /*5c00*/  IADD3 R110, P5, PT, R103, R70, RZ ;  /* 0x00000046676e7210 */ /* 0x000fe20007fbe0ff */
[----:B------:R-:W-:Y:S04]  /*5c10*/  STL.64 [R1+0x420], R124 ;  /* 0x0004207c01007387 */ /* 0x000fe80000100a00 */
[----:B------:R-:W-:Y:S04]  /*5c20*/  STL.64 [R1+0x930], R124 ;  /* 0x0009307c01007387 */ /* 0x000fe80000100a00 */
[----:B------:R-:W-:Y:S01]  /*5c30*/  STL.64 [R1+0x3e0], R122 ;  /* 0x0003e07a01007387 */ /* 0x000fe20000100a00 */
[----:B0-----:R-:W-:-:S03]  /*5c40*/  IMAD R3, R3, 0x7e, RZ ;  /* 0x0000007e03037824 */ /* 0x001fc600078e02ff */
[----:B------:R-:W-:Y:S02]  /*5c50*/  STL.64 [R1+0x938], R122 ;  /* 0x0009387a01007387 */ /* 0x000fe40000100a00 */
[----:B------:R-:W-:-:S05]  /*5c60*/  LEA.HI.X.SX32 R109, R3, R71, 0x1, P3 ;  /* 0x00000047036d7211 */ /* 0x000fca00018f0eff */
[----:B------:R0:W-:Y:S04]  /*5c70*/  STL.64 [R1+0x360], R108 ;  /* 0x0003606c01007387 */ /* 0x0001e80000100a00 */
[----:B------:R-:W-:Y:S01]  /*5c80*/  STL.64 [R1+0x3a0], R120 ;  /* 0x0003a07801007387 */ /* 0x000fe20000100a00 */
[----:B0-----:R-:W-:-:S03]  /*5c90*/  IADD3 R108, P3, PT, R107, R70, RZ ;  /* 0x000000466b6c7210 */ /* 0x001fc60007f7e0ff */
[----:B----4-:R-:W4:Y:S04]  /*5ca0*/  @P4 LDG.E.U16 R59, desc[UR8][R80.64] ;  /* 0x00000008503b4981 */ /* 0x010f28000c1e1500 */
[----:B------:R-:W4:Y:S01]  /*5cb0*/  @P4 LDG.E.U16 R58, desc[UR8][R38.64] ;  /* 0x00000008263a4981 */ /* 0x000f22000c1e1500 */
[-C--:B--2---:R-:W-:Y:S02]  /*5cc0*/  LEA.HI.X.SX32 R113, R0, R71.reuse, 0x1, P1 ;  /* 0x0000004700717211 */ /* 0x084fe400008f0eff */
[----:B------:R-:W0:Y:S01]  /*5cd0*/  LDC R0, c[0x0][0x3c4] ;  /* 0x0000f100ff007b82 */ /* 0x000e220000000800 */
[----:B------:R-:W-:-:S05]  /*5ce0*/  LEA.HI.X.SX32 R107, R105, R71, 0x1, P2 ;  /* 0x00000047696b7211 */ /* 0x000fca00010f0eff */
[----:B------:R1:W-:Y:S01]  /*5cf0*/  STL.64 [R1+0x698], R106 ;  /* 0x0006986a01007387 */ /* 0x0003e20000100a00 */
[----:B---3--:R-:W-:Y:S01]  /*5d00*/  LEA.HI.X.SX32 R111, R104, R71, 0x1, P5 ;  /* 0x00000047686f7211 */ /* 0x008fe200028f0eff */
[----:B------:R-:W2:Y:S01]  /*5d10*/  LDC R105, c[0x0][0x3c4] ;  /* 0x0000f100ff697b82 */ /* 0x000ea20000000800 */
[----:B0-----:R-:W-:-:S07]  /*5d20*/  IMAD R103, R0, 0x9e, RZ ;  /* 0x0000009e00677824 */ /* 0x001fce00078e02ff */
[----:B------:R-:W0:Y:S01]  /*5d30*/  LDC R0, c[0x0][0x3c4] ;  /* 0x0000f100ff007b82 */ /* 0x000e220000000800 */
[-C--:B-1----:R-:W-:Y:S02]  /*5d40*/  IADD3 R106, P2, PT, R2, R70.reuse, RZ ;  /* 0x00000046026a7210 */ /* 0x082fe40007f5e0ff */
[----:B------:R-:W-:Y:S02]  /*5d50*/  IADD3 R2, P1, PT, R3, R70, RZ ;  /* 0x0000004603027210 */ /* 0x000fe40007f3e0ff */
[-C--:B------:R-:W-:Y:S02]  /*5d60*/  LEA.HI.X.SX32 R109, R102, R71.reuse, 0x1, P3 ;  /* 0x00000047666d7211 */ /* 0x080fe400018f0eff */
[----:B------:R-:W-:Y:S01]  /*5d70*/  LEA.HI.X.SX32 R3, R85, R71, 0x1, P1 ;  /* 0x0000004755037211 */ /* 0x000fe200008f0eff */
[----:B------:R-:W-:Y:S04]  /*5d80*/  STL.64 [R1+0x658], R112 ;  /* 0x0006587001007387 */ /* 0x000fe80000100a00 */
[----:B------:R-:W-:Y:S04]  /*5d90*/  STL.64 [R1+0x618], R110 ;  /* 0x0006186e01007387 */ /* 0x000fe80000100a00 */
[----:B------:R-:W-:Y:S04]  /*5da0*/  STL.64 [R1+0x5d8], R108 ;  /* 0x0005d86c01007387 */ /* 0x000fe80000100a00 */
[----:B------:R1:W-:Y:S01]  /*5db0*/  STL.64 [R1+0x558], R2 ;  /* 0x0005580201007387 */ /* 0x0003e20000100a00 */
[----:B0-----:R-:W-:-:S05]  /*5dc0*/  IMAD R0, R0, 0xbe, RZ ;  /* 0x000000be00007824 */ /* 0x001fca00078e02ff */
[-C--:B-1----:R-:W-:Y:S02]  /*5dd0*/  IADD3 R2, P1, PT, R0, R70.reuse, RZ ;  /* 0x0000004600027210 */ /* 0x082fe40007f3e0ff */
[----:B------:R-:W0:Y:S01]  /*5de0*/  LDC R0, c[0x0][0x3c4] ;  /* 0x0000f100ff007b82 */ /* 0x000e220000000800 */
[----:B------:R-:W-:Y:S02]  /*5df0*/  LEA.HI.X.SX32 R107, R77, R71, 0x1, P2 ;  /* 0x000000474d6b7211 */ /* 0x000fe400010f0eff */
[----:B------:R-:W-:-:S03]  /*5e00*/  IADD3 R76, P2, PT, R76, R70, RZ ;  /* 0x000000464c4c7210 */ /* 0x000fc60007f5e0ff */
[----:B------:R1:W-:Y:S01]  /*5e10*/  STL.64 [R1+0x598], R106 ;  /* 0x0005986a01007387 */ /* 0x0003e20000100a00 */
[----:B------:R-:W-:Y:S02]  /*5e20*/  LEA.HI.X.SX32 R77, R95, R71, 0x1, P2 ;  /* 0x000000475f4d7211 */ /* 0x000fe400010f0eff */
[----:B------:R-:W3:Y:S08]  /*5e30*/  LDC R95, c[0x0][0x3c4] ;  /* 0x0000f100ff5f7b82 */ /* 0x000ef00000000800 */
[----:B-1----:R-:W1:Y:S01]  /*5e40*/  LDC R107, c[0x0][0x3c4] ;  /* 0x0000f100ff6b7b82 */ /* 0x002e620000000800 */
[----:B0-----:R-:W-:-:S07]  /*5e50*/  IMAD R85, R0, 0xfe, RZ ;  /* 0x000000fe00557824 */ /* 0x001fce00078e02ff */
[----:B------:R-:W0:Y:S01]  /*5e60*/  LDC R0, c[0x0][0x3c4] ;  /* 0x0000f100ff007b82 */ /* 0x000e220000000800 */
[----:B--2---:R-:W-:Y:S01]  /*5e70*/  IMAD R105, R105, 0x8e, RZ ;  /* 0x0000008e69697824 */ /* 0x004fe200078e02ff */
[----:B------:R-:W-:-:S04]  /*5e80*/  IADD3 R102, P3, PT, R103, R70, RZ ;  /* 0x0000004667667210 */ /* 0x000fc80007f7e0ff */
[-C--:B------:R-:W-:Y:S02]  /*5e90*/  IADD3 R104, P5, PT, R105, R70.reuse, RZ ;  /* 0x0000004669687210 */ /* 0x080fe40007fbe0ff */
[-C--:B------:R-:W-:Y:S02]  /*5ea0*/  LEA.HI.X.SX32 R103, R93, R71.reuse, 0x1, P3 ;  /* 0x000000475d677211 */ /* 0x080fe400018f0eff */
[----:B------:R-:W-:Y:S02]  /*5eb0*/  LEA.HI.X.SX32 R105, R119, R71, 0x1, P5 ;  /* 0x0000004777697211 */ /* 0x000fe400028f0eff */
[-C--:B------:R-:W-:Y:S01]  /*5ec0*/  IADD3 R118, P5, PT, R118, R70.reuse, RZ ;  /* 0x0000004676767210 */ /* 0x080fe20007fbe0ff */
[----:B-1----:R-:W-:Y:S02]  /*5ed0*/  IMAD R107, R107, 0x67, RZ ;  /* 0x000000676b6b7824 */ /* 0x002fe400078e02ff */
[----:B------:R-:W-:Y:S01]  /*5ee0*/  STL.64 [R1+0x518], R104 ;  /* 0x0005186801007387 */ /* 0x000fe20000100a00 */
[----:B------:R-:W-:Y:S01]  /*5ef0*/  IADD3 R92, P3, PT, R92, R70, RZ ;  /* 0x000000465c5c7210 */ /* 0x000fe20007f7e0ff */
[----:B---3--:R-:W-:-:S02]  /*5f00*/  IMAD R95, R95, 0x77, RZ ;  /* 0x000000775f5f7824 */ /* 0x008fc400078e02ff */
[----:B------:R1:W-:Y:S01]  /*5f10*/  STL.64 [R1+0x4d8], R102 ;  /* 0x0004d86601007387 */ /* 0x0003e20000100a00 */
[----:B------:R-:W-:Y:S01]  /*5f20*/  LEA.HI.X.SX32 R119, R107, R71, 0x1, P5 ;  /* 0x000000476b777211 */ /* 0x000fe200028f0eff */
[----:B0-----:R-:W-:Y:S02]  /*5f30*/  IMAD R0, R0, 0x6f, RZ ;  /* 0x0000006f00007824 */ /* 0x001fe400078e02ff */
[----:B------:R-:W-:Y:S01]  /*5f40*/  STL.64 [R1+0x498], R76 ;  /* 0x0004984c01007387 */ /* 0x000fe20000100a00 */
[----:B------:R-:W-:-:S03]  /*5f50*/  IADD3 R94, P2, PT, R94, R70, RZ ;  /* 0x000000465e5e7210 */ /* 0x000fc60007f5e0ff */
[----:B------:R-:W-:Y:S01]  /*5f60*/  STL.64 [R1+0x8c0], R76 ;  /* 0x0008c04c01007387 */ /* 0x000fe20000100a00 */
[-C--:B------:R-:W-:Y:S02]  /*5f70*/  LEA.HI.X.SX32 R93, R0, R71.reuse, 0x1, P3 ;  /* 0x00000047005d7211 */ /* 0x080fe400018f0eff */
[-C--:B------:R-:W-:Y:S01]  /*5f80*/  LEA.HI.X.SX32 R95, R95, R71.reuse, 0x1, P2 ;  /* 0x000000475f5f7211 */ /* 0x080fe200010f0eff */
[----:B------:R-:W2:Y:S01]  /*5f90*/  LDL.64 R122, [R1+0x590] ;  /* 0x00059000017a7983 */ /* 0x000ea20000100a00 */
[----:B------:R-:W0:Y:S03]  /*5fa0*/  LDC R0, c[0x0][0x3c4] ;  /* 0x0000f100ff007b82 */ /* 0x000e260000000800 */
[----:B------:R-:W3:Y:S04]  /*5fb0*/  LDL.64 R124, [R1+0x550] ;  /* 0x00055000017c7983 */ /* 0x000ee80000100a00 */
[----:B------:R-:W3:Y:S01]  /*5fc0*/  LDL.64 R108, [R1+0x510] ;  /* 0x00051000016c7983 */ /* 0x000ee20000100a00 */
[----:B------:R-:W-:-:S03]  /*5fd0*/  LEA.HI.X.SX32 R3, R84, R71, 0x1, P1 ;  /* 0x0000004754037211 */ /* 0x000fc600008f0eff */
[----:B------:R-:W4:Y:S04]  /*5fe0*/  LDL.64 R110, [R1+0x4d0] ;  /* 0x0004d000016e7983 */ /* 0x000f280000100a00 */
[----:B------:R-:W4:Y:S04]  /*5ff0*/  LDL.64 R112, [R1+0x490] ;  /* 0x0004900001707983 */ /* 0x000f280000100a00 */
[----:B------:R-:W4:Y:S04]  /*6000*/  LDL.64 R114, [R1+0x450] ;  /* 0x0004500001727983 */ /* 0x000f280000100a00 */
[----:B------:R-:W4:Y:S04]  /*6010*/  LDL.64 R116, [R1+0x410] ;  /* 0x0004100001747983 */ /* 0x000f280000100a00 */
[----:B-1----:R-:W4:Y:S04]  /*6020*/  LDL.64 R102, [R1+0x3d0] ;  /* 0x0003d00001667983 */ /* 0x002f280000100a00 */
[----:B------:R-:W4:Y:S04]  /*6030*/  LDL.64 R104, [R1+0x390] ;  /* 0x0003900001687983 */ /* 0x000f280000100a00 */
[----:B------:R-:W4:Y:S04]  /*6040*/  LDL.64 R106, [R1+0x6e8] ;  /* 0x0006e800016a7983 */ /* 0x000f280000100a00 */
[----:B------:R-:W-:Y:S04]  /*6050*/  STL.64 [R1+0x458], R2 ;  /* 0x0004580201007387 */ /* 0x000fe80000100a00 */
[----:B------:R-:W-:Y:S04]  /*6060*/  STL.64 [R1+0x8c8], R2 ;  /* 0x0008c80201007387 */ /* 0x000fe80000100a00 */
[----:B------:R-:W-:Y:S04]  /*6070*/  STL.64 [R1+0x418], R118 ;  /* 0x0004187601007387 */ /* 0x000fe80000100a00 */
[----:B------:R1:W-:Y:S04]  /*6080*/  STL.64 [R1+0x8d0], R118 ;  /* 0x0008d07601007387 */ /* 0x0003e80000100a00 */
[----:B------:R-:W-:Y:S04]  /*6090*/  STL [R1+0x88c], R70 ;  /* 0x00088c4601007387 */ /* 0x000fe80000100800 */
[----:B------:R-:W-:Y:S04]  /*60a0*/  STL.64 [R1+0x3d8], R92 ;  /* 0x0003d85c01007387 */ /* 0x000fe80000100a00 */
[----:B------:R-:W-:Y:S04]  /*60b0*/  STL.64 [R1+0x8d8], R92 ;  /* 0x0008d85c01007387 */ /* 0x000fe80000100a00 */
[----:B------:R-:W-:Y:S04]  /*60c0*/  STL [R1+0x888], R71 ;  /* 0x0008884701007387 */ /* 0x000fe80000100800 */
[----:B------:R-:W-:Y:S04]  /*60d0*/  STL.64 [R1+0x398], R94 ;  /* 0x0003985e01007387 */ /* 0x000fe80000100a00 */
[----:B------:R-:W-:Y:S04]  /*60e0*/  STL.64 [R1+0x8e8], R94 ;  /* 0x0008e85e01007387 */ /* 0x000fe80000100a00 */
[----:B------:R-:W4:Y:S01]  /*60f0*/  LDL.LU.64 R64, [R1+0xad8] ;  /* 0x000ad80001407983 */ /* 0x000f220000300a00 */
[----:B0-----:R-:W-:Y:S01]  /*6100*/  IMAD R0, R0, 0x7f, RZ ;  /* 0x0000007f00007824 */ /* 0x001fe200078e02ff */
[----:B------:R-:W-:-:S02]  /*6110*/  IADD3 R84, P1, PT, R85, R70, RZ ;  /* 0x0000004655547210 */ /* 0x000fc40007f3e0ff */
[----:B-1----:R-:W4:Y:S02]  /*6120*/  LDL.64 R118, [R1+0x648] ;  /* 0x0006480001767983 */ /* 0x002f240000100a00 */
[----:B------:R-:W-:Y:S02]  /*6130*/  LEA.HI.X.SX32 R85, R0, R71, 0x1, P1 ;  /* 0x0000004700557211 */ /* 0x000fe400008f0eff */
[----:B------:R-:W-:Y:S04]  /*6140*/  STL.64 [R1+0x8f8], R96 ;  /* 0x0008f86001007387 */ /* 0x000fe80000100a00 */
[----:B------:R-:W-:Y:S04]  /*6150*/  STL.64 [R1+0x358], R84 ;  /* 0x0003585401007387 */ /* 0x000fe80000100a00 */
[----:B------:R-:W-:Y:S04]  /*6160*/  STL.64 [R1+0x900], R84 ;  /* 0x0009005401007387 */ /* 0x000fe80000100a00 */
[----:B------:R-:W4:Y:S04]  /*6170*/  LDL.LU.64 R46, [R1+0xad0] ;  /* 0x000ad000012e7983 */ /* 0x000f280000300a00 */
[----:B------:R-:W-:Y:S04]  /*6180*/  STL.64 [R1+0x908], R90 ;  /* 0x0009085a01007387 */ /* 0x000fe80000100a00 */
[----:B------:R-:W4:Y:S04]  /*6190*/  LDL.LU.64 R28, [R1+0xac8] ;  /* 0x000ac800011c7983 */ /* 0x000f280000300a00 */
[----:B------:R-:W4:Y:S04]  /*61a0*/  LDL.LU.64 R12, [R1+0xac0] ;  /* 0x000ac000010c7983 */ /* 0x000f280000300a00 */
[----:B--2---:R-:W2:Y:S04]  /*61b0*/  @P4 LDG.E.U16 R53, desc[UR8][R122.64] ;  /* 0x000000087a354981 */ /* 0x004ea8000c1e1500 */
[----:B---3--:R-:W3:Y:S04]  /*61c0*/  @P4 LDG.E.U16 R41, desc[UR8][R108.64] ;  /* 0x000000086c294981 */ /* 0x008ee8000c1e1500 */
[----:B----4-:R-:W4:Y:S04]  /*61d0*/  @P4 LDG.E.U16 R35, desc[UR8][R110.64] ;  /* 0x000000086e234981 */ /* 0x010f28000c1e1500 */
[----:B------:R-:W2:Y:S04]  /*61e0*/  @P4 LDG.E.U16 R23, desc[UR8][R114.64] ;  /* 0x0000000872174981 */ /* 0x000ea8000c1e1500 */
[----:B------:R-:W2:Y:S04]  /*61f0*/  @P4 LDG.E.U16 R18, desc[UR8][R116.64] ;  /* 0x0000000874124981 */ /* 0x000ea8000c1e1500 */
[----:B------:R-:W2:Y:S04]  /*6200*/  @P4 LDG.E.U16 R8, desc[UR8][R104.64] ;  /* 0x0000000868084981 */ /* 0x000ea8000c1e1500 */
[----:B------:R-:W2:Y:S04]  /*6210*/  @P4 LDG.E.U16 R65, desc[UR8][R100.64] ;  /* 0x0000000864414981 */ /* 0x000ea8000c1e1500 */
[----:B------:R-:W2:Y:S04]  /*6220*/  @P4 LDG.E.U16 R64, desc[UR8][R26.64] ;  /* 0x000000081a404981 */ /* 0x000ea8000c1e1500 */
[----:B------:R-:W2:Y:S04]  /*6230*/  LDL.LU.64 R100, [R1+0xab8] ;  /* 0x000ab80001647983 */ /* 0x000ea80000300a00 */
[----:B------:R-:W3:Y:S04]  /*6240*/  LDL.LU.64 R80, [R1+0xab0] ;  /* 0x000ab00001507983 */ /* 0x000ee80000300a00 */
[----:B------:R-:W4:Y:S04]  /*6250*/  @P4 LDG.E.U16 R47, desc[UR8][R124.64] ;  /* 0x000000087c2f4981 */ /* 0x000f28000c1e1500 */
[----:B------:R-:W4:Y:S04]  /*6260*/  @P4 LDG.E.U16 R46, desc[UR8][R88.64] ;  /* 0x00000008582e4981 */ /* 0x000f28000c1e1500 */
[----:B------:R-:W4:Y:S04]  /*6270*/  @P4 LDG.E.U16 R29, desc[UR8][R112.64] ;  /* 0x00000008701d4981 */ /* 0x000f28000c1e1500 */
[----:B------:R-:W4:Y:S04]  /*6280*/  @P4 LDG.E.U16 R13, desc[UR8][R102.64] ;  /* 0x00000008660d4981 */ /* 0x000f28000c1e1500 */
[----:B------:R-:W4:Y:S04]  /*6290*/  @P4 LDG.E.U16 R28, desc[UR8][R32.64] ;  /* 0x00000008201c4981 */ /* 0x000f28000c1e1500 */
[----:B------:R-:W4:Y:S04]  /*62a0*/  @P4 LDG.E.U16 R12, desc[UR8][R62.64] ;  /* 0x000000083e0c4981 */ /* 0x000f28000c1e1500 */
[----:B--2---:R-:W2:Y:S04]  /*62b0*/  @P4 LDG.E.U16 R101, desc[UR8][R106.64] ;  /* 0x000000086a654981 */ /* 0x004ea8000c1e1500 */
[----:B---3--:R-:W3:Y:S04]  /*62c0*/  @P4 LDG.E.U16 R81, desc[UR8][R72.64] ;  /* 0x0000000848514981 */ /* 0x008ee8000c1e1500 */
[----:B------:R-:W2:Y:S04]  /*62d0*/  @P4 LDG.E.U16 R100, desc[UR8][R50.64] ;  /* 0x0000000832644981 */ /* 0x000ea8000c1e1500 */
[----:B------:R-:W2:Y:S04]  /*62e0*/  LDL.LU R72, [R1+0xaa8] ;  /* 0x000aa80001487983 */ /* 0x000ea80000300800 */
[----:B------:R-:W3:Y:S04]  /*62f0*/  LDL.64 R2, [R1+0x580] ;  /* 0x0005800001027983 */ /* 0x000ee80000100a00 */
        /* <DEDUP_REMOVED lines=11> */
[----:B------:R-:W3:Y:S04]  /*63b0*/  LDL.LU.64 R26, [R1+0xaa0] ;  /* 0x000aa000011a7983 */ /* 0x000ee80000300a00 */
[----:B------:R0:W-:Y:S04]  /*63c0*/  STL.64 [R1+0x910], R64 ;  /* 0x0009104001007387 */ /* 0x0001e80000100a00 */
[----:B------:R-:W4:Y:S04]  /*63d0*/  LDL.LU.64 R38, [R1+0xa98] ;  /* 0x000a980001267983 */ /* 0x000f280000300a00 */
[----:B------:R-:W4:Y:S04]  /*63e0*/  LDL.LU.64 R16, [R1+0xa90] ;  /* 0x000a900001107983 */ /* 0x000f280000300a00 */
[----:B------:R-:W4:Y:S04]  /*63f0*/  LDL.LU.64 R88, [R1+0xa88] ;  /* 0x000a880001587983 */ /* 0x000f280000300a00 */
[----:B------:R-:W4:Y:S04]  /*6400*/  LDL.LU.64 R6, [R1+0xa80] ;  /* 0x000a800001067983 */ /* 0x000f280000300a00 */
[----:B------:R-:W4:Y:S04]  /*6410*/  LDL.LU.64 R20, [R1+0xa78] ;  /* 0x000a780001147983 */ /* 0x000f280000300a00 */
[----:B------:R-:W4:Y:S04]  /*6420*/  LDL.LU.64 R32, [R1+0xa70] ;  /* 0x000a700001207983 */ /* 0x000f280000300a00 */
[----:B------:R-:W4:Y:S04]  /*6430*/  LDL.LU.64 R44, [R1+0xa68] ;  /* 0x000a6800012c7983 */ /* 0x000f280000300a00 */
[----:B--2---:R-:W2:Y:S04]  /*6440*/  @P4 LDG.E.U16 R72, desc[UR8][R118.64] ;  /* 0x0000000876484981 */ /* 0x004ea8000c1e1500 */
[----:B---3--:R-:W3:Y:S04]  /*6450*/  @P4 LDG.E.U16 R80, desc[UR8][R26.64] ;  /* 0x000000081a504981 */ /* 0x008ee8000c1e1500 */
[----:B----4-:R-:W4:Y:S04]  /*6460*/  @P4 LDG.E.U16 R17, desc[UR8][R68.64] ;  /* 0x0000000844114981 */ /* 0x010f28000c1e1500 */
[----:B------:R-:W2:Y:S04]  /*6470*/  @P4 LDG.E.U16 R88, desc[UR8][R38.64] ;  /* 0x0000000826584981 */ /* 0x000ea8000c1e1500 */
[----:B------:R-:W2:Y:S04]  /*6480*/  @P4 LDG.E.U16 R7, desc[UR8][R56.64] ;  /* 0x0000000838074981 */ /* 0x000ea8000c1e1500 */
[----:B------:R-:W2:Y:S04]  /*6490*/  LDL.LU.64 R68, [R1+0xa60] ;  /* 0x000a600001447983 */ /* 0x000ea80000300a00 */
[----:B------:R-:W3:Y:S04]  /*64a0*/  LDL.LU.64 R62, [R1+0xa58] ;  /* 0x000a5800013e7983 */ /* 0x000ee80000300a00 */
[----:B------:R-:W4:Y:S04]  /*64b0*/  LDL.LU.64 R56, [R1+0xa50] ;  /* 0x000a500001387983 */ /* 0x000f280000300a00 */
[----:B------:R-:W4:Y:S04]  /*64c0*/  LDL.LU.64 R50, [R1+0xa48] ;  /* 0x000a480001327983 */ /* 0x000f280000300a00 */
[----:B------:R-:W4:Y:S04]  /*64d0*/  LDL.LU.64 R38, [R1+0xa40] ;  /* 0x000a400001267983 */ /* 0x000f280000300a00 */
[----:B------:R-:W4:Y:S04]  /*64e0*/  LDL.LU.64 R26, [R1+0xa38] ;  /* 0x000a3800011a7983 */ /* 0x000f280000300a00 */
[----:B------:R-:W4:Y:S04]  /*64f0*/  @P4 LDG.E.U16 R6, desc[UR8][R116.64] ;  /* 0x0000000874064981 */ /* 0x000f28000c1e1500 */
[----:B------:R-:W4:Y:S04]  /*6500*/  @P4 LDG.E.U16 R44, desc[UR8][R30.64] ;  /* 0x000000081e2c4981 */ /* 0x000f28000c1e1500 */
        /* <DEDUP_REMOVED lines=8> */
[----:B----4-:R-:W4:Y:S04]  /*6590*/  @P4 LDG.E.U16 R57, desc[UR8][R78.64] ;  /* 0x000000084e394981 */ /* 0x010f28000c1e1500 */
[----:B------:R-:W2:Y:S04]  /*65a0*/  LDL.LU.64 R10, [R1+0xa30] ;  /* 0x000a3000010a7983 */ /* 0x000ea80000300a00 */
[----:B------:R-:W3:Y:S04]  /*65b0*/  LDL.LU.64 R86, [R1+0xa28] ;  /* 0x000a280001567983 */ /* 0x000ee80000300a00 */
[----:B------:R-:W4:Y:S04]  /*65c0*/  LDL.LU.64 R78, [R1+0xa20] ;  /* 0x000a2000014e7983 */ /* 0x000f280000300a00 */
[----:B------:R-:W4:Y:S04]  /*65d0*/  @P4 LDG.E.U16 R62, desc[UR8][R66.64] ;  /* 0x00000008423e4981 */ /* 0x000f28000c1e1500 */
[----:B------:R-:W4:Y:S04]  /*65e0*/  @P4 LDG.E.U16 R51, desc[UR8][R2.64] ;  /* 0x0000000802334981 */ /* 0x000f28000c1e1500 */
[----:B------:R-:W4:Y:S04]  /*65f0*/  @P4 LDG.E.U16 R68, desc[UR8][R106.64] ;  /* 0x000000086a444981 */ /* 0x000f28000c1e1500 */
[----:B------:R-:W4:Y:S04]  /*6600*/  LDL.LU.64 R66, [R1+0xa18] ;  /* 0x000a180001427983 */ /* 0x000f280000300a00 */
[----:B0-----:R-:W4:Y:S04]  /*6610*/  LDL.64 R64, [R1+0x6b0] ;  /* 0x0006b00001407983 */ /* 0x001f280000100a00 */
[----:B------:R-:W4:Y:S04]  /*6620*/  LDL.64 R90, [R1+0x670] ;  /* 0x00067000015a7983 */ /* 0x000f280000100a00 */
        /* <DEDUP_REMOVED lines=18> */
[----:B------:R-:W2:Y:S04]  /*6750*/  @P4 LDG.E.U16 R10, desc[UR8][R4.64] ;  /* 0x00000008040a4981 */ /* 0x000ea8000c1e1500 */
[----:B------:R-:W2:Y:S04]  /*6760*/  LDL.64 R104, [R1+0x430] ;  /* 0x0004300001687983 */ /* 0x000ea80000100a00 */
[----:B------:R-:W3:Y:S04]  /*6770*/  LDL.LU.64 R98, [R1+0xa10] ;  /* 0x000a100001627983 */ /* 0x000ee80000300a00 */
[----:B------:R-:W4:Y:S04]  /*6780*/  LDL.LU.64 R24, [R1+0xa08] ;  /* 0x000a080001187983 */ /* 0x000f280000300a00 */
[----:B------:R-:W4:Y:S04]  /*6790*/  LDL.LU.64 R30, [R1+0xa00] ;  /* 0x000a0000011e7983 */ /* 0x000f280000300a00 */
[----:B------:R-:W4:Y:S04]  /*67a0*/  LDL.64 R76, [R1+0x3b0] ;  /* 0x0003b000014c7983 */ /* 0x000f280000100a00 */
[----:B------:R-:W4:Y:S04]  /*67b0*/  LDL.64 R102, [R1+0x370] ;  /* 0x0003700001667983 */ /* 0x000f280000100a00 */
[----:B------:R-:W4:Y:S04]  /*67c0*/  LDL.LU.64 R14, [R1+0x9f8] ;  /* 0x0009f800010e7983 */ /* 0x000f280000300a00 */
[----:B------:R-:W4:Y:S04]  /*67d0*/  LDL.64 R122, [R1+0x6a8] ;  /* 0x0006a800017a7983 */ /* 0x000f280000100a00 */
[----:B------:R-:W4:Y:S04]  /*67e0*/  LDL.64 R114, [R1+0x668] ;  /* 0x0006680001727983 */ /* 0x000f280000100a00 */
[----:B------:R-:W4:Y:S04]  /*67f0*/  LDL.LU.64 R36, [R1+0x9f0] ;  /* 0x0009f00001247983 */ /* 0x000f280000300a00 */
[----:B------:R-:W4:Y:S04]  /*6800*/  LDL.64 R112, [R1+0x628] ;  /* 0x0006280001707983 */ /* 0x000f280000100a00 */
[----:B------:R-:W4:Y:S04]  /*6810*/  LDL.LU.64 R42, [R1+0x9e8] ;  /* 0x0009e800012a7983 */ /* 0x000f280000300a00 */
[----:B------:R-:W4:Y:S04]  /*6820*/  LDL.64 R110, [R1+0x5e8] ;  /* 0x0005e800016e7983 */ /* 0x000f280000100a00 */
[----:B------:R-:W4:Y:S04]  /*6830*/  LDL.LU.64 R48, [R1+0x9e0] ;  /* 0x0009e00001307983 */ /* 0x000f280000300a00 */
[----:B------:R-:W4:Y:S04]  /*6840*/  LDL.64 R108, [R1+0x5a8] ;  /* 0x0005a800016c7983 */ /* 0x000f280000100a00 */
[----:B------:R-:W4:Y:S04]  /*6850*/  @P4 LDG.E.U16 R86, desc[UR8][R64.64] ;  /* 0x0000000840564981 */ /* 0x000f28000c1e1500 */
[----:B------:R-:W4:Y:S04]  /*6860*/  @P4 LDG.E.U16 R78, desc[UR8][R90.64] ;  /* 0x000000085a4e4981 */ /* 0x000f28000c1e1500 */
        /* <DEDUP_REMOVED lines=9> */
[----:B------:R-:W3:Y:S04]  /*6900*/  LDL.64 R124, [R1+0x568] ;  /* 0x00056800017c7983 */ /* 0x000ee80000100a00 */
[----:B------:R-:W3:Y:S04]  /*6910*/  LDL.LU.64 R4, [R1+0x9d0] ;  /* 0x0009d00001047983 */ /* 0x000ee80000300a00 */
[----:B------:R-:W4:Y:S04]  /*6920*/  @P4 LDG.E.U16 R43, desc[UR8][R92.64] ;  /* 0x000000085c2b4981 */ /* 0x000f28000c1e1500 */
[----:B------:R-:W4:Y:S04]  /*6930*/  @P4 LDG.E.U16 R37, desc[UR8][R118.64] ;  /* 0x0000000876254981 */ /* 0x000f28000c1e1500 */
[----:B------:R-:W4:Y:S04]  /*6940*/  @P4 LDG.E.U16 R75, desc[UR8][R114.64] ;  /* 0x00000008724b4981 */ /* 0x000f28000c1e1500 */
[----:B------:R-:W4:Y:S04]  /*6950*/  @P4 LDG.E.U16 R49, desc[UR8][R70.64] ;  /* 0x0000000846314981 */ /* 0x000f28000c1e1500 */
[----:B--2---:R-:W2:Y:S04]  /*6960*/  @P4 LDG.E.U16 R55, desc[UR8][R94.64] ;  /* 0x000000085e374981 */ /* 0x004ea8000c1e1500 */
[----:B------:R-:W2:Y:S04]  /*6970*/  @P4 LDG.E.U16 R54, desc[UR8][R108.64] ;  /* 0x000000086c364981 */ /* 0x000ea8000c1e1500 */
[----:B---3--:R-:W3:Y:S04]  /*6980*/  @P4 LDG.E.U16 R5, desc[UR8][R60.64] ;  /* 0x000000083c054981 */ /* 0x008ee8000c1e1500 */
[----:B------:R-:W2:Y:S04]  /*6990*/  @P4 LDG.E.U16 R4, desc[UR8][R102.64] ;  /* 0x0000000866044981 */ /* 0x000ea8000c1e1500 */
[----:B------:R-:W2:Y:S04]  /*69a0*/  @P4 LDG.E.U16 R48, desc[UR8][R124.64] ;  /* 0x000000087c304981 */ /* 0x000ea8000c1e1500 */
[----:B------:R-:W2:Y:S04]  /*69b0*/  LDL.LU.64 R60, [R1+0x9c8] ;  /* 0x0009c800013c7983 */ /* 0x000ea80000300a00 */
[----:B------:R-:W3:Y:S04]  /*69c0*/  LDL.LU.64 R66, [R1+0x9c0] ;  /* 0x0009c00001427983 */ /* 0x000ee80000300a00 */
        /* <DEDUP_REMOVED lines=10> */
[----:B------:R-:W4:Y:S04]  /*6a70*/  LDL R73, [R1+0x28] ;  /* 0x0000280001497983 */ /* 0x000f280000100800 */
[----:B------:R-:W4:Y:S04]  /*6a80*/  LDL R0, [R1+0x24] ;  /* 0x0000240001007983 */ /* 0x000f280000100800 */
[----:B------:R-:W4:Y:S04]  /*6a90*/  LDL.64 R94, [R1+0x5d8] ;  /* 0x0005d800015e7983 */ /* 0x000f280000100a00 */
[----:B------:R-:W4:Y:S04]  /*6aa0*/  LDL.64 R92, [R1+0x598] ;  /* 0x00059800015c7983 */ /* 0x000f280000100a00 */
[----:B------:R-:W4:Y:S04]  /*6ab0*/  LDL.64 R118, [R1+0x558] ;  /* 0x0005580001767983 */ /* 0x000f280000100a00 */
[----:B------:R-:W4:Y:S04]  /*6ac0*/  LDL.64 R2, [R1+0x518] ;  /* 0x0005180001027983 */ /* 0x000f280000100a00 */
[----:B------:R-:W4:Y:S04]  /*6ad0*/  LDL.64 R76, [R1+0x4d8] ;  /* 0x0004d800014c7983 */ /* 0x000f280000100a00 */
[----:B--2---:R-:W2:Y:S04]  /*6ae0*/  @P4 LDG.E.U16 R61, desc[UR8][R96.64] ;  /* 0x00000008603d4981 */ /* 0x004ea8000c1e1500 */
[----:B---3--:R-:W3:Y:S04]  /*6af0*/  @P4 LDG.E.U16 R67, desc[UR8][R84.64] ;  /* 0x0000000854434981 */ /* 0x008ee8000c1e1500 */
[----:B------:R-:W2:Y:S04]  /*6b00*/  @P4 LDG.E.U16 R66, desc[UR8][R112.64] ;  /* 0x0000000870424981 */ /* 0x000ea8000c1e1500 */
[----:B------:R-:W2:Y:S04]  /*6b10*/  @P4 LDG.E.U16 R60, desc[UR8][R110.64] ;  /* 0x000000086e3c4981 */ /* 0x000ea8000c1e1500 */
[----:B------:R-:W2:Y:S04]  /*6b20*/  LDL.64 R84, [R1+0x658] ;  /* 0x0006580001547983 */ /* 0x000ea80000100a00 */
[----:B------:R-:W3:Y:S04]  /*6b30*/  LDL.64 R112, [R1+0x620] ;  /* 0x0006200001707983 */ /* 0x000ee80000100a00 */
[----:B------:R-:W3:Y:S04]  /*6b40*/  LDL.64 R110, [R1+0x5a0] ;  /* 0x0005a000016e7983 */ /* 0x000ee80000100a00 */
[----:B------:R-:W3:Y:S04]  /*6b50*/  LDL.64 R96, [R1+0x618] ;  /* 0x0006180001607983 */ /* 0x000ee80000100a00 */
[----:B------:R-:W3:Y:S04]  /*6b60*/  LDL.LU R70, [R1+0xc] ;  /* 0x00000c0001467983 */ /* 0x000ee80000300800 */
[----:B------:R-:W3:Y:S04]  /*6b70*/  LDL.LU R71, [R1+0x8] ;  /* 0x0000080001477983 */ /* 0x000ee80000300800 */
[----:B----4-:R-:W4:Y:S04]  /*6b80*/  @P4 LDG.E.U16 R42, desc[UR8][R116.64] ;  /* 0x00000008742a4981 */ /* 0x010f28000c1e1500 */
[----:B------:R-:W4:Y:S04]  /*6b90*/  @P4 LDG.E.U16 R36, desc[UR8][R104.64] ;  /* 0x0000000868244981 */ /* 0x000f28000c1e1500 */
[----:B------:R-:W4:Y:S04]  /*6ba0*/  @P4 LDG.E.U16 R30, desc[UR8][R106.64] ;  /* 0x000000086a1e4981 */ /* 0x000f28000c1e1500 */
[----:B------:R-:W4:Y:S04]  /*6bb0*/  LDL.LU.64 R116, [R1+0x9b8] ;  /* 0x0009b80001747983 */ /* 0x000f280000300a00 */
[----:B------:R-:W4:Y:S04]  /*6bc0*/  LDL.LU.64 R104, [R1+0x9b0] ;  /* 0x0009b00001687983 */ /* 0x000f280000300a00 */
[----:B------:R-:W4:Y:S04]  /*6bd0*/  LDL.LU.64 R106, [R1+0x9a8] ;  /* 0x0009a800016a7983 */ /* 0x000f280000300a00 */
[----:B------:R-:W4:Y:S04]  /*6be0*/  @P4 LDG.E.U16 R73, desc[UR8][R90.64] ;  /* 0x000000085a494981 */ /* 0x000f28000c1e1500 */
[----:B------:R-:W4:Y:S04]  /*6bf0*/  @P4 LDG.E.U16 R99, desc[UR8][R94.64] ;  /* 0x000000085e634981 */ /* 0x000f28000c1e1500 */
[----:B------:R-:W4:Y:S04]  /*6c00*/  @P4 LDG.E.U16 R89, desc[UR8][R2.64] ;  /* 0x0000000802594981 */ /* 0x000f28000c1e1500 */
[----:B--2---:R-:W2:Y:S04]  /*6c10*/  @P4 LDG.E.U16 R0, desc[UR8][R84.64] ;  /* 0x0000000854004981 */ /* 0x004ea8000c1e1500 */
[----:B---3--:R-:W3:Y:S04]  /*6c20*/  @P4 LDG.E.U16 R70, desc[UR8][R76.64] ;  /* 0x000000084c464981 */ /* 0x008ee8000c1e1500 */
[----:B----4-:R-:W4:Y:S04]  /*6c30*/  @P4 LDG.E.U16 R24, desc[UR8][R106.64] ;  /* 0x000000086a184981 */ /* 0x010f28000c1e1500 */
[----:B------:R-:W2:Y:S04]  /*6c40*/  LDL.LU.64 R106, [R1+0x9a0] ;  /* 0x0009a000016a7983 */ /* 0x000ea80000300a00 */
[----:B--2---:R-:W2:Y:S04]  /*6c50*/  @P4 LDG.E.U16 R107, desc[UR8][R104.64] ;  /* 0x00000008686b4981 */ /* 0x004ea8000c1e1500 */
[----:B------:R-:W2:Y:S04]  /*6c60*/  LDL.LU.64 R104, [R1+0x998] ;  /* 0x0009980001687983 */ /* 0x000ea80000300a00 */
[----:B--2---:R-:W2:Y:S04]  /*6c70*/  @P4 LDG.E.U16 R105, desc[UR8][R102.64] ;  /* 0x0000000866694981 */ /* 0x004ea8000c1e1500 */
[----:B------:R-:W2:Y:S04]  /*6c80*/  LDL.LU.64 R102, [R1+0x990] ;  /* 0x0009900001667983 */ /* 0x000ea80000300a00 */
[----:B--2---:R-:W2:Y:S04]  /*6c90*/  @P4 LDG.E.U16 R104, desc[UR8][R102.64] ;  /* 0x0000000866684981 */ /* 0x004ea8000c1e1500 */
[----:B------:R-:W2:Y:S04]  /*6ca0*/  LDL.LU.64 R102, [R1+0x988] ;  /* 0x0009880001667983 */ /* 0x000ea80000300a00 */
[----:B--2---:R-:W2:Y:S04]  /*6cb0*/  @P4 LDG.E.U16 R103, desc[UR8][R116.64] ;  /* 0x0000000874674981 */ /* 0x004ea8000c1e1500 */
[----:B------:R-:W2:Y:S04]  /*6cc0*/  @P4 LDG.E.U16 R102, desc[UR8][R92.64] ;  /* 0x000000085c664981 */ /* 0x000ea8000c1e1500 */
        /* <DEDUP_REMOVED lines=29> */
[----:B------:R-:W2:Y:S04]  /*6ea0*/  LDL.LU.64 R90, [R1+0x908] ;  /* 0x00090800015a7983 */ /* 0x000ea80000300a00 */
[----:B------:R-:W3:Y:S04]  /*6eb0*/  LDL.LU.64 R84, [R1+0x900] ;  /* 0x0009000001547983 */ /* 0x000ee80000300a00 */
[----:B--2---:R-:W2:Y:S04]  /*6ec0*/  @P4 LDG.E.U16 R91, desc[UR8][R96.64] ;  /* 0x00000008605b4981 */ /* 0x004ea8000c1e1500 */
[----:B---3--:R0:W3:Y:S04]  /*6ed0*/  @P4 LDG.E.U16 R120, desc[UR8][R84.64] ;  /* 0x0000000854784981 */ /* 0x0080e8000c1e1500 */
[----:B------:R-:W3:Y:S01]  /*6ee0*/  LDL.LU.64 R96, [R1+0x8f8] ;  /* 0x0008f80001607983 */ /* 0x000ee20000300a00 */
[----:B0-----:R-:W0:Y:S03]  /*6ef0*/  LDC.64 R84, c[0x0][0x390] ;  /* 0x0000e400ff547b82 */ /* 0x001e260000000a00 */
[----:B--2---:R1:W-:Y:S04]  /*6f00*/  STL [R1+0x20], R91 ;  /* 0x0000205b01007387 */ /* 0x0043e80000100800 */
[----:B-1----:R-:W2:Y:S04]  /*6f10*/  LDL.LU R91, [R1+0x8f0] ;  /* 0x0008f000015b7983 */ /* 0x002ea80000300800 */
[----:B------:R-:W2:Y:S04]  /*6f20*/  LDL.LU.64 R94, [R1+0x8e8] ;  /* 0x0008e800015e7983 */ /* 0x000ea80000300a00 */
[----:B------:R1:W-:Y:S04]  /*6f30*/  STL [R1+0x1c], R99 ;  /* 0x00001c6301007387 */ /* 0x0003e80000100800 */
[----:B---3--:R-:W3:Y:S04]  /*6f40*/  @P4 LDG.E.U16 R97, desc[UR8][R118.64] ;  /* 0x0000000876614981 */ /* 0x008ee8000c1e1500 */
[----:B-1----:R-:W3:Y:S04]  /*6f50*/  LDL.LU R99, [R1+0x8e0] ;  /* 0x0008e00001637983 */ /* 0x002ee80000300800 */
[----:B------:R-:W3:Y:S04]  /*6f60*/  LDL.LU.64 R92, [R1+0x8d8] ;  /* 0x0008d800015c7983 */ /* 0x000ee80000300a00 */
[----:B------:R-:W4:Y:S04]  /*6f70*/  LDL.LU.64 R118, [R1+0x8d0] ;  /* 0x0008d00001767983 */ /* 0x000f280000300a00 */
[----:B------:R-:W4:Y:S04]  /*6f80*/  LDL.LU.64 R2, [R1+0x8c8] ;  /* 0x0008c80001027983 */ /* 0x000f280000300a00 */
[----:B------:R-:W4:Y:S04]  /*6f90*/  LDL.LU.64 R76, [R1+0x8c0] ;  /* 0x0008c000014c7983 */ /* 0x000f280000300a00 */
[----:B--2---:R-:W2:Y:S04]  /*6fa0*/  @P4 LDG.E.U16 R122, desc[UR8][R94.64] ;  /* 0x000000085e7a4981 */ /* 0x004ea8000c1e1500 */
[----:B---3--:R-:W3:Y:S04]  /*6fb0*/  @P4 LDG.E.U16 R124, desc[UR8][R92.64] ;  /* 0x000000085c7c4981 */ /* 0x008ee8000c1e1500 */
[----:B----4-:R-:W4:Y:S04]  /*6fc0*/  @P4 LDG.E.U16 R71, desc[UR8][R76.64] ;  /* 0x000000084c474981 */ /* 0x010f28000c1e1500 */
[----:B------:R-:W2:Y:S04]  /*6fd0*/  LDL.LU R76, [R1+0x8bc] ;  /* 0x0008bc00014c7983 */ /* 0x000ea80000300800 */
[----:B--2---:R1:W2:Y:S04]  /*6fe0*/  @P4 LDG.E.U16 R76, desc[UR8][R2.64] ;  /* 0x00000008024c4981 */ /* 0x0042a8000c1e1500 */
[----:B------:R0:W2:Y:S01]  /*6ff0*/  LDL.LU R2, [R1+0x8b8] ;  /* 0x0008b80001027983 */ /* 0x0000a20000300800 */
[----:B-1----:R-:W1:Y:S01]  /*7000*/  LDC R3, c[0x0][0x3d4] ;  /* 0x0000f500ff037b82 */ /* 0x002e620000000800 */
[----:B------:R-:W0:Y:S02]  /*7010*/  S2R R77, SR_CTAID.Y ;  /* 0x00000000004d7919 */ /* 0x000e240000002600 */
[----:B--2---:R-:W2:Y:S04]  /*7020*/  @P4 LDG.E.U16 R2, desc[UR8][R118.64] ;  /* 0x0000000876024981 */ /* 0x004ea8000c1e1500 */
[----:B------:R-:W2:Y:S04]  /*7030*/  LDL.LU.64 R118, [R1+0x8b0] ;  /* 0x0008b00001767983 */ /* 0x000ea80000300a00 */
[----:B------:R-:W2:Y:S04]  /*7040*/  LDL.LU.64 R92, [R1+0x8a8] ;  /* 0x0008a800015c7983 */ /* 0x000ea80000300a00 */
[----:B------:R0:W-:Y:S02]  /*7050*/  STL [R1+0x18], R102 ;  /* 0x0000186601007387 */ /* 0x0001e40000100800 */
[----:B0-----:R-:W0:Y:S02]  /*7060*/  S2R R102, SR_TID.X ;  /* 0x0000000000667919 */ /* 0x001e240000002100 */
[----:B------:R1:W-:Y:S02]  /*7070*/  @P4 STL [R1+0x28], R73 ;  /* 0x0000284901004387 */ /* 0x0003e40000100800 */
[----:B-1----:R-:W1:Y:S02]  /*7080*/  LDC R73, c[0x0][0x3d0] ;  /* 0x0000f400ff497b82 */ /* 0x002e640000000800 */
[----:B------:R0:W-:Y:S04]  /*7090*/  @P4 STL [R1+0x24], R0 ;  /* 0x0000240001004387 */ /* 0x0001e80000100800 */
[----:B------:R0:W-:Y:S02]  /*70a0*/  STL [R1+0x14], R97 ;  /* 0x0000146101007387 */ /* 0x0001e40000100800 */
[----:B0-----:R-:W-:-:S02]  /*70b0*/  LOP3.LUT R0, R102, 0x7f, RZ, 0xc0, !PT ;  /* 0x0000007f66007812 */ /* 0x001fc400078ec0ff */
[C---:B------:R-:W-:Y:S02]  /*70c0*/  LOP3.LUT R94, R102.reuse, 0xf, RZ, 0xc0, !PT ;  /* 0x0000000f665e7812 */ /* 0x040fe400078ec0ff */
[----:B------:R-:W-:Y:S01]  /*70d0*/  LOP3.LUT R97, R102, 0x60, RZ, 0xc0, !PT ;  /* 0x0000006066617812 */ /* 0x000fe200078ec0ff */
[----:B------:R-:W-:Y:S02]  /*70e0*/  IMAD R0, R0, R3, RZ ;  /* 0x0000000300007224 */ /* 0x000fe400078e02ff */
[----:B-1----:R-:W-:Y:S01]  /*70f0*/  IMAD R3, R77, R73, RZ ;  /* 0x000000494d037224 */ /* 0x002fe200078e02ff */
[----:B------:R-:W-:Y:S02]  /*7100*/  LEA.HI R97, R97, R94, RZ, 0x1f ;  /* 0x0000005e61617211 */ /* 0x000fe400078ff8ff */
[C---:B------:R-:W-:Y:S02]  /*7110*/  LOP3.LUT R77, R102.reuse, 0xf, RZ, 0xc0, !PT ;  /* 0x0000000f664d7812 */ /* 0x040fe400078ec0ff */
[----:B------:R-:W-:Y:S01]  /*7120*/  LOP3.LUT R95, R102, 0x60, RZ, 0xc0, !PT ;  /* 0x00000060665f7812 */ /* 0x000fe200078ec0ff */
[----:B------:R0:W-:Y:S03]  /*7130*/  STL [R1+0x10], R89 ;  /* 0x0000105901007387 */ /* 0x0001e60000100800 */
[----:B------:R-:W-:Y:S01]  /*7140*/  LEA.HI R95, R95, R77, RZ, 0x1f ;  /* 0x0000004d5f5f7211 */ /* 0x000fe200078ff8ff */
[----:B------:R-:W2:Y:S04]  /*7150*/  LDL.LU R94, [R1+0x8a4] ;  /* 0x0008a400015e7983 */ /* 0x000ea80000300800 */
[----:B------:R-:W2:Y:S04]  /*7160*/  LDL.LU R97, [R1+0x8a0] ;  /* 0x0008a00001617983 */ /* 0x000ea80000300800 */
[----:B------:R-:W2:Y:S01]  /*7170*/  LDL.LU R77, [R1+0x89c] ;  /* 0x00089c00014d7983 */ /* 0x000ea20000300800 */
[----:B------:R-:W-:-:S02]  /*7180*/  IMAD.SHL.U32 R73, R0, 0x2, RZ ;  /* 0x0000000200497824 */ /* 0x000fc400078e00ff */
[----:B0-----:R-:W-:-:S05]  /*7190*/  IMAD.SHL.U32 R89, R3, 0x2, RZ ;  /* 0x0000000203597824 */ /* 0x001fca00078e00ff */
[----:B------:R-:W-:Y:S02]  /*71a0*/  IADD3 R84, P1, P2, R73, R84, R89 ;  /* 0x0000005449547210 */ /* 0x000fe40007a3e059 */
[----:B------:R-:W-:-:S05]  /*71b0*/  LOP3.LUT R73, R102, 0x3f, RZ, 0xc0, !PT ;  /* 0x0000003f66497812 */ /* 0x000fca00078ec0ff */
[----:B------:R-:W-:Y:S02]  /*71c0*/  IMAD.SHL.U32 R95, R73, 0x2, RZ ;  /* 0x00000002495f7824 */ /* 0x000fe400078e00ff */
[----:B------:R-:W-:Y:S02]  /*71d0*/  IMAD.HI R73, R0, 0x2, RZ ;  /* 0x0000000200497827 */ /* 0x000fe400078e02ff */
[----:B------:R-:W0:Y:S01]  /*71e0*/  S2R R0, SR_TID.X ;  /* 0x0000000000007919 */ /* 0x000e220000002100 */
[----:B------:R-:W-:Y:S01]  /*71f0*/  UIADD3 UR74, UPT, UPT, UR5, 0x100000, URZ ;  /* 0x00100000054a7890 */ /* 0x000fe2000fffe0ff */
[----:B------:R-:W-:Y:S01]  /*7200*/  LOP3.LUT R89, R102, 0x80, RZ, 0xc0, !PT ;  /* 0x0000008066597812 */ /* 0x000fe200078ec0ff */
[----:B------:R-:W-:Y:S01]  /*7210*/  IMAD.HI R102, R3, 0x2, RZ ;  /* 0x0000000203667827 */ /* 0x000fe200078e02ff */
[----:B------:R0:W-:Y:S02]  /*7220*/  STL [R1+0x34], R73 ;  /* 0x0000344901007387 */ /* 0x0001e40000100800 */
[----:B------:R-:W-:-:S02]  /*7230*/  SHF.R.U32.HI R89, RZ, 0x1, R89 ;  /* 0x00000001ff597819 */ /* 0x000fc40000011659 */
[C---:B0-----:R-:W-:Y:S02]  /*7240*/  LOP3.LUT R73, R0.reuse, 0xc0, RZ, 0xc0, !PT ;  /* 0x000000c000497812 */ /* 0x041fe400078ec0ff */
[----:B------:R-:W-:-:S03]  /*7250*/  LOP3.LUT R3, R0, 0x10, RZ, 0xc0, !PT ;  /* 0x0000001000037812 */ /* 0x000fc600078ec0ff */
[----:B------:R-:W-:Y:S02]  /*7260*/  IMAD R73, R73, 0x100, R95 ;  /* 0x0000010049497824 */ /* 0x000fe400078e025f */
[----:B------:R-:W3:Y:S01]  /*7270*/  LDL.LU R95, [R1+0x898] ;  /* 0x00089800015f7983 */ /* 0x000ee20000300800 */
[----:B------:R-:W-:-:S03]  /*7280*/  IMAD R3, R3, 0x2, R89 ;  /* 0x0000000203037824 */ /* 0x000fc600078e0259 */
[----:B------:R-:W3:Y:S01]  /*7290*/  LDL.LU R89, [R1+0x894] ;  /* 0x0008940001597983 */ /* 0x000ee20000300800 */
[----:B--2---:R-:W-:-:S05]  /*72a0*/  VIADD R0, R77, UR74 ;  /* 0x0000004a4d007c36 */ /* 0x004fca0008000000 */
[----:B------:R-:W-:Y:S02]  /*72b0*/  R2UR UR11, R0 ;  /* 0x00000000000b72ca */ /* 0x000fe400000e0000 */
[----:B------:R-:W2:Y:S01]  /*72c0*/  LDL.LU R0, [R1+0x34] ;  /* 0x0000340001007983 */ /* 0x000ea20000300800 */
[----:B------:R-:W-:-:S04]  /*72d0*/  @!UP0 UIADD3 UR14, UPT, UPT, -UR12, 0x100000, URZ ;  /* 0x001000000c0e8890 */ /* 0x000fc8000fffe1ff */
[----:B------:R-:W-:Y:S02]  /*72e0*/  @!UP0 USHF.L.U32 UR15, UR14, 0xb, URZ ;  /* 0x0000000b0e0f8899 */ /* 0x000fe400080006ff */
[----:B------:R-:W-:Y:S01]  /*72f0*/  @!UP0 USHF.L.U32 UR14, UR14, 0x1, URZ ;  /* 0x000000010e0e8899 */ /* 0x000fe200080006ff */
[----:B------:R-:W-:-:S11]  /*7300*/  VOTEU.ALL UP1, P0 ;  /* 0x0000000000ff7886 */ /* 0x000fd60000020000 */
[----:B------:R0:W1:Y:S01]  /*7310*/  @!UP1 SYNCS.EXCH.64 URZ, [UR4+0x38008], UR14 ;  /* 0x0380080e04ff95b2 */ /* 0x0000620008000100 */
[----:B--2---:R-:W-:Y:S02]  /*7320*/  IADD3.X R0, PT, PT, R0, R85, R102, P1, P2 ;  /* 0x0000005500007210 */ /* 0x004fe40000fe4466 */
[----:B------:R-:W2:Y:S04]  /*7330*/  LDL.LU R102, [R1+0x890] ;  /* 0x0008900001667983 */ /* 0x000ea80000300800 */
        /* <DEDUP_REMOVED lines=13> */
[----:B------:R1:W-:Y:S04]  /*7410*/  STS.U16 [R73+UR4+0x3800], R13 ;  /* 0x0038000d49007988 */ /* 0x0003e80008000404 */
[----:B------:R-:W-:Y:S01]  /*7420*/  STS.U16 [R73+UR4+0x3c00], R8 ;  /* 0x003c000849007988 */ /* 0x000fe20008000404 */
[C---:B------:R-:W-:Y:S01]  /*7430*/  LOP3.LUT R85, R73.reuse, 0x20, RZ, 0x3c, !PT ;  /* 0x0000002049557812 */ /* 0x040fe200078e3cff */
[----:B0-----:R-:W0:Y:S02]  /*7440*/  LDC R18, c[0x0][0x3d8] ;  /* 0x0000f600ff127b82 */ /* 0x001e240000000800 */
[----:B------:R-:W4:Y:S04]  /*7450*/  LDL.LU R53, [R1+0x30] ;  /* 0x0000300001357983 */ /* 0x000f280000300800 */
[----:B------:R-:W4:Y:S02]  /*7460*/  LDL.LU R59, [R1+0x2c] ;  /* 0x00002c00013b7983 */ /* 0x000f240000300800 */
[----:B-1----:R-:W1:Y:S02]  /*7470*/  LDC R13, c[0x0][0x3d8] ;  /* 0x0000f600ff0d7b82 */ /* 0x002e640000000800 */
[----:B------:R-:W4:Y:S04]  /*7480*/  LDL.LU R65, [R1+0x28] ;  /* 0x0000280001417983 */ /* 0x000f280000300800 */
[----:B------:R-:W4:Y:S02]  /*7490*/  LDL.LU R74, [R1+0x24] ;  /* 0x00002400014a7983 */ /* 0x000f240000300800 */
[----:B------:R-:W0:Y:S02]  /*74a0*/  LDC R23, c[0x0][0x3d8] ;  /* 0x0000f600ff177b82 */ /* 0x000e240000000800 */
[----:B------:R-:W4:Y:S04]  /*74b0*/  LDL.LU R82, [R1+0x20] ;  /* 0x0000200001527983 */ /* 0x000f280000300800 */
[----:B------:R-:W4:Y:S02]  /*74c0*/  LDL.LU R90, [R1+0x1c] ;  /* 0x00001c00015a7983 */ /* 0x000f240000300800 */
[----:B------:R-:W0:Y:S02]  /*74d0*/  LDC R29, c[0x0][0x3d8] ;  /* 0x0000f600ff1d7b82 */ /* 0x000e240000000800 */
[----:B------:R-:W4:Y:S04]  /*74e0*/  LDL.LU R96, [R1+0x18] ;  /* 0x0000180001607983 */ /* 0x000f280000300800 */
[----:B--2---:R2:W-:Y:S02]  /*74f0*/  STS.U16 [R73+UR4], R102 ;  /* 0x0000006649007988 */ /* 0x0045e40008000404 */
[----:B------:R-:W0:Y:S08]  /*7500*/  LDC R35, c[0x0][0x3d8] ;  /* 0x0000f600ff237b82 */ /* 0x000e300000000800 */
[----:B------:R-:W0:Y:S01]  /*7510*/  LDC R41, c[0x0][0x3d8] ;  /* 0x0000f600ff297b82 */ /* 0x000e220000000800 */
[----:B--2---:R-:W-:-:S05]  /*7520*/  LOP3.LUT R102, R73, 0x10, RZ, 0x3c, !PT ;  /* 0x0000001049667812 */ /* 0x004fca00078e3cff */
[----:B---3--:R2:W-:Y:S02]  /*7530*/  STS.U16 [R102+UR4+0x480], R95 ;  /* 0x0004805f66007988 */ /* 0x0085e40008000404 */
[----:B------:R-:W3:Y:S02]  /*7540*/  LDC R47, c[0x0][0x3d8] ;  /* 0x0000f600ff2f7b82 */ /* 0x000ee40000000800 */
[----:B------:R1:W-:Y:S04]  /*7550*/  STS.U16 [R102+UR4+0x880], R89 ;  /* 0x0008805966007988 */ /* 0x0003e80008000404 */
[----:B------:R-:W-:Y:S01]  /*7560*/  STS.U16 [R102+UR4+0x80], R101 ;  /* 0x0000806566007988 */ /* 0x000fe20008000404 */
[C---:B------:R-:W-:Y:S01]  /*7570*/  LOP3.LUT R8, R73.reuse, 0x30, RZ, 0x3c, !PT ;  /* 0x0000003049087812 */ /* 0x040fe200078e3cff */
[----:B--2---:R-:W2:Y:S02]  /*7580*/  LDC R95, c[0x0][0x3d8] ;  /* 0x0000f600ff5f7b82 */ /* 0x004ea40000000800 */
[----:B------:R-:W-:Y:S04]  /*7590*/  STS.U16 [R102+UR4+0xc80], R81 ;  /* 0x000c805166007988 */ /* 0x000fe80008000404 */
[----:B------:R1:W-:Y:S02]  /*75a0*/  STS.U16 [R102+UR4+0x1080], R72 ;  /* 0x0010804866007988 */ /* 0x0003e40008000404 */
[----:B-1----:R-:W1:Y:S02]  /*75b0*/  LDC R89, c[0x0][0x3d8] ;  /* 0x0000f600ff597b82 */ /* 0x002e640000000800 */
[----:B------:R-:W-:Y:S04]  /*75c0*/  STS.U16 [R102+UR4+0x1480], R64 ;  /* 0x0014804066007988 */ /* 0x000fe80008000404 */
[----:B------:R0:W-:Y:S02]  /*75d0*/  STS.U16 [R102+UR4+0x1880], R58 ;  /* 0x0018803a66007988 */ /* 0x0001e40008000404 */
[----:B------:R-:W1:Y:S02]  /*75e0*/  LDC R72, c[0x0][0x3d8] ;  /* 0x0000f600ff487b82 */ /* 0x000e640000000800 */
[----:B------:R-:W-:Y:S04]  /*75f0*/  STS.U16 [R102+UR4+0x1c80], R52 ;  /* 0x001c803466007988 */ /* 0x000fe80008000404 */
[----:B------:R0:W-:Y:S02]  /*7600*/  STS.U16 [R102+UR4+0x2080], R46 ;  /* 0x0020802e66007988 */ /* 0x0001e40008000404 */
[----:B0-----:R-:W0:Y:S02]  /*7610*/  LDC R58, c[0x0][0x3d8] ;  /* 0x0000f600ff3a7b82 */ /* 0x001e240000000800 */
[----:B------:R-:W-:Y:S04]  /*7620*/  STS.U16 [R102+UR4+0x2480], R40 ;  /* 0x0024802866007988 */ /* 0x000fe80008000404 */
[----:B------:R3:W-:Y:S02]  /*7630*/  STS.U16 [R102+UR4+0x2880], R34 ;  /* 0x0028802266007988 */ /* 0x0007e40008000404 */
[----:B------:R-:W0:Y:S02]  /*7640*/  LDC R46, c[0x0][0x3d8] ;  /* 0x0000f600ff2e7b82 */ /* 0x000e240000000800 */
[----:B------:R-:W-:Y:S04]  /*7650*/  STS.U16 [R102+UR4+0x2c80], R28 ;  /* 0x002c801c66007988 */ /* 0x000fe80008000404 */
[----:B------:R2:W-:Y:S02]  /*7660*/  STS.U16 [R102+UR4+0x3080], R22 ;  /* 0x0030801666007988 */ /* 0x0005e40008000404 */
[----:B---3--:R-:W3:Y:S02]  /*7670*/  LDC R34, c[0x0][0x3d8] ;  /* 0x0000f600ff227b82 */ /* 0x008ee40000000800 */
[----:B------:R-:W-:Y:S04]  /*7680*/  STS.U16 [R102+UR4+0x3480], R17 ;  /* 0x0034801166007988 */ /* 0x000fe80008000404 */
[----:B------:R4:W-:Y:S02]  /*7690*/  STS.U16 [R102+UR4+0x3880], R12 ;  /* 0x0038800c66007988 */ /* 0x0009e40008000404 */
[----:B--2---:R-:W2:Y:S02]  /*76a0*/  LDC R22, c[0x0][0x3d8] ;  /* 0x0000f600ff167b82 */ /* 0x004ea40000000800 */
[----:B------:R4:W-:Y:S04]  /*76b0*/  STS.U16 [R102+UR4+0x3c80], R7 ;  /* 0x003c800766007988 */ /* 0x0009e80008000404 */
[----:B------:R-:W-:Y:S02]  /*76c0*/  STS.U16 [R85+UR4+0x500], R94 ;  /* 0x0005005e55007988 */ /* 0x000fe40008000404 */
[----:B----4-:R-:W4:Y:S02]  /*76d0*/  LDC R12, c[0x0][0x3d8] ;  /* 0x0000f600ff0c7b82 */ /* 0x010f240000000800 */
[----:B------:R-:W-:Y:S04]  /*76e0*/  STS.U16 [R85+UR4+0x100], R100 ;  /* 0x0001006455007988 */ /* 0x000fe80008000404 */
[----:B------:R-:W-:Y:S01]  /*76f0*/  STS.U16 [R85+UR4+0x900], R88 ;  /* 0x0009005855007988 */ /* 0x000fe20008000404 */
[C---:B------:R-:W-:Y:S01]  /*7700*/  LOP3.LUT R7, R73.reuse, 0x40, RZ, 0x3c, !PT ;  /* 0x0000004049077812 */ /* 0x040fe200078e3cff */
[----:B------:R-:W0:Y:S02]  /*7710*/  LDC R17, c[0x0][0x3d8] ;  /* 0x0000f600ff117b82 */ /* 0x000e240000000800 */
[----:B------:R-:W-:Y:S04]  /*7720*/  STS.U16 [R85+UR4+0xd00], R80 ;  /* 0x000d005055007988 */ /* 0x000fe80008000404 */
[----:B------:R-:W-:Y:S02]  /*7730*/  STS.U16 [R85+UR4+0x1100], R69 ;  /* 0x0011004555007988 */ /* 0x000fe40008000404 */
[----:B------:R-:W0:Y:S02]  /*7740*/  LDC R28, c[0x0][0x3d8] ;  /* 0x0000f600ff1c7b82 */ /* 0x000e240000000800 */
[----:B------:R-:W-:Y:S04]  /*7750*/  STS.U16 [R85+UR4+0x1500], R63 ;  /* 0x0015003f55007988 */ /* 0x000fe80008000404 */
[----:B------:R-:W-:Y:S02]  /*7760*/  STS.U16 [R85+UR4+0x1900], R57 ;  /* 0x0019003955007988 */ /* 0x000fe40008000404 */
[----:B------:R-:W0:Y:S02]  /*7770*/  LDC R40, c[0x0][0x3d8] ;  /* 0x0000f600ff287b82 */ /* 0x000e240000000800 */
[----:B------:R-:W-:Y:S04]  /*7780*/  STS.U16 [R85+UR4+0x1d00], R51 ;  /* 0x001d003355007988 */ /* 0x000fe80008000404 */
[----:B------:R1:W-:Y:S02]  /*7790*/  STS.U16 [R85+UR4+0x2100], R45 ;  /* 0x0021002d55007988 */ /* 0x0003e40008000404 */
[----:B------:R-:W0:Y:S02]  /*77a0*/  LDC R52, c[0x0][0x3d8] ;  /* 0x0000f600ff347b82 */ /* 0x000e240000000800 */
[----:B------:R-:W-:Y:S04]  /*77b0*/  STS.U16 [R85+UR4+0x2500], R39 ;  /* 0x0025002755007988 */ /* 0x000fe80008000404 */
[----:B------:R2:W-:Y:S02]  /*77c0*/  STS.U16 [R85+UR4+0x2900], R33 ;  /* 0x0029002155007988 */ /* 0x0005e40008000404 */
[----:B-1----:R-:W1:Y:S02]  /*77d0*/  LDC R45, c[0x0][0x3d8] ;  /* 0x0000f600ff2d7b82 */ /* 0x002e640000000800 */
[----:B------:R-:W-:Y:S04]  /*77e0*/  STS.U16 [R85+UR4+0x2d00], R27 ;  /* 0x002d001b55007988 */ /* 0x000fe80008000404 */
[----:B------:R3:W-:Y:S02]  /*77f0*/  STS.U16 [R85+UR4+0x3100], R21 ;  /* 0x0031001555007988 */ /* 0x0007e40008000404 */
[----:B--2---:R-:W2:Y:S02]  /*7800*/  LDC R33, c[0x0][0x3d8] ;  /* 0x0000f600ff217b82 */ /* 0x004ea40000000800 */
[----:B------:R-:W-:Y:S04]  /*7810*/  STS.U16 [R85+UR4+0x3500], R16 ;  /* 0x0035001055007988 */ /* 0x000fe80008000404 */
[----:B------:R4:W-:Y:S02]  /*7820*/  STS.U16 [R85+UR4+0x3900], R11 ;  /* 0x0039000b55007988 */ /* 0x0009e40008000404 */
[----:B---3--:R-:W3:Y:S02]  /*7830*/  LDC R21, c[0x0][0x3d8] ;  /* 0x0000f600ff157b82 */ /* 0x008ee40000000800 */
[----:B------:R4:W-:Y:S04]  /*7840*/  STS.U16 [R85+UR4+0x3d00], R6 ;  /* 0x003d000655007988 */ /* 0x0009e80008000404 */
[----:B------:R-:W2:Y:S02]  /*7850*/  LDL.LU R102, [R1+0x14] ;  /* 0x0000140001667983 */ /* 0x000ea40000300800 */
[----:B----4-:R-:W4:Y:S02]  /*7860*/  LDC R11, c[0x0][0x3d8] ;  /* 0x0000f600ff0b7b82 */ /* 0x010f240000000800 */
[----:B------:R-:W2:Y:S04]  /*7870*/  LDL.LU R85, [R1+0x10] ;  /* 0x0000100001557983 */ /* 0x000ea80000300800 */
[----:B------:R-:W-:Y:S02]  /*7880*/  STS.U16 [R8+UR4+0x180], R99 ;  /* 0x0001806308007988 */ /* 0x000fe40008000404 */
[----:B------:R-:W0:Y:S02]  /*7890*/  LDC R16, c[0x0][0x3d8] ;  /* 0x0000f600ff107b82 */ /* 0x000e240000000800 */
        /* <DEDUP_REMOVED lines=15> */
[----:B---3--:R-:W3:Y:S02]  /*7990*/  LDC R44, c[0x0][0x3d8] ;  /* 0x0000f600ff2c7b82 */ /* 0x008ee40000000800 */
[----:B------:R-:W-:Y:S04]  /*79a0*/  STS.U16 [R8+UR4+0x2d80], R26 ;  /* 0x002d801a08007988 */ /* 0x000fe80008000404 */
[----:B------:R4:W-:Y:S02]  /*79b0*/  STS.U16 [R8+UR4+0x3180], R20 ;  /* 0x0031801408007988 */ /* 0x0009e40008000404 */
[----:B----4-:R-:W4:Y:S02]  /*79c0*/  LDC R32, c[0x0][0x3d8] ;  /* 0x0000f600ff207b82 */ /* 0x010f240000000800 */
[----:B------:R-:W-:Y:S04]  /*79d0*/  STS.U16 [R8+UR4+0x3580], R15 ;  /* 0x0035800f08007988 */ /* 0x000fe80008000404 */
[----:B------:R0:W-:Y:S02]  /*79e0*/  STS.U16 [R8+UR4+0x3980], R10 ;  /* 0x0039800a08007988 */ /* 0x0001e40008000404 */
[----:B------:R-:W1:Y:S02]  /*79f0*/  LDC R20, c[0x0][0x3d8] ;  /* 0x0000f600ff147b82 */ /* 0x000e640000000800 */
[----:B------:R-:W-:Y:S04]  /*7a00*/  STS.U16 [R8+UR4+0x3d80], R5 ;  /* 0x003d800508007988 */ /* 0x000fe80008000404 */
[----:B------:R-:W-:Y:S02]  /*7a10*/  STS.U16 [R7+UR4+0x600], R92 ;  /* 0x0006005c07007988 */ /* 0x000fe40008000404 */
[----:B0-----:R-:W0:Y:S02]  /*7a20*/  LDC R10, c[0x0][0x3d8] ;  /* 0x0000f600ff0a7b82 */ /* 0x001e240000000800 */
[----:B------:R-:W-:Y:S04]  /*7a30*/  STS.U16 [R7+UR4+0x200], R98 ;  /* 0x0002006207007988 */ /* 0x000fe80008000404 */
[----:B------:R-:W-:Y:S02]  /*7a40*/  STS.U16 [R7+UR4+0xa00], R86 ;  /* 0x000a005607007988 */ /* 0x000fe40008000404 */
        /* <DEDUP_REMOVED lines=14> */
[----:B------:R-:W-:Y:S02]  /*7b30*/  STS.U16 [R7+UR4+0x3200], R19 ;  /* 0x0032001307007988 */ /* 0x000fe40008000404 */
[----:B-1----:R-:W1:Y:S02]  /*7b40*/  LDC R31, c[0x0][0x3d8] ;  /* 0x0000f600ff1f7b82 */ /* 0x002e640000000800 */
[----:B------:R-:W-:Y:S04]  /*7b50*/  STS.U16 [R7+UR4+0x3600], R14 ;  /* 0x0036000e07007988 */ /* 0x000fe80008000404 */
[----:B------:R3:W-:Y:S02]  /*7b60*/  STS.U16 [R7+UR4+0x3a00], R9 ;  /* 0x003a000907007988 */ /* 0x0007e40008000404 */
[----:B------:R-:W0:Y:S02]  /*7b70*/  LDC R101, c[0x0][0x3d8] ;  /* 0x0000f600ff657b82 */ /* 0x000e240000000800 */
[----:B------:R4:W-:Y:S01]  /*7b80*/  STS.U16 [R7+UR4+0x3e00], R4 ;  /* 0x003e000407007988 */ /* 0x0009e20008000404 */
[----:B------:R-:W0:Y:S01]  /*7b90*/  S2R R80, SR_TID.X ;  /* 0x0000000000507919 */ /* 0x000e220000002100 */
[----:B------:R-:W-:-:S04]  /*7ba0*/  LOP3.LUT R5, R73, 0x70, RZ, 0x3c, !PT ;  /* 0x0000007049057812 */ /* 0x000fc800078e3cff */
[----:B---3--:R-:W3:Y:S01]  /*7bb0*/  LDC R9, c[0x0][0x3d8] ;  /* 0x0000f600ff097b82 */ /* 0x008ee20000000800 */
[----:B------:R-:W-:Y:S04]  /*7bc0*/  STS.U16 [R6+UR4+0x280], R97 ;  /* 0x0002806106007988 */ /* 0x000fe80008000404 */
[----:B------:R-:W-:Y:S01]  /*7bd0*/  STS.U16 [R6+UR4+0x680], R91 ;  /* 0x0006805b06007988 */ /* 0x000fe20008000404 */
[----:B----4-:R-:W-:Y:S02]  /*7be0*/  LOP3.LUT R4, R73, 0x60, RZ, 0x3c, !PT ;  /* 0x0000006049047812 */ /* 0x010fe400078e3cff */
[----:B------:R-:W4:Y:S01]  /*7bf0*/  LDC R8, c[0x0][0x3d8] ;  /* 0x0000f600ff087b82 */ /* 0x000f220000000800 */
[----:B------:R-:W-:Y:S04]  /*7c00*/  STS.U16 [R6+UR4+0xa80], R83 ;  /* 0x000a805306007988 */ /* 0x000fe80008000404 */
[----:B------:R-:W-:Y:S03]  /*7c10*/  STS.U16 [R6+UR4+0xe80], R75 ;  /* 0x000e804b06007988 */ /* 0x000fe60008000404 */
[----:B------:R-:W0:Y:S01]  /*7c20*/  LDC R7, c[0x0][0x3d8] ;  /* 0x0000f600ff077b82 */ /* 0x000e220000000800 */
        /* <DEDUP_REMOVED lines=9> */
[----:B------:R1:W-:Y:S04]  /*7cc0*/  STS.U16 [R6+UR4+0x2a80], R30 ;  /* 0x002a801e06007988 */ /* 0x0003e80008000404 */
[----:B------:R1:W-:Y:S03]  /*7cd0*/  STS.U16 [R6+UR4+0x2e80], R24 ;  /* 0x002e801806007988 */ /* 0x0003e60008000404 */
[----:B------:R-:W0:Y:S01]  /*7ce0*/  LDC R26, c[0x0][0x3d8] ;  /* 0x0000f600ff1a7b82 */ /* 0x000e220000000800 */
[----:B------:R-:W-:Y:S04]  /*7cf0*/  STS.U16 [R6+UR4+0x3280], R107 ;  /* 0x0032806b06007988 */ /* 0x000fe80008000404 */
[----:B------:R-:W-:Y:S03]  /*7d00*/  STS.U16 [R6+UR4+0x3680], R105 ;  /* 0x0036806906007988 */ /* 0x000fe60008000404 */
[----:B-1----:R-:W1:Y:S01]  /*7d10*/  LDC R30, c[0x0][0x3d8] ;  /* 0x0000f600ff1e7b82 */ /* 0x002e620000000800 */
[----:B------:R-:W-:Y:S04]  /*7d20*/  STS.U16 [R6+UR4+0x3a80], R104 ;  /* 0x003a806806007988 */ /* 0x000fe80008000404 */
[----:B------:R3:W-:Y:S03]  /*7d30*/  STS.U16 [R6+UR4+0x3e80], R103 ;  /* 0x003e806706007988 */ /* 0x0007e60008000404 */
[----:B------:R-:W0:Y:S08]  /*7d40*/  LDC R24, c[0x0][0x3d8] ;  /* 0x0000f600ff187b82 */ /* 0x000e300000000800 */
[----:B---3--:R-:W3:Y:S01]  /*7d50*/  LDC R6, c[0x0][0x3d8] ;  /* 0x0000f600ff067b82 */ /* 0x008ee20000000800 */
        /* <DEDUP_REMOVED lines=8> */
[----:B------:R-:W1:Y:S01]  /*7de0*/  LDC R38, c[0x0][0x3d8] ;  /* 0x0000f600ff267b82 */ /* 0x000e620000000800 */
        /* <DEDUP_REMOVED lines=13> */
[----:B------:R0:W-:Y:S03]  /*7ec0*/  STS.U16 [R4+UR4+0x3f00], R121 ;  /* 0x003f007904007988 */ /* 0x0001e60008000404 */
[----:B------:R-:W1:Y:S01]  /*7ed0*/  LDC R50, c[0x0][0x3d8] ;  /* 0x0000f600ff327b82 */ /* 0x000e620000000800 */
[----:B0-----:R-:W-:-:S07]  /*7ee0*/  SHF.R.U32.HI R4, RZ, 0x7, R80 ;  /* 0x00000007ff047819 */ /* 0x001fce0000011650 */
[----:B------:R-:W0:Y:S01]  /*7ef0*/  LDC R49, c[0x0][0x3d8] ;  /* 0x0000f600ff317b82 */ /* 0x000e220000000800 */
[----:B------:R-:W-:Y:S01]  /*7f00*/  SGXT.U32 R4, R4, 0x1 ;  /* 0x000000010404781a */ /* 0x000fe20000000000 */
[----:B------:R-:W-:Y:S04]  /*7f10*/  STS.U16 [R5+UR4+0x380], R53 ;  /* 0x0003803505007988 */ /* 0x000fe80008000404 */
[----:B---3--:R-:W-:Y:S02]  /*7f20*/  IMAD R4, R4, R6, RZ ;  /* 0x0000000604047224 */ /* 0x008fe400078e02ff */
[----:B------:R-:W3:Y:S01]  /*7f30*/  LDC R54, c[0x0][0x3d8] ;  /* 0x0000f600ff367b82 */ /* 0x000ee20000000800 */
        /* <DEDUP_REMOVED lines=9> */
[----:B--2---:R-:W-:Y:S04]  /*7fd0*/  STS.U16 [R5+UR4+0x1f80], R102 ;  /* 0x001f806605007988 */ /* 0x004fe80008000404 */
[----:B------:R-:W-:Y:S03]  /*7fe0*/  STS.U16 [R5+UR4+0x2380], R85 ;  /* 0x0023805505007988 */ /* 0x000fe60008000404 */
[----:B------:R-:W2:Y:S01]  /*7ff0*/  LDC R60, c[0x0][0x3d8] ;  /* 0x0000f600ff3c7b82 */ /* 0x000ea20000000800 */
[----:B------:R1:W-:Y:S04]  /*8000*/  STS.U16 [R5+UR4+0x2780], R70 ;  /* 0x0027804605007988 */ /* 0x0003e80008000404 */
[----:B------:R-:W-:Y:S03]  /*8010*/  STS.U16 [R5+UR4+0x2b80], R71 ;  /* 0x002b804705007988 */ /* 0x000fe60008000404 */
[----:B------:R-:W2:Y:S01]  /*8020*/  LDC R63, c[0x0][0x3d8] ;  /* 0x0000f600ff3f7b82 */ /* 0x000ea20000000800 */
[----:B------:R-:W-:Y:S04]  /*8030*/  STS.U16 [R5+UR4+0x2f80], R76 ;  /* 0x002f804c05007988 */ /* 0x000fe80008000404 */
[----:B------:R-:W-:Y:S03]  /*8040*/  STS.U16 [R5+UR4+0x3380], R2 ;  /* 0x0033800205007988 */ /* 0x000fe60008000404 */
[----:B------:R-:W2:Y:S01]  /*8050*/  LDC R61, c[0x0][0x3d8] ;  /* 0x0000f600ff3d7b82 */ /* 0x000ea20000000800 */
[----:B------:R-:W-:Y:S04]  /*8060*/  STS.U16 [R5+UR4+0x3780], R124 ;  /* 0x0037807c05007988 */ /* 0x000fe80008000404 */
[----:B------:R-:W-:Y:S03]  /*8070*/  STS.U16 [R5+UR4+0x3b80], R122 ;  /* 0x003b807a05007988 */ /* 0x000fe60008000404 */
[----:B------:R-:W2:Y:S01]  /*8080*/  LDC R66, c[0x0][0x3d8] ;  /* 0x0000f600ff427b82 */ /* 0x000ea20000000800 */
[----:B------:R0:W-:Y:S01]  /*8090*/  STS.U16 [R5+UR4+0x3f80], R120 ;  /* 0x003f807805007988 */ /* 0x0001e20008000404 */
[----:B------:R-:W-:-:S03]  /*80a0*/  IMAD R32, R32, 0x2, R4 ;  /* 0x0000000220207824 */ /* 0x000fc600078e0204 */
[----:B-1----:R1:W5:Y:S01]  /*80b0*/  LDL.LU R70, [R1+0x88c] ;  /* 0x00088c0001467983 */ /* 0x0023620000300800 */
[----:B------:R-:W-:Y:S02]  /*80c0*/  LEA R108, P1, R4, R84, 0x1 ;  /* 0x00000054046c7211 */ /* 0x000fe400078208ff */
[----:B------:R-:W1:Y:S08]  /*80d0*/  LDC R53, c[0x0][0x3d8] ;  /* 0x0000f600ff357b82 */ /* 0x000e700000000800 */
[----:B0-----:R-:W0:Y:S01]  /*80e0*/  LDC R5, c[0x0][0x3d8] ;  /* 0x0000f600ff057b82 */ /* 0x001e220000000800 */
[----:B------:R-:W-:Y:S01]  /*80f0*/  IMAD R31, R31, 0x2, R32 ;  /* 0x000000021f1f7824 */ /* 0x000fe200078e0220 */
[----:B------:R0:W5:Y:S03]  /*8100*/  LDL.LU R71, [R1+0x888] ;  /* 0x0008880001477983 */ /* 0x0001660000300800 */
[----:B------:R-:W-:Y:S01]  /*8110*/  IMAD R30, R30, 0x2, R31 ;  /* 0x000000021e1e7824 */ /* 0x000fe200078e021f */
[----:B------:R0:W5:Y:S02]  /*8120*/  LDL.LU R76, [R1+0x884] ;  /* 0x00088400014c7983 */ /* 0x0001640000300800 */
[----:B------:R-:W1:Y:S01]  /*8130*/  LDC R59, c[0x0][0x3d8] ;  /* 0x0000f600ff3b7b82 */ /* 0x000e620000000800 */
[----:B------:R-:W-:Y:S01]  /*8140*/  IMAD R33, R33, 0x2, R30 ;  /* 0x0000000221217824 */ /* 0x000fe200078e021e */
[----:B------:R0:W5:Y:S03]  /*8150*/  LDL.LU R2, [R1+0x880] ;  /* 0x0008800001027983 */ /* 0x0001660000300800 */
[----:B------:R-:W-:Y:S01]  /*8160*/  IMAD R6, R6, 0x2, R33 ;  /* 0x0000000206067824 */ /* 0x000fe200078e0221 */
[----:B------:R-:W2:Y:S02]  /*8170*/  LDL R107, [R1+0x878] ;  /* 0x00087800016b7983 */ /* 0x000ea40000100800 */
[----:B------:R-:W1:Y:S08]  /*8180*/  LDC R65, c[0x0][0x3d8] ;  /* 0x0000f600ff417b82 */ /* 0x000e700000000800 */
[----:B------:R-:W1:Y:S01]  /*8190*/  LDC R67, c[0x0][0x3d8] ;  /* 0x0000f600ff437b82 */ /* 0x000e620000000800 */
[----:B0-----:R-:W-:-:S07]  /*81a0*/  IMAD R5, R5, 0x2, R6 ;  /* 0x0000000205057824 */ /* 0x001fce00078e0206 */
[----:B------:R-:W0:Y:S01]  /*81b0*/  LDC R69, c[0x0][0x3d8] ;  /* 0x0000f600ff457b82 */ /* 0x000e220000000800 */
[----:B------:R-:W-:-:S07]  /*81c0*/  IMAD R9, R9, 0x2, R5 ;  /* 0x0000000209097824 */ /* 0x000fce00078e0205 */
[----:B------:R-:W0:Y:S01]  /*81d0*/  LDC R68, c[0x0][0x3d8] ;  /* 0x0000f600ff447b82 */ /* 0x000e220000000800 */
[----:B----4-:R-:W-:-:S07]  /*81e0*/  IMAD R8, R8, 0x2, R9 ;  /* 0x0000000208087824 */ /* 0x010fce00078e0209 */
[----:B------:R-:W4:Y:S01]  /*81f0*/  LDC R75, c[0x0][0x3d8] ;  /* 0x0000f600ff4b7b82 */ /* 0x000f220000000800 */
[----:B------:R-:W-:-:S07]  /*8200*/  IMAD R7, R7, 0x2, R8 ;  /* 0x0000000207077824 */ /* 0x000fce00078e0208 */
[----:B------:R-:W0:Y:S01]  /*8210*/  LDC R78, c[0x0][0x3d8] ;  /* 0x0000f600ff4e7b82 */ /* 0x000e220000000800 */
[----:B------:R-:W-:-:S07]  /*8220*/  IMAD R12, R12, 0x2, R7 ;  /* 0x000000020c0c7824 */ /* 0x000fce00078e0207 */
[----:B------:R-:W0:Y:S01]  /*8230*/  LDC R79, c[0x0][0x3d8] ;  /* 0x0000f600ff4f7b82 */ /* 0x000e220000000800 */
[----:B------:R-:W-:Y:S01]  /*8240*/  IMAD R11, R11, 0x2, R12 ;  /* 0x000000020b0b7824 */ /* 0x000fe200078e020c */
[----:B------:R-:W0:Y:S03]  /*8250*/  S2R R74, SR_TID.X ;  /* 0x00000000004a7919 */ /* 0x000e260000002100 */
[----:B------:R-:W-:-:S03]  /*8260*/  IMAD R10, R10, 0x2, R11 ;  /* 0x000000020a0a7824 */ /* 0x000fc600078e020b */
[----:B------:R-:W0:Y:S01]  /*8270*/  LDC R83, c[0x0][0x3d8] ;  /* 0x0000f600ff537b82 */ /* 0x000e220000000800 */
[----:B------:R-:W-:-:S07]  /*8280*/  IMAD R15, R15, 0x2, R10 ;  /* 0x000000020f0f7824 */ /* 0x000fce00078e020a */
[----:B------:R-:W0:Y:S01]  /*8290*/  LDC R86, c[0x0][0x3d8] ;  /* 0x0000f600ff567b82 */ /* 0x000e220000000800 */
[----:B------:R-:W-:-:S07]  /*82a0*/  IMAD R14, R14, 0x2, R15 ;  /* 0x000000020e0e7824 */ /* 0x000fce00078e020f */
[----:B------:R-:W0:Y:S01]  /*82b0*/  LDC R87, c[0x0][0x3d8] ;  /* 0x0000f600ff577b82 */ /* 0x000e220000000800 */
[----:B------:R-:W-:-:S07]  /*82c0*/  IMAD R13, R13, 0x2, R14 ;  /* 0x000000020d0d7824 */ /* 0x000fce00078e020e */
[----:B------:R-:W1:Y:S01]  /*82d0*/  LDC R91, c[0x0][0x3d8] ;  /* 0x0000f600ff5b7b82 */ /* 0x000e620000000800 */
[----:B------:R-:W-:-:S07]  /*82e0*/  IMAD R18, R18, 0x2, R13 ;  /* 0x0000000212127824 */ /* 0x000fce00078e020d */
[----:B------:R-:W1:Y:S01]  /*82f0*/  LDC R92, c[0x0][0x3d8] ;  /* 0x0000f600ff5c7b82 */ /* 0x000e620000000800 */
[----:B------:R-:W-:Y:S01]  /*8300*/  IMAD R17, R17, 0x2, R18 ;  /* 0x0000000211117824 */ /* 0x000fe200078e0212 */
[----:B------:R-:W-:Y:S01]  /*8310*/  SHF.R.U32.HI R80, RZ, 0x5, R80 ;  /* 0x00000005ff507819 */ /* 0x000fe20000011650 */
[----:B------:R-:W-:-:S04]  /*8320*/  @!UP0 UIADD3 UR12, UPT, UPT, -UR12, 0x100000, URZ ;  /* 0x001000000c0c8890 */ /* 0x000fc8000fffe1ff */
[----:B------:R-:W-:Y:S02]  /*8330*/  @!UP0 USHF.L.U32 UR13, UR12, 0xb, URZ ;  /* 0x0000000b0c0d8899 */ /* 0x000fe400080006ff */
[----:B------:R-:W-:Y:S01]  /*8340*/  @!UP0 USHF.L.U32 UR12, UR12, 0x1, URZ ;  /* 0x000000010c0c8899 */ /* 0x000fe200080006ff */
[----:B------:R-:W-:Y:S01]  /*8350*/  IMAD R16, R16, 0x2, R17 ;  /* 0x0000000210107824 */ /* 0x000fe200078e0211 */
[----:B------:R-:W-:Y:S01]  /*8360*/  VOTEU.ALL UP1, P0 ;  /* 0x0000000000ff7886 */ /* 0x000fe20000020000 */
[----:B------:R3:W-:Y:S06]  /*8370*/  MEMBAR.ALL.CTA ;  /* 0x0000000000007992 */ /* 0x0007ec0000008000 */
[----:B---3--:R-:W-:Y:S01]  /*8380*/  FENCE.VIEW.ASYNC.S ;  /* 0x00000000000073c6 */ /* 0x008fe20000000000 */
[----:B------:R-:W3:Y:S01]  /*8390*/  LDC R82, c[0x0][0x3d8] ;  /* 0x0000f600ff527b82 */ /* 0x000ee20000000800 */
[----:B------:R-:W-:-:S04]  /*83a0*/  IMAD R21, R21, 0x2, R16 ;  /* 0x0000000215157824 */ /* 0x000fc800078e0210 */
[----:B------:R-:W-:Y:S01]  /*83b0*/  IMAD R20, R20, 0x2, R21 ;  /* 0x0000000214147824 */ /* 0x000fe200078e0215 */
[----:B------:R-:W-:Y:S02]  /*83c0*/  LEA.HI.X.SX32 R109, R4, R0, 0x1, P1 ;  /* 0x00000000046d7211 */ /* 0x000fe400008f0eff */
[----:B------:R-:W-:Y:S01]  /*83d0*/  LEA R110, P2, R32, R84, 0x1 ;  /* 0x00000054206e7211 */ /* 0x000fe200078408ff */
[----:B------:R-:W-:Y:S01]  /*83e0*/  IMAD R19, R19, 0x2, R20 ;  /* 0x0000000213137824 */ /* 0x000fe200078e0214 */
[----:B------:R-:W1:Y:S03]  /*83f0*/  LDC R85, c[0x0][0x3d8] ;  /* 0x0000f600ff557b82 */ /* 0x000e660000000800 */
[----:B------:R-:W-:-:S04]  /*8400*/  IMAD R24, R24, 0x2, R19 ;  /* 0x0000000218187824 */ /* 0x000fc800078e0213 */
[----:B------:R-:W-:Y:S01]  /*8410*/  IMAD R23, R23, 0x2, R24 ;  /* 0x0000000217177824 */ /* 0x000fe200078e0218 */
[----:B0-----:R-:W-:Y:S01]  /*8420*/  LOP3.LUT R62, R74, 0x60, RZ, 0xc0, !PT ;  /* 0x000000604a3e7812 */ /* 0x001fe200078ec0ff */
[----:B------:R-:W0:Y:S02]  /*8430*/  LDC R90, c[0x0][0x3d8] ;  /* 0x0000f600ff5a7b82 */ /* 0x000e240000000800 */
[----:B------:R-:W-:Y:S01]  /*8440*/  IMAD R22, R22, 0x2, R23 ;  /* 0x0000000216167824 */ /* 0x000fe200078e0217 */
[----:B------:R4:W-:Y:S03]  /*8450*/  STL.64 [R1+0x350], R108 ;  /* 0x0003506c01007387 */ /* 0x0009e60000100a00 */
[----:B------:R-:W-:Y:S01]  /*8460*/  IMAD R27, R27, 0x2, R22 ;  /* 0x000000021b1b7824 */ /* 0x000fe200078e0216 */
[----:B------:R-:W-:Y:S01]  /*8470*/  LEA.HI.X.SX32 R111, R32, R0, 0x1, P2 ;  /* 0x00000000206f7211 */ /* 0x000fe200010f0eff */
[----:B------:R-:W0:Y:S02]  /*8480*/  LDC R93, c[0x0][0x3d8] ;  /* 0x0000f600ff5d7b82 */ /* 0x000e240000000800 */
[----:B------:R-:W-:Y:S01]  /*8490*/  IMAD R26, R26, 0x2, R27 ;  /* 0x000000021a1a7824 */ /* 0x000fe200078e021b */
[----:B----4-:R-:W-:-:S03]  /*84a0*/  LEA R108, P1, R31, R84, 0x1 ;  /* 0x000000541f6c7211 */ /* 0x010fc600078208ff */
[----:B------:R-:W-:Y:S01]  /*84b0*/  IMAD R25, R25, 0x2, R26 ;  /* 0x0000000219197824 */ /* 0x000fe200078e021a */
[----:B------:R-:W-:Y:S01]  /*84c0*/  LOP3.LUT R105, R74, 0xf, RZ, 0xc0, !PT ;  /* 0x0000000f4a697812 */ /* 0x000fe200078ec0ff */
[----:B------:R-:W4:Y:S01]  /*84d0*/  LDC R96, c[0x0][0x3d8] ;  /* 0x0000f600ff607b82 */ /* 0x000f220000000800 */
[----:B------:R-:W-:Y:S01]  /*84e0*/  LEA.HI.X.SX32 R109, R31, R0, 0x1, P1 ;  /* 0x000000001f6d7211 */ /* 0x000fe200008f0eff */
[----:B------:R3:W-:Y:S01]  /*84f0*/  STL.64 [R1+0x348], R110 ;  /* 0x0003486e01007387 */ /* 0x0007e20000100a00 */
[----:B------:R-:W-:-:S03]  /*8500*/  IMAD R29, R29, 0x2, R25 ;  /* 0x000000021d1d7824 */ /* 0x000fc600078e0219 */
[----:B------:R1:W-:Y:S01]  /*8510*/  STL.64 [R1+0x340], R108 ;  /* 0x0003406c01007387 */ /* 0x0003e20000100a00 */
[----:B------:R-:W-:Y:S01]  /*8520*/  IMAD R28, R28, 0x2, R29 ;  /* 0x000000021c1c7824 */ /* 0x000fe200078e021d */
[----:B------:R-:W0:Y:S01]  /*8530*/  LDC R97, c[0x0][0x3d8] ;  /* 0x0000f600ff617b82 */ /* 0x000e220000000800 */
[----:B---3--:R-:W-:-:S07]  /*8540*/  LEA R110, P2, R30, R84, 0x1 ;  /* 0x000000541e6e7211 */ /* 0x008fce00078408ff */
[----:B------:R-:W3:Y:S01]  /*8550*/  LDC R98, c[0x0][0x3d8] ;  /* 0x0000f600ff627b82 */ /* 0x000ee20000000800 */
[C---:B-1----:R-:W-:Y:S02]  /*8560*/  LEA R108, P1, R33.reuse, R84, 0x1 ;  /* 0x00000054216c7211 */ /* 0x042fe400078208ff */
[-C--:B------:R-:W-:Y:S02]  /*8570*/  LEA.HI.X.SX32 R111, R30, R0.reuse, 0x1, P2 ;  /* 0x000000001e6f7211 */ /* 0x080fe400010f0eff */
[----:B------:R-:W-:Y:S01]  /*8580*/  LEA.HI.X.SX32 R109, R33, R0, 0x1, P1 ;  /* 0x00000000216d7211 */ /* 0x000fe200008f0eff */
[----:B------:R-:W-:Y:S01]  /*8590*/  IMAD R4, R34, 0x2, R28 ;  /* 0x0000000222047824 */ /* 0x000fe200078e021c */
[----:B------:R-:W-:Y:S01]  /*85a0*/  LEA R34, P2, R5, R84, 0x1 ;  /* 0x0000005405227211 */ /* 0x000fe200078408ff */
[----:B------:R-:W-:Y:S01]  /*85b0*/  STL.64 [R1+0x338], R110 ;  /* 0x0003386e01007387 */ /* 0x000fe20000100a00 */
[----:B------:R-:W1:Y:S03]  /*85c0*/  LDC R99, c[0x0][0x3d8] ;  /* 0x0000f600ff637b82 */ /* 0x000e660000000800 */
[----:B------:R4:W-:Y:S01]  /*85d0*/  STL.64 [R1+0x330], R108 ;  /* 0x0003306c01007387 */ /* 0x0009e20000100a00 */
[----:B------:R-:W-:Y:S01]  /*85e0*/  IMAD R32, R35, 0x2, R4 ;  /* 0x0000000223207824 */ /* 0x000fe200078e0204 */
[----:B------:R-:W-:-:S03]  /*85f0*/  LEA.HI.X.SX32 R35, R5, R0, 0x1, P2 ;  /* 0x0000000005237211 */ /* 0x000fc600010f0eff */
[----:B------:R-:W-:Y:S01]  /*8600*/  IMAD R31, R36, 0x2, R32 ;  /* 0x00000002241f7824 */ /* 0x000fe200078e0220 */
[----:B------:R-:W0:Y:S01]  /*8610*/  LDC R102, c[0x0][0x3d8] ;  /* 0x0000f600ff667b82 */ /* 0x000e220000000800 */
[----:B----4-:R-:W-:-:S07]  /*8620*/  LEA R108, P1, R6, R84, 0x1 ;  /* 0x00000054066c7211 */ /* 0x010fce00078208ff */
[----:B------:R-:W4:Y:S01]  /*8630*/  LDC R103, c[0x0][0x3d8] ;  /* 0x0000f600ff677b82 */ /* 0x000f220000000800 */
[----:B------:R-:W-:Y:S01]  /*8640*/  LEA.HI.X.SX32 R109, R6, R0, 0x1, P1 ;  /* 0x00000000066d7211 */ /* 0x000fe200008f0eff */
[----:B------:R-:W-:Y:S01]  /*8650*/  STL.64 [R1+0x320], R34 ;  /* 0x0003202201007387 */ /* 0x000fe20000100a00 */
[-C--:B------:R-:W-:Y:S01]  /*8660*/  LEA R110, P2, R8, R84.reuse, 0x1 ;  /* 0x00000054086e7211 */ /* 0x080fe200078408ff */
[----:B------:R-:W-:Y:S02]  /*8670*/  IMAD R30, R38, 0x2, R31 ;  /* 0x00000002261e7824 */ /* 0x000fe400078e021f */
[----:B------:R3:W-:Y:S01]  /*8680*/  STL.64 [R1+0x328], R108 ;  /* 0x0003286c01007387 */ /* 0x0007e20000100a00 */
[C---:B------:R-:W-:Y:S01]  /*8690*/  LEA R112, P1, R9.reuse, R84, 0x1 ;  /* 0x0000005409707211 */ /* 0x040fe200078208ff */
[----:B------:R-:W0:Y:S01]  /*86a0*/  LDC R104, c[0x0][0x3d8] ;  /* 0x0000f600ff687b82 */ /* 0x000e220000000800 */
[-C--:B------:R-:W-:Y:S02]  /*86b0*/  LEA.HI.X.SX32 R111, R8, R0.reuse, 0x1, P2 ;  /* 0x00000000086f7211 */ /* 0x080fe400010f0eff */
[----:B------:R-:W-:-:S02]  /*86c0*/  LEA.HI.X.SX32 R113, R9, R0, 0x1, P1 ;  /* 0x0000000009717211 */ /* 0x000fc400008f0eff */
[----:B------:R-:W-:Y:S01]  /*86d0*/  ISETP.EQ.U32.AND P5, PT, R80, RZ, P4 ;  /* 0x000000ff5000720c */ /* 0x000fe200027a2070 */
[----:B------:R-:W1:Y:S02]  /*86e0*/  FENCE.VIEW.ASYNC.S ;  /* 0x00000000000073c6 */ /* 0x000e640000000000 */
[----:B-1----:R1:W1:Y:S01]  /*86f0*/  @!UP1 SYNCS.EXCH.64 URZ, [UR4+0x10000], UR12 ;  /* 0x0100000c04ff95b2 */ /* 0x0022620008000100 */
[-C--:B---3--:R-:W-:Y:S01]  /*8700*/  LEA R108, P3, R7, R84.reuse, 0x1 ;  /* 0x00000054076c7211 */ /* 0x088fe200078608ff */
[----:B------:R-:W-:Y:S01]  /*8710*/  IMAD R34, R37, 0x2, R30 ;  /* 0x0000000225227824 */ /* 0x000fe200078e021e */
[----:B------:R-:W-:Y:S02]  /*8720*/  LEA R38, P1, R12, R84, 0x1 ;  /* 0x000000540c267211 */ /* 0x000fe400078208ff */
[----:B------:R-:W-:Y:S01]  /*8730*/  LEA.HI.X.SX32 R109, R7, R0, 0x1, P3 ;  /* 0x00000000076d7211 */ /* 0x000fe200018f0eff */
[----:B-1----:R-:W-:Y:S01]  /*8740*/  BAR.SYNC.DEFER_BLOCKING 0x0 ;  /* 0x0000000000007b1d */ /* 0x002fe20000010000 */
[----:B------:R-:W-:-:S02]  /*8750*/  LEA R8, P3, R10, R84, 0x1 ;  /* 0x000000540a087211 */ /* 0x000fc400078608ff */
[----:B------:R-:W-:Y:S01]  /*8760*/  LEA R36, P2, R11, R84, 0x1 ;  /* 0x000000540b247211 */ /* 0x000fe200078408ff */
[----:B------:R-:W-:Y:S01]  /*8770*/  IMAD R33, R39, 0x2, R34 ;  /* 0x0000000227217824 */ /* 0x000fe200078e0222 */
[-C--:B------:R-:W-:Y:S02]  /*8780*/  LEA.HI.X.SX32 R9, R10, R0.reuse, 0x1, P3 ;  /* 0x000000000a097211 */ /* 0x080fe400018f0eff */
[-C--:B------:R-:W-:Y:S01]  /*8790*/  LEA.HI.X.SX32 R39, R12, R0.reuse, 0x1, P1 ;  /* 0x000000000c277211 */ /* 0x080fe200008f0eff */
[----:B------:R-:W-:Y:S01]  /*87a0*/  STL.64 [R1+0x318], R112 ;  /* 0x0003187001007387 */ /* 0x000fe20000100a00 */
[----:B------:R-:W-:-:S03]  /*87b0*/  LEA.HI.X.SX32 R37, R11, R0, 0x1, P2 ;  /* 0x000000000b257211 */ /* 0x000fc600010f0eff */
[----:B------:R-:W-:Y:S01]  /*87c0*/  STL.64 [R1+0x310], R110 ;  /* 0x0003106e01007387 */ /* 0x000fe20000100a00 */
[----:B------:R-:W-:-:S03]  /*87d0*/  IMAD R5, R40, 0x2, R33 ;  /* 0x0000000228057824 */ /* 0x000fc600078e0221 */
[----:B------:R-:W-:Y:S01]  /*87e0*/  STL.64 [R1+0x308], R108 ;  /* 0x0003086c01007387 */ /* 0x000fe20000100a00 */
[----:B------:R-:W-:-:S03]  /*87f0*/  LEA R40, P1, R15, R84, 0x1 ;  /* 0x000000540f287211 */ /* 0x000fc600078208ff */
[----:B------:R-:W-:Y:S04]  /*8800*/  STL.64 [R1+0x2f0], R8 ;  /* 0x0002f00801007387 */ /* 0x000fe80000100a00 */
[----:B------:R-:W-:Y:S01]  /*8810*/  STL.64 [R1+0x300], R38 ;  /* 0x0003002601007387 */ /* 0x000fe20000100a00 */
[----:B------:R-:W-:-:S03]  /*8820*/  IMAD R35, R41, 0x2, R5 ;  /* 0x0000000229237824 */ /* 0x000fc600078e0205 */
[----:B------:R1:W-:Y:S01]  /*8830*/  STL.64 [R1+0x2f8], R36 ;  /* 0x0002f82401007387 */ /* 0x0003e20000100a00 */
[----:B------:R-:W-:Y:S02]  /*8840*/  LEA.HI.X.SX32 R41, R15, R0, 0x1, P1 ;  /* 0x000000000f297211 */ /* 0x000fe400008f0eff */
[CC--:B-1----:R-:W-:Y:S02]  /*8850*/  LEA R36, P3, R13.reuse, R84.reuse, 0x1 ;  /* 0x000000540d247211 */ /* 0x0c2fe400078608ff */
[C---:B------:R-:W-:Y:S02]  /*8860*/  LEA R38, P2, R14.reuse, R84, 0x1 ;  /* 0x000000540e267211 */ /* 0x040fe400078408ff */
[-C--:B------:R-:W-:Y:S01]  /*8870*/  LEA.HI.X.SX32 R37, R13, R0.reuse, 0x1, P3 ;  /* 0x000000000d257211 */ /* 0x080fe200018f0eff */
[----:B------:R-:W-:Y:S01]  /*8880*/  STL.64 [R1+0x2e8], R40 ;  /* 0x0002e82801007387 */ /* 0x000fe20000100a00 */
[----:B------:R-:W-:-:S03]  /*8890*/  LEA.HI.X.SX32 R39, R14, R0, 0x1, P2 ;  /* 0x000000000e277211 */ /* 0x000fc600010f0eff */
[----:B------:R1:W-:Y:S01]  /*88a0*/  STL.64 [R1+0x2d8], R36 ;  /* 0x0002d82401007387 */ /* 0x0003e20000100a00 */
[CC--:B------:R-:W-:Y:S02]  /*88b0*/  LEA R14, P2, R17.reuse, R84.reuse, 0x1 ;  /* 0x00000054110e7211 */ /* 0x0c0fe400078408ff */
[----:B------:R-:W-:Y:S02]  /*88c0*/  LEA R10, P3, R16, R84, 0x1 ;  /* 0x00000054100a7211 */ /* 0x000fe400078608ff */
[----:B------:R-:W-:Y:S02]  /*88d0*/  LEA.HI.X.SX32 R15, R17, R0, 0x1, P2 ;  /* 0x00000000110f7211 */ /* 0x000fe400010f0eff */
[----:B-1----:R-:W-:Y:S02]  /*88e0*/  LEA R36, P1, R18, R84, 0x1 ;  /* 0x0000005412247211 */ /* 0x002fe400078208ff */
[-C--:B------:R-:W-:Y:S02]  /*88f0*/  LEA.HI.X.SX32 R11, R16, R0.reuse, 0x1, P3 ;  /* 0x00000000100b7211 */ /* 0x080fe400018f0eff */
[----:B------:R-:W-:Y:S01]  /*8900*/  LEA.HI.X.SX32 R37, R18, R0, 0x1, P1 ;  /* 0x0000000012257211 */ /* 0x000fe200008f0eff */
[----:B------:R-:W-:Y:S04]  /*8910*/  STL.64 [R1+0x2e0], R38 ;  /* 0x0002e02601007387 */ /* 0x000fe80000100a00 */
[----:B------:R1:W-:Y:S04]  /*8920*/  STL.64 [R1+0x2d0], R36 ;  /* 0x0002d02401007387 */ /* 0x0003e80000100a00 */
[----:B------:R3:W-:Y:S04]  /*8930*/  STL.64 [R1+0x2c8], R14 ;  /* 0x0002c80e01007387 */ /* 0x0007e80000100a00 */
[----:B------:R0:W-:Y:S01]  /*8940*/  STL.64 [R1+0x2c0], R10 ;  /* 0x0002c00a01007387 */ /* 0x0001e20000100a00 */
[----:B-1----:R-:W-:-:S02]  /*8950*/  LEA R36, P1, R21, R84, 0x1 ;  /* 0x0000005415247211 */ /* 0x002fc400078208ff */
[CC--:B---3--:R-:W-:Y:S02]  /*8960*/  LEA R14, P2, R20.reuse, R84.reuse, 0x1 ;  /* 0x00000054140e7211 */ /* 0x0c8fe400078408ff */
[----:B0-----:R-:W-:Y:S02]  /*8970*/  LEA R10, P3, R19, R84, 0x1 ;  /* 0x00000054130a7211 */ /* 0x001fe400078608ff */
[-C--:B------:R-:W-:Y:S02]  /*8980*/  LEA.HI.X.SX32 R37, R21, R0.reuse, 0x1, P1 ;  /* 0x0000000015257211 */ /* 0x080fe400008f0eff */
[-C--:B------:R-:W-:Y:S02]  /*8990*/  LEA.HI.X.SX32 R11, R19, R0.reuse, 0x1, P3 ;  /* 0x00000000130b7211 */ /* 0x080fe400018f0eff */
[----:B------:R-:W-:Y:S02]  /*89a0*/  LEA.HI.X.SX32 R15, R20, R0, 0x1, P2 ;  /* 0x00000000140f7211 */ /* 0x000fe400010f0eff */
[-C--:B------:R-:W-:Y:S01]  /*89b0*/  LEA R16, P2, R23, R84.reuse, 0x1 ;  /* 0x0000005417107211 */ /* 0x080fe200078408ff */
[----:B------:R-:W-:Y:S01]  /*89c0*/  STL.64 [R1+0x2a8], R10 ;  /* 0x0002a80a01007387 */ /* 0x000fe20000100a00 */
[----:B------:R-:W-:-:S03]  /*89d0*/  LEA R20, P1, R24, R84, 0x1 ;  /* 0x0000005418147211 */ /* 0x000fc600078208ff */
[----:B------:R-:W-:Y:S01]  /*89e0*/  STL.64 [R1+0x2b8], R36 ;  /* 0x0002b82401007387 */ /* 0x000fe20000100a00 */
[----:B------:R-:W-:-:S03]  /*89f0*/  LEA.HI.X.SX32 R17, R23, R0, 0x1, P2 ;  /* 0x0000000017117211 */ /* 0x000fc600010f0eff */
[----:B------:R0:W-:Y:S01]  /*8a00*/  STL.64 [R1+0x2b0], R14 ;  /* 0x0002b00e01007387 */ /* 0x0001e20000100a00 */
[----:B------:R-:W-:-:S03]  /*8a10*/  LEA.HI.X.SX32 R21, R24, R0, 0x1, P1 ;  /* 0x0000000018157211 */ /* 0x000fc600008f0eff */
[----:B------:R-:W-:Y:S01]  /*8a20*/  STL.64 [R1+0x298], R16 ;  /* 0x0002981001007387 */ /* 0x000fe20000100a00 */
[----:B0-----:R-:W-:-:S04]  /*8a30*/  LEA R14, P3, R22, R84, 0x1 ;  /* 0x00000054160e7211 */ /* 0x001fc800078608ff */
[----:B------:R-:W-:Y:S01]  /*8a40*/  LEA.HI.X.SX32 R15, R22, R0, 0x1, P3 ;  /* 0x00000000160f7211 */ /* 0x000fe200018f0eff */
[----:B------:R0:W-:Y:S01]  /*8a50*/  STL.64 [R1+0x2a0], R20 ;  /* 0x0002a01401007387 */ /* 0x0001e20000100a00 */
[----:B------:R-:W-:-:S03]  /*8a60*/  LEA R36, P1, R27, R84, 0x1 ;  /* 0x000000541b247211 */ /* 0x000fc600078208ff */
[----:B------:R1:W-:Y:S01]  /*8a70*/  STL.64 [R1+0x290], R14 ;  /* 0x0002900e01007387 */ /* 0x0003e20000100a00 */
[----:B------:R-:W-:Y:S02]  /*8a80*/  LEA.HI.X.SX32 R37, R27, R0, 0x1, P1 ;  /* 0x000000001b257211 */ /* 0x000fe400008f0eff */
[CC--:B0-----:R-:W-:Y:S02]  /*8a90*/  LEA R20, P2, R26.reuse, R84.reuse, 0x1 ;  /* 0x000000541a147211 */ /* 0x0c1fe400078408ff */
[C---:B-1----:R-:W-:Y:S02]  /*8aa0*/  LEA R14, P3, R25.reuse, R84, 0x1 ;  /* 0x00000054190e7211 */ /* 0x042fe400078608ff */
[-C--:B------:R-:W-:Y:S02]  /*8ab0*/  LEA.HI.X.SX32 R21, R26, R0.reuse, 0x1, P2 ;  /* 0x000000001a157211 */ /* 0x080fe400010f0eff */
[----:B------:R-:W-:Y:S01]  /*8ac0*/  LEA.HI.X.SX32 R15, R25, R0, 0x1, P3 ;  /* 0x00000000190f7211 */ /* 0x000fe200018f0eff */
[----:B------:R-:W-:Y:S01]  /*8ad0*/  STL.64 [R1+0x288], R36 ;  /* 0x0002882401007387 */ /* 0x000fe20000100a00 */
[----:B------:R-:W-:-:S03]  /*8ae0*/  LEA R26, P1, R29, R84, 0x1 ;  /* 0x000000541d1a7211 */ /* 0x000fc600078208ff */
[----:B------:R-:W-:Y:S04]  /*8af0*/  STL.64 [R1+0x280], R20 ;  /* 0x0002801401007387 */ /* 0x000fe80000100a00 */
[----:B------:R0:W-:Y:S01]  /*8b00*/  STL.64 [R1+0x278], R14 ;  /* 0x0002780e01007387 */ /* 0x0001e20000100a00 */
[----:B------:R-:W-:Y:S01]  /*8b10*/  IMAD R8, R42, 0x2, R35 ;  /* 0x000000022a087824 */ /* 0x000fe200078e0223 */
[----:B------:R-:W-:Y:S02]  /*8b20*/  LEA.HI.X.SX32 R27, R29, R0, 0x1, P1 ;  /* 0x000000001d1b7211 */ /* 0x000fe400008f0eff */
[-C--:B------:R-:W-:Y:S01]  /*8b30*/  LEA R22, P2, R28, R84.reuse, 0x1 ;  /* 0x000000541c167211 */ /* 0x080fe200078408ff */
[----:B------:R-:W-:Y:S01]  /*8b40*/  IMAD R7, R44, 0x2, R8 ;  /* 0x000000022c077824 */ /* 0x000fe200078e0208 */
[----:B0-----:R-:W-:-:S04]  /*8b50*/  LEA R14, P3, R4, R84, 0x1 ;  /* 0x00000054040e7211 */ /* 0x001fc800078608ff */
[-C--:B------:R-:W-:Y:S01]  /*8b60*/  LEA.HI.X.SX32 R15, R4, R0.reuse, 0x1, P3 ;  /* 0x00000000040f7211 */ /* 0x080fe200018f0eff */
[----:B------:R-:W-:Y:S01]  /*8b70*/  IMAD R13, R43, 0x2, R7 ;  /* 0x000000022b0d7824 */ /* 0x000fe200078e0207 */
[----:B------:R-:W-:-:S03]  /*8b80*/  LEA.HI.X.SX32 R23, R28, R0, 0x1, P2 ;  /* 0x000000001c177211 */ /* 0x000fc600010f0eff */
[----:B------:R-:W-:Y:S01]  /*8b90*/  STL.64 [R1+0x260], R14 ;  /* 0x0002600e01007387 */ /* 0x000fe20000100a00 */
[----:B------:R-:W-:-:S03]  /*8ba0*/  LEA R24, P2, R31, R84, 0x1 ;  /* 0x000000541f187211 */ /* 0x000fc600078408ff */
[----:B------:R0:W-:Y:S01]  /*8bb0*/  STL.64 [R1+0x270], R26 ;  /* 0x0002701a01007387 */ /* 0x0001e20000100a00 */
[----:B------:R-:W-:Y:S01]  /*8bc0*/  IMAD R12, R45, 0x2, R13 ;  /* 0x000000022d0c7824 */ /* 0x000fe200078e020d */
[----:B------:R-:W-:Y:S02]  /*8bd0*/  LEA.HI.X.SX32 R25, R31, R0, 0x1, P2 ;  /* 0x000000001f197211 */ /* 0x000fe400010f0eff */
[----:B------:R1:W-:Y:S01]  /*8be0*/  STL.64 [R1+0x268], R22 ;  /* 0x0002681601007387 */ /* 0x0003e20000100a00 */
[----:B0-----:R-:W-:-:S04]  /*8bf0*/  LEA R26, P1, R32, R84, 0x1 ;  /* 0x00000054201a7211 */ /* 0x001fc800078208ff */
[----:B------:R-:W-:Y:S02]  /*8c00*/  LEA.HI.X.SX32 R27, R32, R0, 0x1, P1 ;  /* 0x00000000201b7211 */ /* 0x000fe400008f0eff */
[----:B-1----:R-:W-:Y:S01]  /*8c10*/  LEA R22, P3, R30, R84, 0x1 ;  /* 0x000000541e167211 */ /* 0x002fe200078608ff */
[----:B------:R-:W-:Y:S02]  /*8c20*/  IMAD R6, R46, 0x2, R12 ;  /* 0x000000022e067824 */ /* 0x000fe400078e020c */
[----:B------:R0:W-:Y:S01]  /*8c30*/  STL.64 [R1+0x258], R26 ;  /* 0x0002581a01007387 */ /* 0x0001e20000100a00 */
[----:B------:R-:W-:Y:S01]  /*8c40*/  LEA.HI.X.SX32 R23, R30, R0, 0x1, P3 ;  /* 0x000000001e177211 */ /* 0x000fe200018f0eff */
[----:B------:R-:W-:Y:S02]  /*8c50*/  IMAD R18, R47, 0x2, R6 ;  /* 0x000000022f127824 */ /* 0x000fe400078e0206 */
[----:B------:R1:W-:Y:S02]  /*8c60*/  STL.64 [R1+0x250], R24 ;  /* 0x0002501801007387 */ /* 0x0003e40000100a00 */
[----:B------:R-:W-:Y:S01]  /*8c70*/  IMAD R11, R48, 0x2, R18 ;  /* 0x00000002300b7824 */ /* 0x000fe200078e0212 */
[----:B0-----:R-:W-:-:S02]  /*8c80*/  LEA R26, P1, R34, R84, 0x1 ;  /* 0x00000054221a7211 */ /* 0x001fc400078208ff */
[C---:B-1----:R-:W-:Y:S01]  /*8c90*/  LEA R24, P2, R33.reuse, R84, 0x1 ;  /* 0x0000005421187211 */ /* 0x042fe200078408ff */
[----:B------:R0:W-:Y:S01]  /*8ca0*/  STL.64 [R1+0x248], R22 ;  /* 0x0002481601007387 */ /* 0x0001e20000100a00 */
[-C--:B------:R-:W-:Y:S02]  /*8cb0*/  LEA.HI.X.SX32 R27, R34, R0.reuse, 0x1, P1 ;  /* 0x00000000221b7211 */ /* 0x080fe400008f0eff */
[----:B------:R-:W-:Y:S01]  /*8cc0*/  LEA.HI.X.SX32 R25, R33, R0, 0x1, P2 ;  /* 0x0000000021197211 */ /* 0x000fe200010f0eff */
[----:B------:R-:W-:Y:S01]  /*8cd0*/  IMAD R10, R50, 0x2, R11 ;  /* 0x00000002320a7824 */ /* 0x000fe200078e020b */
[-C--:B------:R-:W-:Y:S01]  /*8ce0*/  LEA R28, P1, R35, R84.reuse, 0x1 ;  /* 0x00000054231c7211 */ /* 0x080fe200078208ff */
[----:B------:R1:W-:Y:S01]  /*8cf0*/  STL.64 [R1+0x240], R26 ;  /* 0x0002401a01007387 */ /* 0x0003e20000100a00 */
[----:B0-----:R-:W-:-:S03]  /*8d00*/  LEA R22, P3, R5, R84, 0x1 ;  /* 0x0000005405167211 */ /* 0x001fc600078608ff */
[----:B------:R0:W-:Y:S01]  /*8d10*/  STL.64 [R1+0x238], R24 ;  /* 0x0002381801007387 */ /* 0x0001e20000100a00 */
[----:B------:R-:W-:Y:S02]  /*8d20*/  LEA.HI.X.SX32 R23, R5, R0, 0x1, P3 ;  /* 0x0000000005177211 */ /* 0x000fe400018f0eff */
[C---:B-1----:R-:W-:Y:S01]  /*8d30*/  LEA R26, P2, R8.reuse, R84, 0x1 ;  /* 0x00000054081a7211 */ /* 0x042fe200078408ff */
[----:B------:R-:W-:Y:S01]  /*8d40*/  IMAD R17, R49, 0x2, R10 ;  /* 0x0000000231117824 */ /* 0x000fe200078e020a */
[-C--:B------:R-:W-:Y:S02]  /*8d50*/  LEA.HI.X.SX32 R29, R35, R0.reuse, 0x1, P1 ;  /* 0x00000000231d7211 */ /* 0x080fe400008f0eff */
[----:B------:R-:W-:Y:S02]  /*8d60*/  LEA.HI.X.SX32 R27, R8, R0, 0x1, P2 ;  /* 0x00000000081b7211 */ /* 0x000fe400010f0eff */
[C---:B0-----:R-:W-:Y:S01]  /*8d70*/  LEA R24, P3, R7.reuse, R84, 0x1 ;  /* 0x0000005407187211 */ /* 0x041fe200078608ff */
[----:B------:R-:W-:Y:S03]  /*8d80*/  STL.64 [R1+0x230], R22 ;  /* 0x0002301601007387 */ /* 0x000fe60000100a00 */
[----:B------:R-:W-:Y:S01]  /*8d90*/  LEA.HI.X.SX32 R25, R7, R0, 0x1, P3 ;  /* 0x0000000007197211 */ /* 0x000fe200018f0eff */
[----:B------:R-:W-:Y:S01]  /*8da0*/  IMAD R16, R51, 0x2, R17 ;  /* 0x0000000233107824 */ /* 0x000fe200078e0211 */
[----:B------:R0:W-:Y:S04]  /*8db0*/  STL.64 [R1+0x228], R28 ;  /* 0x0002281c01007387 */ /* 0x0001e80000100a00 */
[----:B------:R1:W-:Y:S01]  /*8dc0*/  STL.64 [R1+0x220], R26 ;  /* 0x0002201a01007387 */ /* 0x0003e20000100a00 */
[----:B------:R-:W-:-:S03]  /*8dd0*/  IMAD R9, R52, 0x2, R16 ;  /* 0x0000000234097824 */ /* 0x000fc600078e0210 */
[----:B------:R3:W-:Y:S01]  /*8de0*/  STL.64 [R1+0x218], R24 ;  /* 0x0002181801007387 */ /* 0x0007e20000100a00 */
[CC--:B0-----:R-:W-:Y:S02]  /*8df0*/  LEA R28, P1, R13.reuse, R84.reuse, 0x1 ;  /* 0x000000540d1c7211 */ /* 0x0c1fe400078208ff */
[----:B-1----:R-:W-:Y:S02]  /*8e00*/  LEA R26, P2, R12, R84, 0x1 ;  /* 0x000000540c1a7211 */ /* 0x002fe400078408ff */
[----:B------:R-:W-:Y:S02]  /*8e10*/  LEA.HI.X.SX32 R29, R13, R0, 0x1, P1 ;  /* 0x000000000d1d7211 */ /* 0x000fe400008f0eff */
[----:B---3--:R-:W-:Y:S02]  /*8e20*/  LEA R24, P3, R6, R84, 0x1 ;  /* 0x0000005406187211 */ /* 0x008fe400078608ff */
[-C--:B------:R-:W-:Y:S01]  /*8e30*/  LEA.HI.X.SX32 R27, R12, R0.reuse, 0x1, P2 ;  /* 0x000000000c1b7211 */ /* 0x080fe200010f0eff */
[----:B------:R-:W-:Y:S01]  /*8e40*/  IMAD R21, R53, 0x2, R9 ;  /* 0x0000000235157824 */ /* 0x000fe200078e0209 */
[----:B------:R-:W-:Y:S01]  /*8e50*/  LEA.HI.X.SX32 R25, R6, R0, 0x1, P3 ;  /* 0x0000000006197211 */ /* 0x000fe200018f0eff */
[----:B------:R0:W-:Y:S02]  /*8e60*/  STL.64 [R1+0x210], R28 ;  /* 0x0002101c01007387 */ /* 0x0001e40000100a00 */
[----:B------:R-:W-:-:S02]  /*8e70*/  IMAD R15, R54, 0x2, R21 ;  /* 0x00000002360f7824 */ /* 0x000fc400078e0215 */
[----:B------:R1:W-:Y:S04]  /*8e80*/  STL.64 [R1+0x208], R26 ;  /* 0x0002081a01007387 */ /* 0x0003e80000100a00 */
[----:B------:R3:W-:Y:S01]  /*8e90*/  STL.64 [R1+0x200], R24 ;  /* 0x0002001801007387 */ /* 0x0007e20000100a00 */
[-C--:B0-----:R-:W-:Y:S02]  /*8ea0*/  LEA R28, P1, R18, R84.reuse, 0x1 ;  /* 0x00000054121c7211 */ /* 0x081fe400078208ff */
[----:B-1----:R-:W-:Y:S01]  /*8eb0*/  LEA R26, P2, R11, R84, 0x1 ;  /* 0x000000540b1a7211 */ /* 0x002fe200078408ff */
[----:B------:R-:W-:Y:S01]  /*8ec0*/  IMAD R14, R56, 0x2, R15 ;  /* 0x00000002380e7824 */ /* 0x000fe200078e020f */
[----:B------:R-:W-:Y:S02]  /*8ed0*/  LEA.HI.X.SX32 R29, R18, R0, 0x1, P1 ;  /* 0x00000000121d7211 */ /* 0x000fe400008f0eff */
[----:B---3--:R-:W-:-:S02]  /*8ee0*/  LEA R24, P3, R10, R84, 0x1 ;  /* 0x000000540a187211 */ /* 0x008fc400078608ff */
[-C--:B------:R-:W-:Y:S02]  /*8ef0*/  LEA.HI.X.SX32 R27, R11, R0.reuse, 0x1, P2 ;  /* 0x000000000b1b7211 */ /* 0x080fe400010f0eff */
[----:B------:R-:W-:Y:S01]  /*8f00*/  LEA.HI.X.SX32 R25, R10, R0, 0x1, P3 ;  /* 0x000000000a197211 */ /* 0x000fe200018f0eff */
[----:B------:R-:W-:Y:S01]  /*8f10*/  IMAD R20, R55, 0x2, R14 ;  /* 0x0000000237147824 */ /* 0x000fe200078e020e */
[----:B------:R0:W-:Y:S04]  /*8f20*/  STL.64 [R1+0x1f8], R28 ;  /* 0x0001f81c01007387 */ /* 0x0001e80000100a00 */
[----:B------:R1:W-:Y:S01]  /*8f30*/  STL.64 [R1+0x1f0], R26 ;  /* 0x0001f01a01007387 */ /* 0x0003e20000100a00 */
[----:B------:R-:W-:-:S03]  /*8f40*/  IMAD R19, R57, 0x2, R20 ;  /* 0x0000000239137824 */ /* 0x000fc600078e0214 */
[----:B------:R3:W-:Y:S01]  /*8f50*/  STL.64 [R1+0x1e8], R24 ;  /* 0x0001e81801007387 */ /* 0x0007e20000100a00 */
[CC--:B0-----:R-:W-:Y:S02]  /*8f60*/  LEA R28, P1, R17.reuse, R84.reuse, 0x1 ;  /* 0x00000054111c7211 */ /* 0x0c1fe400078208ff */
[C---:B-1----:R-:W-:Y:S02]  /*8f70*/  LEA R26, P2, R16.reuse, R84, 0x1 ;  /* 0x00000054101a7211 */ /* 0x042fe400078408ff */
[----:B------:R-:W-:Y:S02]  /*8f80*/  LEA.HI.X.SX32 R29, R17, R0, 0x1, P1 ;  /* 0x00000000111d7211 */ /* 0x000fe400008f0eff */
[C---:B---3--:R-:W-:Y:S02]  /*8f90*/  LEA R24, P3, R9.reuse, R84, 0x1 ;  /* 0x0000005409187211 */ /* 0x048fe400078608ff */
[-C--:B------:R-:W-:Y:S01]  /*8fa0*/  LEA.HI.X.SX32 R27, R16, R0.reuse, 0x1, P2 ;  /* 0x00000000101b7211 */ /* 0x080fe200010f0eff */
[----:B------:R-:W-:Y:S01]  /*8fb0*/  IMAD R4, R58, 0x2, R19 ;  /* 0x000000023a047824 */ /* 0x000fe200078e0213 */
[----:B------:R-:W-:Y:S01]  /*8fc0*/  LEA.HI.X.SX32 R25, R9, R0, 0x1, P3 ;  /* 0x0000000009197211 */ /* 0x000fe200018f0eff */
[----:B------:R-:W-:Y:S02]  /*8fd0*/  STL.64 [R1+0x1e0], R28 ;  /* 0x0001e01c01007387 */ /* 0x000fe40000100a00 */
[----:B------:R-:W-:-:S02]  /*8fe0*/  IMAD R22, R59, 0x2, R4 ;  /* 0x000000023b167824 */ /* 0x000fc400078e0204 */
[----:B------:R0:W-:Y:S01]  /*8ff0*/  STL.64 [R1+0x1d8], R26 ;  /* 0x0001d81a01007387 */ /* 0x0001e20000100a00 */
[----:B------:R-:W-:-:S03]  /*9000*/  LEA R16, P3, R14, R84, 0x1 ;  /* 0x000000540e107211 */ /* 0x000fc600078608ff */
[----:B------:R1:W-:Y:S01]  /*9010*/  STL.64 [R1+0x1d0], R24 ;  /* 0x0001d01801007387 */ /* 0x0003e20000100a00 */
[----:B--2---:R-:W-:Y:S01]  /*9020*/  IMAD R8, R60, 0x2, R22 ;  /* 0x000000023c087824 */ /* 0x004fe200078e0216 */
[----:B------:R-:W-:Y:S02]  /*9030*/  LEA.HI.X.SX32 R17, R14, R0, 0x1, P3 ;  /* 0x000000000e117211 */ /* 0x000fe400018f0eff */
[-C--:B0-----:R-:W-:Y:S02]  /*9040*/  LEA R26, P1, R21, R84.reuse, 0x1 ;  /* 0x00000054151a7211 */ /* 0x081fe400078208ff */
[----:B-1----:R-:W-:Y:S02]  /*9050*/  LEA R24, P2, R15, R84, 0x1 ;  /* 0x000000540f187211 */ /* 0x002fe400078408ff */
[-C--:B------:R-:W-:Y:S02]  /*9060*/  LEA.HI.X.SX32 R27, R21, R0.reuse, 0x1, P1 ;  /* 0x00000000151b7211 */ /* 0x080fe400008f0eff */
[----:B------:R-:W-:Y:S01]  /*9070*/  LEA.HI.X.SX32 R25, R15, R0, 0x1, P2 ;  /* 0x000000000f197211 */ /* 0x000fe200010f0eff */
[----:B------:R-:W-:-:S02]  /*9080*/  IMAD R7, R63, 0x2, R8 ;  /* 0x000000023f077824 */ /* 0x000fc400078e0208 */
[----:B------:R0:W-:Y:S02]  /*9090*/  STL.64 [R1+0x1c8], R26 ;  /* 0x0001c81a01007387 */ /* 0x0001e40000100a00 */
[----:B------:R-:W-:Y:S02]  /*90a0*/  IMAD R13, R61, 0x2, R7 ;  /* 0x000000023d0d7824 */ /* 0x000fe400078e0207 */
[----:B------:R1:W-:Y:S04]  /*90b0*/  STL.64 [R1+0x1c0], R24 ;  /* 0x0001c01801007387 */ /* 0x0003e80000100a00 */
[----:B------:R2:W-:Y:S01]  /*90c0*/  STL.64 [R1+0x1b8], R16 ;  /* 0x0001b81001007387 */ /* 0x0005e20000100a00 */
[-C--:B0-----:R-:W-:Y:S02]  /*90d0*/  LEA R26, P1, R20, R84.reuse, 0x1 ;  /* 0x00000054141a7211 */ /* 0x081fe400078208ff */
[----:B-1----:R-:W-:-:S02]  /*90e0*/  LEA R24, P2, R19, R84, 0x1 ;  /* 0x0000005413187211 */ /* 0x002fc400078408ff */
[----:B------:R-:W-:Y:S02]  /*90f0*/  LEA.HI.X.SX32 R27, R20, R0, 0x1, P1 ;  /* 0x00000000141b7211 */ /* 0x000fe400008f0eff */
[----:B--2---:R-:W-:Y:S01]  /*9100*/  LEA R16, P3, R4, R84, 0x1 ;  /* 0x0000005404107211 */ /* 0x004fe200078608ff */
[----:B------:R-:W-:Y:S01]  /*9110*/  IMAD R12, R64, 0x2, R13 ;  /* 0x00000002400c7824 */ /* 0x000fe200078e020d */
[-C--:B------:R-:W-:Y:S02]  /*9120*/  LEA.HI.X.SX32 R25, R19, R0.reuse, 0x1, P2 ;  /* 0x0000000013197211 */ /* 0x080fe400010f0eff */
[----:B------:R-:W-:Y:S01]  /*9130*/  LEA.HI.X.SX32 R17, R4, R0, 0x1, P3 ;  /* 0x0000000004117211 */ /* 0x000fe200018f0eff */
[----:B------:R-:W-:Y:S01]  /*9140*/  STL.64 [R1+0x1b0], R26 ;  /* 0x0001b01a01007387 */ /* 0x000fe20000100a00 */
[----:B------:R-:W-:Y:S01]  /*9150*/  IMAD R5, R65, 0x2, R12 ;  /* 0x0000000241057824 */ /* 0x000fe200078e020c */
[-C--:B------:R-:W-:Y:S02]  /*9160*/  LEA R20, P1, R22, R84.reuse, 0x1 ;  /* 0x0000005416147211 */ /* 0x080fe400078208ff */
[----:B------:R-:W-:Y:S01]  /*9170*/  STL.64 [R1+0x1a8], R24 ;  /* 0x0001a81801007387 */ /* 0x000fe20000100a00 */
[----:B------:R-:W-:-:S03]  /*9180*/  LEA R18, P2, R8, R84, 0x1 ;  /* 0x0000005408127211 */ /* 0x000fc600078408ff */
[----:B------:R0:W-:Y:S01]  /*9190*/  STL.64 [R1+0x1a0], R16 ;  /* 0x0001a01001007387 */ /* 0x0001e20000100a00 */
[----:B------:R-:W-:Y:S01]  /*91a0*/  IMAD R10, R66, 0x2, R5 ;  /* 0x00000002420a7824 */ /* 0x000fe200078e0205 */
[-C--:B------:R-:W-:Y:S02]  /*91b0*/  LEA.HI.X.SX32 R21, R22, R0.reuse, 0x1, P1 ;  /* 0x0000000016157211 */ /* 0x080fe400008f0eff */
[----:B------:R-:W-:Y:S01]  /*91c0*/  LEA.HI.X.SX32 R19, R8, R0, 0x1, P2 ;  /* 0x0000000008137211 */ /* 0x000fe200010f0eff */
[----:B------:R-:W-:Y:S01]  /*91d0*/  IMAD R9, R67, 0x2, R10 ;  /* 0x0000000243097824 */ /* 0x000fe200078e020a */
[C---:B0-----:R-:W-:Y:S01]  /*91e0*/  LEA R16, P3, R7.reuse, R84, 0x1 ;  /* 0x0000005407107211 */ /* 0x041fe200078608ff */
[----:B------:R0:W-:Y:S03]  /*91f0*/  STL.64 [R1+0x198], R20 ;  /* 0x0001981401007387 */ /* 0x0001e60000100a00 */
[----:B------:R-:W-:Y:S01]  /*9200*/  LEA.HI.X.SX32 R17, R7, R0, 0x1, P3 ;  /* 0x0000000007117211 */ /* 0x000fe200018f0eff */
[----:B------:R1:W-:Y:S01]  /*9210*/  STL.64 [R1+0x190], R18 ;  /* 0x0001901201007387 */ /* 0x0003e20000100a00 */
[----:B------:R-:W-:-:S03]  /*9220*/  IMAD R6, R69, 0x2, R9 ;  /* 0x0000000245067824 */ /* 0x000fc600078e0209 */
[----:B------:R2:W-:Y:S01]  /*9230*/  STL.64 [R1+0x188], R16 ;  /* 0x0001881001007387 */ /* 0x0005e20000100a00 */
[CC--:B0-----:R-:W-:Y:S02]  /*9240*/  LEA R20, P1, R13.reuse, R84.reuse, 0x1 ;  /* 0x000000540d147211 */ /* 0x0c1fe400078208ff */
[----:B-1----:R-:W-:Y:S02]  /*9250*/  LEA R18, P2, R12, R84, 0x1 ;  /* 0x000000540c127211 */ /* 0x002fe400078408ff */
[----:B------:R-:W-:Y:S02]  /*9260*/  LEA.HI.X.SX32 R21, R13, R0, 0x1, P1 ;  /* 0x000000000d157211 */ /* 0x000fe400008f0eff */
[C---:B--2---:R-:W-:Y:S01]  /*9270*/  LEA R16, P3, R5.reuse, R84, 0x1 ;  /* 0x0000005405107211 */ /* 0x044fe200078608ff */
[----:B------:R-:W-:Y:S01]  /*9280*/  IMAD R14, R68, 0x2, R6 ;  /* 0x00000002440e7824 */ /* 0x000fe200078e0206 */
[-C--:B------:R-:W-:Y:S02]  /*9290*/  LEA.HI.X.SX32 R19, R12, R0.reuse, 0x1, P2 ;  /* 0x000000000c137211 */ /* 0x080fe400010f0eff */
[----:B------:R-:W-:Y:S01]  /*92a0*/  LEA.HI.X.SX32 R17, R5, R0, 0x1, P3 ;  /* 0x0000000005117211 */ /* 0x000fe200018f0eff */
[----:B------:R0:W-:Y:S01]  /*92b0*/  STL.64 [R1+0x180], R20 ;  /* 0x0001801401007387 */ /* 0x0001e20000100a00 */
[----:B------:R-:W-:-:S03]  /*92c0*/  IMAD R11, R72, 0x2, R14 ;  /* 0x00000002480b7824 */ /* 0x000fc600078e020e */
[----:B------:R1:W-:Y:S01]  /*92d0*/  STL.64 [R1+0x178], R18 ;  /* 0x0001781201007387 */ /* 0x0003e20000100a00 */
[----:B------:R-:W-:-:S03]  /*92e0*/  IMAD R4, R75, 0x2, R11 ;  /* 0x000000024b047824 */ /* 0x000fc600078e020b */
[----:B------:R2:W-:Y:S01]  /*92f0*/  STL.64 [R1+0x170], R16 ;  /* 0x0001701001007387 */ /* 0x0005e20000100a00 */
[CC--:B0-----:R-:W-:Y:S02]  /*9300*/  LEA R20, P1, R10.reuse, R84.reuse, 0x1 ;  /* 0x000000540a147211 */ /* 0x0c1fe400078208ff */
[C---:B-1----:R-:W-:Y:S02]  /*9310*/  LEA R18, P2, R9.reuse, R84, 0x1 ;  /* 0x0000005409127211 */ /* 0x042fe400078408ff */
[----:B------:R-:W-:Y:S02]  /*9320*/  LEA.HI.X.SX32 R21, R10, R0, 0x1, P1 ;  /* 0x000000000a157211 */ /* 0x000fe400008f0eff */
[C---:B--2---:R-:W-:Y:S02]  /*9330*/  LEA R16, P3, R6.reuse, R84, 0x1 ;  /* 0x0000005406107211 */ /* 0x044fe400078608ff */
        /* <DEDUP_REMOVED lines=10> */
[----:B--2---:R-:W-:Y:S01]  /*93e0*/  LEA R16, P3, R4, R84, 0x1 ;  /* 0x0000005404107211 */ /* 0x004fe200078608ff */
[----:B------:R-:W-:Y:S01]  /*93f0*/  IMAD R7, R82, 0x2, R8 ;  /* 0x0000000252077824 */ /* 0x000fe200078e0208 */
[-C--:B------:R-:W-:Y:S02]  /*9400*/  LEA.HI.X.SX32 R19, R11, R0.reuse, 0x1, P2 ;  /* 0x000000000b137211 */ /* 0x080fe400010f0eff */
[----:B------:R-:W-:Y:S01]  /*9410*/  LEA.HI.X.SX32 R17, R4, R0, 0x1, P3 ;  /* 0x0000000004117211 */ /* 0x000fe200018f0eff */
[----:B------:R-:W-:Y:S01]  /*9420*/  STL.64 [R1+0x150], R20 ;  /* 0x0001501401007387 */ /* 0x000fe20000100a00 */
[----:B------:R-:W-:-:S03]  /*9430*/  IMAD R13, R81, 0x2, R7 ;  /* 0x00000002510d7824 */ /* 0x000fc600078e0207 */
[----:B------:R0:W-:Y:S01]  /*9440*/  STL.64 [R1+0x148], R18 ;  /* 0x0001481201007387 */ /* 0x0001e20000100a00 */
[----:B------:R-:W-:-:S03]  /*9450*/  LEA R10, P3, R7, R84, 0x1 ;  /* 0x00000054070a7211 */ /* 0x000fc600078608ff */
[----:B------:R1:W-:Y:S01]  /*9460*/  STL.64 [R1+0x140], R16 ;  /* 0x0001401001007387 */ /* 0x0003e20000100a00 */
[----:B------:R-:W-:Y:S01]  /*9470*/  IMAD R12, R83, 0x2, R13 ;  /* 0x00000002530c7824 */ /* 0x000fe200078e020d */
[----:B------:R-:W-:Y:S02]  /*9480*/  LEA.HI.X.SX32 R11, R7, R0, 0x1, P3 ;  /* 0x00000000070b7211 */ /* 0x000fe400018f0eff */
[CC--:B0-----:R-:W-:Y:S02]  /*9490*/  LEA R18, P1, R15.reuse, R84.reuse, 0x1 ;  /* 0x000000540f127211 */ /* 0x0c1fe400078208ff */
[C---:B-1----:R-:W-:Y:S02]  /*94a0*/  LEA R16, P2, R8.reuse, R84, 0x1 ;  /* 0x0000005408107211 */ /* 0x042fe400078408ff */
[-C--:B------:R-:W-:Y:S02]  /*94b0*/  LEA.HI.X.SX32 R19, R15, R0.reuse, 0x1, P1 ;  /* 0x000000000f137211 */ /* 0x080fe400008f0eff */
[----:B------:R-:W-:Y:S01]  /*94c0*/  LEA.HI.X.SX32 R17, R8, R0, 0x1, P2 ;  /* 0x0000000008117211 */ /* 0x000fe200010f0eff */
[----:B------:R-:W-:-:S02]  /*94d0*/  IMAD R5, R85, 0x2, R12 ;  /* 0x0000000255057824 */ /* 0x000fc400078e020c */
[----:B------:R-:W-:Y:S02]  /*94e0*/  STL.64 [R1+0x138], R18 ;  /* 0x0001381201007387 */ /* 0x000fe40000100a00 */
[----:B------:R-:W-:Y:S02]  /*94f0*/  IMAD R9, R86, 0x2, R5 ;  /* 0x0000000256097824 */ /* 0x000fe400078e0205 */
[----:B------:R0:W-:Y:S01]  /*9500*/  STL.64 [R1+0x130], R16 ;  /* 0x0001301001007387 */ /* 0x0001e20000100a00 */
[----:B------:R-:W-:-:S03]  /*9510*/  LEA R14, P2, R12, R84, 0x1 ;  /* 0x000000540c0e7211 */ /* 0x000fc600078408ff */
[----:B------:R1:W-:Y:S01]  /*9520*/  STL.64 [R1+0x128], R10 ;  /* 0x0001280a01007387 */ /* 0x0003e20000100a00 */
[----:B------:R-:W-:Y:S01]  /*9530*/  IMAD R6, R87, 0x2, R9 ;  /* 0x0000000257067824 */ /* 0x000fe200078e0209 */
[----:B------:R-:W-:Y:S02]  /*9540*/  LEA.HI.X.SX32 R15, R12, R0, 0x1, P2 ;  /* 0x000000000c0f7211 */ /* 0x000fe400010f0eff */
[-C--:B0-----:R-:W-:Y:S02]  /*9550*/  LEA R16, P1, R13, R84.reuse, 0x1 ;  /* 0x000000540d107211 */ /* 0x081fe400078208ff */
[----:B-1----:R-:W-:Y:S01]  /*9560*/  LEA R10, P3, R5, R84, 0x1 ;  /* 0x00000054050a7211 */ /* 0x002fe200078608ff */
[----:B------:R-:W0:Y:S01]  /*9570*/  S2R R74, SR_CTAID.X ;  /* 0x00000000004a7919 */ /* 0x000e220000002500 */
[-C--:B------:R-:W-:Y:S02]  /*9580*/  LEA.HI.X.SX32 R17, R13, R0.reuse, 0x1, P1 ;  /* 0x000000000d117211 */ /* 0x080fe400008f0eff */
[----:B------:R-:W-:Y:S01]  /*9590*/  LEA.HI.X.SX32 R11, R5, R0, 0x1, P3 ;  /* 0x00000000050b7211 */ /* 0x000fe200018f0eff */
[----:B------:R-:W-:-:S04]  /*95a0*/  IMAD R4, R89, 0x2, R6 ;  /* 0x0000000259047824 */ /* 0x000fc800078e0206 */
[----:B------:R-:W-:Y:S01]  /*95b0*/  STL.64 [R1+0x110], R10 ;  /* 0x0001100a01007387 */ /* 0x000fe20000100a00 */
[----:B------:R-:W-:-:S03]  /*95c0*/  LEA R12, P3, R4, R84, 0x1 ;  /* 0x00000054040c7211 */ /* 0x000fc600078608ff */
[----:B------:R1:W-:Y:S04]  /*95d0*/  STL.64 [R1+0x120], R16 ;  /* 0x0001201001007387 */ /* 0x0003e80000100a00 */
[----:B------:R2:W-:Y:S01]  /*95e0*/  STL.64 [R1+0x118], R14 ;  /* 0x0001180e01007387 */ /* 0x0005e20000100a00 */
[----:B------:R-:W-:Y:S02]  /*95f0*/  LEA.HI.X.SX32 R13, R4, R0, 0x1, P3 ;  /* 0x00000000040d7211 */ /* 0x000fe400018f0eff */
[CC--:B-1----:R-:W-:Y:S02]  /*9600*/  LEA R16, P1, R9.reuse, R84.reuse, 0x1 ;  /* 0x0000005409107211 */ /* 0x0c2fe400078208ff */
[----:B--2---:R-:W-:Y:S02]  /*9610*/  LEA R14, P2, R6, R84, 0x1 ;  /* 0x00000054060e7211 */ /* 0x004fe400078408ff */
[----:B------:R-:W-:-:S02]  /*9620*/  LEA.HI.X.SX32 R17, R9, R0, 0x1, P1 ;  /* 0x0000000009117211 */ /* 0x000fc400008f0eff */
[----:B------:R-:W-:Y:S02]  /*9630*/  LEA.HI.X.SX32 R15, R6, R0, 0x1, P2 ;  /* 0x00000000060f7211 */ /* 0x000fe400010f0eff */
[----:B------:R-:W-:Y:S01]  /*9640*/  LEA.HI R105, R62, R105, RZ, 0x1f ;  /* 0x000000693e697211 */ /* 0x000fe200078ff8ff */
[----:B------:R1:W-:Y:S01]  /*9650*/  STL.64 [R1+0x108], R16 ;  /* 0x0001081001007387 */ /* 0x0003e20000100a00 */
[----:B------:R-:W2:Y:S03]  /*9660*/  LDC R62, c[0x0][0x3a8] ;  /* 0x0000ea00ff3e7b82 */ /* 0x000ea60000000800 */
[----:B------:R1:W-:Y:S04]  /*9670*/  STL.64 [R1+0x100], R14 ;  /* 0x0001000e01007387 */ /* 0x0003e80000100a00 */
[----:B------:R1:W-:Y:S01]  /*9680*/  STL.64 [R1+0xf8], R12 ;  /* 0x0000f80c01007387 */ /* 0x0003e20000100a00 */
[----:B------:R-:W-:-:S04]  /*9690*/  IMAD R8, R88, 0x2, R4 ;  /* 0x0000000258087824 */ /* 0x000fc800078e0204 */
[----:B------:R-:W-:-:S04]  /*96a0*/  IMAD R7, R90, 0x2, R8 ;  /* 0x000000025a077824 */ /* 0x000fc800078e0208 */
[----:B------:R-:W-:Y:S02]  /*96b0*/  IMAD R11, R91, 0x2, R7 ;  /* 0x000000025b0b7824 */ /* 0x000fe400078e0207 */
[----:B0-----:R-:W-:Y:S02]  /*96c0*/  IMAD.SHL.U32 R74, R74, 0x40, RZ ;  /* 0x000000404a4a7824 */ /* 0x001fe400078e00ff */
[----:B------:R-:W-:Y:S02]  /*96d0*/  IMAD R10, R92, 0x2, R11 ;  /* 0x000000025c0a7824 */ /* 0x000fe400078e020b */
[----:B------:R-:W-:Y:S02]  /*96e0*/  IMAD.IADD R74, R74, 0x1, R105 ;  /* 0x000000014a4a7824 */ /* 0x000fe400078e0269 */
[----:B------:R-:W-:Y:S02]  /*96f0*/  VIADD R80, R107, 0x10000 ;  /* 0x000100006b507836 */ /* 0x000fe40000000000 */
[----:B------:R-:W-:Y:S01]  /*9700*/  IMAD R6, R93, 0x2, R10 ;  /* 0x000000025d067824 */ /* 0x000fe200078e020a */
[----:B-1--4-:R-:W-:Y:S06]  /*9710*/  @!P5 BRA `(.L_x_6) ;  /* 0x0000000400a4d947 */ /* 0x012fec0003800000 */
[----:B------:R-:W-:Y:S01]  /*9720*/  VIADD R4, R107, 0x30000 ;  /* 0x000300006b047836 */ /* 0x000fe20000000000 */
[----:B------:R-:W-:Y:S01]  /*9730*/  ELECT P1, URZ, PT ;  /* 0x0000000000ff782f */ /* 0x000fe20003820000 */
[----:B------:R-:W-:Y:S01]  /*9740*/  IMAD.MOV.U32 R81, RZ, RZ, RZ ;  /* 0x000000ffff517224 */ /* 0x000fe200078e00ff */
[----:B------:R-:W-:Y:S01]  /*9750*/  UMOV UR24, 0x0 ;  /* 0x0000000000187882 */ /* 0x000fe20000000000 */
[----:B------:R-:W-:Y:S01]  /*9760*/  UMOV UR25, 0x4208010 ;  /* 0x0420801000197882 */ /* 0x000fe20000000000 */
[----:B------:R-:W-:Y:S01]  /*9770*/  SHF.R.U32.HI R4, RZ, 0x4, R4 ;  /* 0x00000004ff047819 */ /* 0x000fe20000011604 */
[----:B------:R-:W-:Y:S01]  /*9780*/  UMOV UR46, 0x0 ;  /* 0x00000000002e7882 */ /* 0x000fe20000000000 */
[----:B------:R-:W-:Y:S01]  /*9790*/  UMOV UR47, 0x4208010 ;  /* 0x04208010002f7882 */ /* 0x000fe20000000000 */
[----:B------:R-:W-:Y:S01]  /*97a0*/  UMOV UR64, 0x0 ;  /* 0x0000000000407882 */ /* 0x000fe20000000000 */
[----:B------:R-:W-:Y:S01]  /*97b0*/  SGXT.U32 R4, R4, 0xe ;  /* 0x0000000e0404781a */ /* 0x000fe20000000000 */
[----:B------:R-:W-:Y:S01]  /*97c0*/  UMOV UR65, 0x4208010 ;  /* 0x0420801000417882 */ /* 0x000fe20000000000 */
[----:B------:R-:W-:Y:S01]  /*97d0*/  UMOV UR56, 0x0 ;  /* 0x0000000000387882 */ /* 0x000fe20000000000 */
[----:B------:R-:W-:Y:S01]  /*97e0*/  UMOV UR57, 0x4208010 ;  /* 0x0420801000397882 */ /* 0x000fe20000000000 */
[C---:B------:R-:W-:Y:S01]  /*97f0*/  R2UR UR12, R4.reuse ;  /* 0x00000000040c72ca */ /* 0x040fe200000e0000 */
[----:B------:R-:W-:Y:S01]  /*9800*/  @P1 IMAD.MOV.U32 R5, RZ, RZ, 0x40004040 ;  /* 0x40004040ff051424 */ /* 0x000fe200078e00ff */
[----:B------:R-:W-:Y:S01]  /*9810*/  IADD3 R4, P2, PT, R4, 0x80, RZ ;  /* 0x0000008004047810 */ /* 0x000fe20007f5e0ff */
[----:B------:R-:W-:Y:S01]  /*9820*/  UMOV UR40, 0x0 ;  /* 0x0000000000287882 */ /* 0x000fe20000000000 */
[----:B------:R-:W-:Y:S01]  /*9830*/  UMOV UR41, 0x4208010 ;  /* 0x0420801000297882 */ /* 0x000fe20000000000 */
[----:B------:R-:W-:Y:S01]  /*9840*/  UMOV UR48, 0x0 ;  /* 0x0000000000307882 */ /* 0x000fe20000000000 */
[----:B------:R-:W-:Y:S01]  /*9850*/  R2UR UR20, R4 ;  /* 0x00000000041472ca */ /* 0x000fe200000e0000 */
[----:B------:R-:W-:Y:S01]  /*9860*/  UMOV UR49, 0x4208010 ;  /* 0x0420801000317882 */ /* 0x000fe20000000000 */
[C---:B------:R-:W-:Y:S01]  /*9870*/  @P1 R2UR UR61, R5.reuse ;  /* 0x00000000053d12ca */ /* 0x040fe200000e0000 */
[----:B------:R-:W-:Y:S01]  /*9880*/  UMOV UR42, 0x0 ;  /* 0x00000000002a7882 */ /* 0x000fe20000000000 */
[----:B------:R-:W-:Y:S01]  /*9890*/  @P1 R2UR UR19, R5 ;  /* 0x00000000051312ca */ /* 0x000fe200000e0000 */
[----:B------:R-:W-:Y:S01]  /*98a0*/  UMOV UR43, 0x4208010 ;  /* 0x04208010002b7882 */ /* 0x000fe20000000000 */
[----:B------:R-:W-:Y:S01]  /*98b0*/  UMOV UR36, 0x0 ;  /* 0x0000000000247882 */ /* 0x000fe20000000000 */
[----:B------:R-:W-:Y:S01]  /*98c0*/  IMAD.U32 R4, RZ, RZ, UR12 ;  /* 0x0000000cff047e24 */ /* 0x000fe2000f8e00ff */
[----:B------:R-:W-:Y:S01]  /*98d0*/  UMOV UR37, 0x4208010 ;  /* 0x0420801000257882 */ /* 0x000fe20000000000 */
[----:B------:R-:W-:Y:S01]  /*98e0*/  UMOV UR30, 0x0 ;  /* 0x00000000001e7882 */ /* 0x000fe20000000000 */
[----:B------:R-:W-:Y:S01]  /*98f0*/  UMOV UR31, 0x4208010 ;  /* 0x04208010001f7882 */ /* 0x000fe20000000000 */
[----:B------:R-:W-:Y:S01]  /*9900*/  UMOV UR26, 0x0 ;  /* 0x00000000001a7882 */ /* 0x000fe20000000000 */
[----:B------:R-:W-:Y:S01]  /*9910*/  @P1 R2UR UR60, R4 ;  /* 0x00000000043c12ca */ /* 0x000fe200000e0000 */
[----:B------:R-:W-:Y:S01]  /*9920*/  IMAD.U32 R4, RZ, RZ, UR4 ;  /* 0x00000004ff047e24 */ /* 0x000fe2000f8e00ff */
[----:B------:R-:W-:Y:S01]  /*9930*/  UMOV UR27, 0x4208010 ;  /* 0x04208010001b7882 */ /* 0x000fe20000000000 */
[----:B------:R-:W-:Y:S01]  /*9940*/  UMOV UR22, 0x0 ;  /* 0x0000000000167882 */ /* 0x000fe20000000000 */
[----:B------:R-:W-:Y:S01]  /*9950*/  UMOV UR23, 0x4208010 ;  /* 0x0420801000177882 */ /* 0x000fe20000000000 */
[----:B------:R-:W-:Y:S01]  /*9960*/  UMOV UR16, 0x0 ;  /* 0x0000000000107882 */ /* 0x000fe20000000000 */
[----:B------:R-:W-:Y:S01]  /*9970*/  SHF.R.U32.HI R4, RZ, 0x4, R4 ;  /* 0x00000004ff047819 */ /* 0x000fe20000011604 */
[----:B------:R-:W-:-:S03]  /*9980*/  UMOV UR17, 0x4208010 ;  /* 0x0420801000117882 */ /* 0x000fc60000000000 */
[----:B------:R-:W-:-:S04]  /*9990*/  SGXT.U32 R4, R4, 0xe ;  /* 0x0000000e0404781a */ /* 0x000fc80000000000 */
[C---:B------:R-:W-:Y:S02]  /*99a0*/  R2UR UR12, R4.reuse ;  /* 0x00000000040c72ca */ /* 0x040fe400000e0000 */
[----:B------:R-:W-:-:S04]  /*99b0*/  IADD3 R4, P3, PT, R4, 0x2, RZ ;  /* 0x0000000204047810 */ /* 0x000fc80007f7e0ff */
[----:B------:R-:W-:-:S07]  /*99c0*/  R2UR UR14, R4 ;  /* 0x00000000040e72ca */ /* 0x000fce00000e0000 */
[----:B------:R-:W-:-:S05]  /*99d0*/  IMAD.U32 R4, RZ, RZ, UR12 ;  /* 0x0000000cff047e24 */ /* 0x000fca000f8e00ff */
[----:B------:R-:W-:Y:S02]  /*99e0*/  @P1 R2UR UR18, R4 ;  /* 0x00000000041212ca */ /* 0x000fe400000e0000 */
[----:B------:R-:W-:-:S04]  /*99f0*/  @P1 MOV R4, R80 ;  /* 0x0000005000041202 */ /* 0x000fc80000000f00 */
[----:B------:R-:W-:Y:S01]  /*9a00*/  @P1 R2UR UR12, R4 ;  /* 0x00000000040c12ca */ /* 0x000fe200000e0000 */
[----:B------:R-:W-:-:S05]  /*9a10*/  IMAD.MOV.U32 R4, RZ, RZ, RZ ;  /* 0x000000ffff047224 */ /* 0x000fca00078e00ff */
[----:B------:R-:W-:Y:S01]  /*9a20*/  IADD3.X R4, PT, PT, R4, 0x40004040, RZ, P2, !PT ;  /* 0x4000404004047810 */ /* 0x000fe200017fe4ff */
[----:B------:R0:W-:Y:S03]  /*9a30*/  UTCHMMA gdesc[UR60], gdesc[UR18], tmem[UR74], tmem[UR24], idesc[UR25], !UPT ;  /* 0x00ff18123c0075ea */ /* 0x0001e6000f80004a */
[----:B------:R-:W-:Y:S01]  /*9a40*/  R2UR UR21, R4 ;  /* 0x00000000041572ca */ /* 0x000fe200000e0000 */
[----:B------:R-:W-:-:S05]  /*9a50*/  IMAD.MOV.U32 R4, RZ, RZ, RZ ;  /* 0x000000ffff047224 */ /* 0x000fca00078e00ff */
[----:B------:R-:W-:-:S04]  /*9a60*/  IADD3.X R4, PT, PT, R4, 0x40004040, RZ, P3, !PT ;  /* 0x4000404004047810 */ /* 0x000fc80001ffe4ff */
[----:B------:R-:W-:-:S03]  /*9a70*/  R2UR UR15, R4 ;  /* 0x00000000040f72ca */ /* 0x000fc600000e0000 */
[----:B------:R-:W-:Y:S02]  /*9a80*/  UIADD3.64 UR66, UPT, UPT, UR20, 0x80, URZ ;  /* 0x0000008014427897 */ /* 0x000fe4000fffe0ff */
[----:B------:R-:W-:Y:S02]  /*9a90*/  UIADD3.64 UR62, UPT, UPT, UR20, 0x100, URZ ;  /* 0x00000100143e7897 */ /* 0x000fe4000fffe0ff */
[----:B------:R-:W-:Y:S02]  /*9aa0*/  UIADD3.64 UR52, UPT, UPT, UR20, 0x180, URZ ;  /* 0x0000018014347897 */ /* 0x000fe4000fffe0ff */
[----:B------:R-:W-:Y:S02]  /*9ab0*/  UIADD3.64 UR34, UPT, UPT, UR20, 0x200, URZ ;  /* 0x0000020014227897 */ /* 0x000fe4000fffe0ff */
[----:B------:R-:W-:Y:S02]  /*9ac0*/  UIADD3.64 UR58, UPT, UPT, UR20, 0x280, URZ ;  /* 0x00000280143a7897 */ /* 0x000fe4000fffe0ff */
[----:B------:R-:W-:-:S02]  /*9ad0*/  UIADD3.64 UR68, UPT, UPT, UR14, 0x2, URZ ;  /* 0x000000020e447897 */ /* 0x000fc4000fffe0ff */
[----:B------:R1:W-:Y:S01]  /*9ae0*/  UTCHMMA gdesc[UR20], gdesc[UR14], tmem[UR74], tmem[UR46], idesc[UR47], UPT ;  /* 0x00ff2e0e140075ea */ /* 0x0003e2000b80004a */
[----:B0-----:R-:W-:Y:S02]  /*9af0*/  UIADD3.64 UR60, UPT, UPT, UR14, 0x4, URZ ;  /* 0x000000040e3c7897 */ /* 0x001fe4000fffe0ff */
[----:B------:R-:W-:Y:S02]  /*9b00*/  UIADD3.64 UR70, UPT, UPT, UR14, 0x400, URZ ;  /* 0x000004000e467897 */ /* 0x000fe4000fffe0ff */
[----:B------:R-:W-:Y:S02]  /*9b10*/  UIADD3.64 UR76, UPT, UPT, UR14, 0x402, URZ ;  /* 0x000004020e4c7897 */ /* 0x000fe4000fffe0ff */
[----:B------:R-:W-:Y:S01]  /*9b20*/  UIADD3.64 UR54, UPT, UPT, UR20, 0x300, URZ ;  /* 0x0000030014367897 */ /* 0x000fe2000fffe0ff */
[----:B------:R0:W-:Y:S01]  /*9b30*/  UTCHMMA gdesc[UR66], gdesc[UR68], tmem[UR74], tmem[UR64], idesc[UR65], UPT ;  /* 0x00ff4044420075ea */ /* 0x0001e2000b80004a */
[----:B------:R-:W-:Y:S01]  /*9b40*/  UIADD3.64 UR72, UPT, UPT, UR14, 0x404, URZ ;  /* 0x000004040e487897 */ /* 0x000fe2000fffe0ff */
[----:B------:R3:W-:Y:S01]  /*9b50*/  UTCHMMA gdesc[UR62], gdesc[UR60], tmem[UR74], tmem[UR56], idesc[UR57], UPT ;  /* 0x00ff383c3e0075ea */ /* 0x0007e2000b80004a */
[----:B-1----:R-:W-:-:S02]  /*9b60*/  UIADD3.64 UR46, UPT, UPT, UR14, 0x3fe, URZ ;  /* 0x000003fe0e2e7897 */ /* 0x002fc4000fffe0ff */
[----:B------:R-:W-:Y:S02]  /*9b70*/  UIADD3.64 UR50, UPT, UPT, UR20, 0x380, URZ ;  /* 0x0000038014327897 */ /* 0x000fe4000fffe0ff */
[----:B------:R-:W-:Y:S02]  /*9b80*/  UIADD3.64 UR44, UPT, UPT, UR20, 0x400, URZ ;  /* 0x00000400142c7897 */ /* 0x000fe4000fffe0ff */
[----:B------:R-:W-:Y:S01]  /*9b90*/  UIADD3.64 UR38, UPT, UPT, UR20, 0x480, URZ ;  /* 0x0000048014267897 */ /* 0x000fe2000fffe0ff */
[----:B0-----:R-:W-:Y:S01]  /*9ba0*/  UMOV UR68, 0x0 ;  /* 0x0000000000447882 */ /* 0x001fe20000000000 */
[----:B---3--:R-:W-:Y:S01]  /*9bb0*/  UIADD3.64 UR62, UPT, UPT, UR14, 0x7fe, URZ ;  /* 0x000007fe0e3e7897 */ /* 0x008fe2000fffe0ff */
[----:B------:R0:W-:Y:S01]  /*9bc0*/  UTCHMMA gdesc[UR52], gdesc[UR46], tmem[UR74], tmem[UR40], idesc[UR41], UPT ;  /* 0x00ff282e340075ea */ /* 0x0001e2000b80004a */
[----:B------:R-:W-:Y:S02]  /*9bd0*/  UIADD3.64 UR60, UPT, UPT, UR14, 0x800, URZ ;  /* 0x000008000e3c7897 */ /* 0x000fe4000fffe0ff */
[----:B------:R-:W-:Y:S01]  /*9be0*/  UIADD3.64 UR56, UPT, UPT, UR14, 0x802, URZ ;  /* 0x000008020e387897 */ /* 0x000fe2000fffe0ff */
[----:B------:R-:W-:Y:S01]  /*9bf0*/  UMOV UR69, 0x4208010 ;  /* 0x0420801000457882 */ /* 0x000fe20000000000 */
[----:B------:R-:W-:Y:S01]  /*9c00*/  UIADD3.64 UR32, UPT, UPT, UR20, 0x500, URZ ;  /* 0x0000050014207897 */ /* 0x000fe2000fffe0ff */
[----:B------:R1:W-:Y:S01]  /*9c10*/  UTCHMMA gdesc[UR34], gdesc[UR70], tmem[UR74], tmem[UR68], idesc[UR69], UPT ;  /* 0x00ff4446220075ea */ /* 0x0003e2000b80004a */
[----:B------:R-:W-:-:S02]  /*9c20*/  UIADD3.64 UR28, UPT, UPT, UR20, 0x580, URZ ;  /* 0x00000580141c7897 */ /* 0x000fc4000fffe0ff */
[----:B0-----:R-:W-:Y:S02]  /*9c30*/  UIADD3.64 UR40, UPT, UPT, UR14, 0x804, URZ ;  /* 0x000008040e287897 */ /* 0x001fe4000fffe0ff */
[----:B------:R-:W-:Y:S02]  /*9c40*/  UIADD3.64 UR46, UPT, UPT, UR14, 0xbfe, URZ ;  /* 0x00000bfe0e2e7897 */ /* 0x000fe4000fffe0ff */
[----:B------:R-:W-:Y:S02]  /*9c50*/  UIADD3.64 UR24, UPT, UPT, UR20, 0x600, URZ ;  /* 0x0000060014187897 */ /* 0x000fe4000fffe0ff */
[----:B------:R-:W-:Y:S01]  /*9c60*/  UIADD3.64 UR64, UPT, UPT, UR14, 0xc00, URZ ;  /* 0x00000c000e407897 */ /* 0x000fe2000fffe0ff */
[----:B-1----:R-:W-:Y:S01]  /*9c70*/  UMOV UR70, 0x0 ;  /* 0x0000000000467882 */ /* 0x002fe20000000000 */
[----:B------:R-:W-:Y:S01]  /*9c80*/  UMOV UR71, 0x4208010 ;  /* 0x0420801000477882 */ /* 0x000fe20000000000 */
[----:B------:R-:W-:Y:S01]  /*9c90*/  UIADD3.64 UR18, UPT, UPT, UR20, 0x680, URZ ;  /* 0x0000068014127897 */ /* 0x000fe2000fffe0ff */
[----:B------:R0:W-:Y:S01]  /*9ca0*/  UTCHMMA gdesc[UR58], gdesc[UR76], tmem[UR74], tmem[UR70], idesc[UR71], UPT ;  /* 0x00ff464c3a0075ea */ /* 0x0001e2000b80004a */
[----:B------:R-:W-:Y:S01]  /*9cb0*/  UIADD3.64 UR66, UPT, UPT, UR14, 0xc02, URZ ;  /* 0x00000c020e427897 */ /* 0x000fe2000fffe0ff */
[----:B------:R-:W-:Y:S01]  /*9cc0*/  UMOV UR52, 0x0 ;  /* 0x0000000000347882 */ /* 0x000fe20000000000 */
[----:B------:R-:W-:Y:S01]  /*9cd0*/  UMOV UR53, 0x4208010 ;  /* 0x0420801000357882 */ /* 0x000fe20000000000 */
[----:B------:R-:W-:Y:S01]  /*9ce0*/  UIADD3.64 UR20, UPT, UPT, UR20, 0x700, URZ ;  /* 0x0000070014147897 */ /* 0x000fe2000fffe0ff */
[----:B------:R0:W-:Y:S01]  /*9cf0*/  UTCHMMA gdesc[UR54], gdesc[UR72], tmem[UR74], tmem[UR52], idesc[UR53], UPT ;  /* 0x00ff3448360075ea */ /* 0x0001e2000b80004a */
[----:B------:R-:W-:Y:S01]  /*9d00*/  UIADD3.64 UR14, UPT, UPT, UR14, 0xc04, URZ ;  /* 0x00000c040e0e7897 */ /* 0x000fe2000fffe0ff */
[----:B------:R0:W-:Y:S01]  /*9d10*/  UTCHMMA gdesc[UR50], gdesc[UR62], tmem[UR74], tmem[UR68], idesc[UR69], UPT ;  /* 0x00ff443e320075ea */ /* 0x0001e2000b80004a */
[----:B------:R0:W-:Y:S01]  /*9d20*/  UTCHMMA gdesc[UR44], gdesc[UR60], tmem[UR74], tmem[UR48], idesc[UR49], UPT ;  /* 0x00ff303c2c0075ea */ /* 0x0001e2000b80004a */
[----:B------:R0:W-:Y:S01]  /*9d30*/  UTCHMMA gdesc[UR38], gdesc[UR56], tmem[UR74], tmem[UR42], idesc[UR43], UPT ;  /* 0x00ff2a38260075ea */ /* 0x0001e2000b80004a */
[----:B------:R0:W-:Y:S01]  /*9d40*/  UTCHMMA gdesc[UR32], gdesc[UR40], tmem[UR74], tmem[UR36], idesc[UR37], UPT ;  /* 0x00ff2428200075ea */ /* 0x0001e2000b80004a */
[----:B------:R0:W-:Y:S01]  /*9d50*/  UTCHMMA gdesc[UR28], gdesc[UR46], tmem[UR74], tmem[UR30], idesc[UR31], UPT ;  /* 0x00ff1e2e1c0075ea */ /* 0x0001e2000b80004a */
[----:B------:R0:W-:Y:S01]  /*9d60*/  UTCHMMA gdesc[UR24], gdesc[UR64], tmem[UR74], tmem[UR26], idesc[UR27], UPT ;  /* 0x00ff1a40180075ea */ /* 0x0001e2000b80004a */
[----:B------:R0:W-:Y:S02]  /*9d70*/  UTCHMMA gdesc[UR18], gdesc[UR66], tmem[UR74], tmem[UR22], idesc[UR23], UPT ;  /* 0x00ff1642120075ea */ /* 0x0001e4000b80004a */
[----:B------:R0:W-:Y:S01]  /*9d80*/  UTCHMMA gdesc[UR20], gdesc[UR14], tmem[UR74], tmem[UR16], idesc[UR17], UPT ;  /* 0x00ff100e140075ea */ /* 0x0001e2000b80004a */
[----:B------:R0:W-:Y:S01]  /*9d90*/  UTCBAR [UR12], URZ ;  /* 0x000000ff0c0073e9 */ /* 0x0001e200080000ff */
[----:B------:R-:W-:Y:S01]  /*9da0*/  NOP ;  /* 0x0000000000007918 */ /* 0x000fe20000000000 */
.L_x_6:
[-C--:B------:R-:W-:Y:S01]  /*9db0*/  LEA R12, P2, R8, R84.reuse, 0x1 ;  /* 0x00000054080c7211 */ /* 0x080fe200078408ff */
[----:B------:R-:W-:Y:S01]  /*9dc0*/  ULEA UR11, UR10, UR11, 0x4 ;  /* 0x0000000b0a0b7291 */ /* 0x000fe2000f8e20ff */
[----:B------:R-:W-:Y:S01]  /*9dd0*/  LEA R4, P3, R7, R84, 0x1 ;  /* 0x0000005407047211 */ /* 0x000fe200078608ff */
[----:B------:R-:W-:Y:S01]  /*9de0*/  IMAD R37, R94, 0x2, R6 ;  /* 0x000000025e257824 */ /* 0x000fe200078e0206 */
[-C--:B------:R-:W-:Y:S01]  /*9df0*/  LEA.HI.X.SX32 R13, R8, R0.reuse, 0x1, P2 ;  /* 0x00000000080d7211 */ /* 0x080fe200010f0eff */
[----:B------:R-:W-:Y:S01]  /*9e00*/  VIADD R44, R3, 0x2 ;  /* 0x00000002032c7836 */ /* 0x000fe20000000000 */
[----:B------:R-:W-:Y:S01]  /*9e10*/  LEA.HI.X.SX32 R5, R7, R0, 0x1, P3 ;  /* 0x0000000007057211 */ /* 0x000fe200018f0eff */
[----:B------:R-:W-:Y:S01]  /*9e20*/  IMAD.U32 R7, RZ, RZ, UR11 ;  /* 0x0000000bff077e24 */ /* 0x000fe2000f8e00ff */
[----:B------:R-:W-:Y:S01]  /*9e30*/  ISETP.GE.AND P1, PT, R74, R3, PT ;  /* 0x000000034a00720c */ /* 0x000fe20003f26270 */
[----:B------:R1:W-:Y:S01]  /*9e40*/  STL.64 [R1+0xf0], R12 ;  /* 0x0000f00c01007387 */ /* 0x0003e20000100a00 */
[----:B------:R-:W-:-:S02]  /*9e50*/  IMAD R36, R95, 0x2, R37 ;  /* 0x000000025f247824 */ /* 0x000fc400078e0225 */
[----:B------:R-:W-:Y:S01]  /*9e60*/  VIADD R43, R3, 0x3 ;  /* 0x00000003032b7836 */ /* 0x000fe20000000000 */
[----:B------:R3:W-:Y:S01]  /*9e70*/  STL.64 [R1+0xe8], R4 ;  /* 0x0000e80401007387 */ /* 0x0007e20000100a00 */
[----:B------:R-:W-:-:S04]  /*9e80*/  IMAD R38, R96, 0x2, R36 ;  /* 0x0000000260267824 */ /* 0x000fc800078e0224 */
[----:B------:R-:W-:Y:S01]  /*9e90*/  IMAD R39, R97, 0x2, R38 ;  /* 0x0000000261277824 */ /* 0x000fe200078e0226 */
[----:B-1----:R-:W-:-:S03]  /*9ea0*/  LEA R12, P2, R11, R84, 0x1 ;  /* 0x000000540b0c7211 */ /* 0x002fc600078408ff */
[----:B------:R-:W-:Y:S01]  /*9eb0*/  IMAD R40, R98, 0x2, R39 ;  /* 0x0000000262287824 */ /* 0x000fe200078e0227 */
[C---:B---3--:R-:W-:Y:S02]  /*9ec0*/  LEA R4, P3, R10.reuse, R84, 0x1 ;  /* 0x000000540a047211 */ /* 0x048fe400078608ff */
[-C--:B------:R-:W-:Y:S02]  /*9ed0*/  LEA.HI.X.SX32 R13, R11, R0.reuse, 0x1, P2 ;  /* 0x000000000b0d7211 */ /* 0x080fe400010f0eff */
[----:B------:R-:W-:Y:S02]  /*9ee0*/  LEA.HI.X.SX32 R5, R10, R0, 0x1, P3 ;  /* 0x000000000a057211 */ /* 0x000fe400018f0eff */
[-C--:B------:R-:W-:Y:S01]  /*9ef0*/  LEA R8, P3, R37, R84.reuse, 0x1 ;  /* 0x0000005425087211 */ /* 0x080fe200078608ff */
[----:B------:R-:W-:Y:S04]  /*9f00*/  STL.64 [R1+0xe0], R12 ;  /* 0x0000e00c01007387 */ /* 0x000fe80000100a00 */
[----:B------:R-:W-:Y:S04]  /*9f10*/  STL [R1+0x738], R7 ;  /* 0x0007380701007387 */ /* 0x000fe80000100800 */
[----:B------:R1:W-:Y:S04]  /*9f20*/  STL.64 [R1+0xd8], R4 ;  /* 0x0000d80401007387 */ /* 0x0003e80000100a00 */
[----:B------:R3:W-:Y:S01]  /*9f30*/  STL [R1+0xc8], R8 ;  /* 0x0000c80801007387 */ /* 0x0007e20000100800 */
[----:B-1----:R-:W-:-:S04]  /*9f40*/  LEA R4, P2, R6, R84, 0x1 ;  /* 0x0000005406047211 */ /* 0x002fc800078408ff */
[----:B------:R-:W-:-:S05]  /*9f50*/  LEA.HI.X.SX32 R5, R6, R0, 0x1, P2 ;  /* 0x0000000006057211 */ /* 0x000fca00010f0eff */
[----:B------:R3:W-:Y:S01]  /*9f60*/  STL.64 [R1+0xd0], R4 ;  /* 0x0000d00401007387 */ /* 0x0007e20000100a00 */
[----:B------:R-:W-:Y:S05]  /*9f70*/  @!P4 BRA `(.L_x_7) ;  /* 0x000000000008c947 */ /* 0x000fea0003800000 */
[----:B------:R-:W1:Y:S02]  /*9f80*/  SYNCS.PHASECHK.TRANS64.TRYWAIT P2, [UR4+0x10000], RZ ;  /* 0x010000ffff0075a7 */ /* 0x000e640008041104 */
[----:B-1----:R-:W-:Y:S05]  /*9f90*/  @!P2 BRA `(.L_x_8) ;  /* 0x000000f800d8a947 */ /* 0x002fea0003800000 */
.L_x_7:
[----:B---3--:R-:W3:Y:S04]  /*9fa0*/  LDL R4, [R1+0x738] ;  /* 0x0007380001047983 */ /* 0x008ee80000100800 */
[----:B------:R-:W4:Y:S01]  /*9fb0*/  LDL.64 R48, [R1+0xc8] ;  /* 0x0000c80001307983 */ /* 0x000f220000100a00 */
[C---:B------:R-:W-:Y:S01]  /*9fc0*/  LEA R46, P2, R36.reuse, R84, 0x1 ;  /* 0x00000054242e7211 */ /* 0x040fe200078408ff */
[----:B------:R-:W-:Y:S01]  /*9fd0*/  IMAD R41, R99, 0x2, R40 ;  /* 0x0000000263297824 */ /* 0x000fe200078e0228 */
[----:B------:R-:W1:Y:S01]  /*9fe0*/  LDC R64, c[0x0][0x3d8] ;  /* 0x0000f600ff407b82 */ /* 0x000e620000000800 */
[----:B------:R-:W-:Y:S01]  /*9ff0*/  STL [R1+0x970], R125 ;  /* 0x0009707d01007387 */ /* 0x000fe20000100800 */
[----:B------:R-:W-:-:S03]  /*a000*/  LEA.HI.X.SX32 R47, R36, R0, 0x1, P2 ;  /* 0x00000000242f7211 */ /* 0x000fc600010f0eff */
[----:B------:R-:W-:Y:S03]  /*a010*/  STL [R1+0x960], R124 ;  /* 0x0009607c01007387 */ /* 0x000fe60000100800 */
[----:B------:R-:W0:Y:S01]  /*a020*/  LDC R65, c[0x0][0x3d8] ;  /* 0x0000f600ff417b82 */ /* 0x000e220000000800 */
[----:B------:R-:W-:Y:S04]  /*a030*/  STL.64 [R1+0x980], R124 ;  /* 0x0009807c01007387 */ /* 0x000fe80000100a00 */
[----:B------:R2:W-:Y:S03]  /*a040*/  STL [R1+0x8ac], R77 ;  /* 0x0008ac4d01007387 */ /* 0x0005e60000100800 */
[----:B------:R-:W0:Y:S01]  /*a050*/  LDC R66, c[0x0][0x3d8] ;  /* 0x0000f600ff427b82 */ /* 0x000e220000000800 */
[----:B------:R-:W-:Y:S04]  /*a060*/  STL [R1+0x898], R81 ;  /* 0x0008985101007387 */ /* 0x000fe80000100800 */
[----:B------:R-:W-:Y:S03]  /*a070*/  STL [R1+0x894], R80 ;  /* 0x0008945001007387 */ /* 0x000fe60000100800 */
[----:B------:R-:W0:Y:S01]  /*a080*/  LDC R67, c[0x0][0x3d8] ;  /* 0x0000f600ff437b82 */ /* 0x000e220000000800 */
[----:B-----5:R-:W-:Y:S04]  /*a090*/  STL [R1+0x890], R76 ;  /* 0x0008904c01007387 */ /* 0x020fe80000100800 */
[----:B------:R-:W-:Y:S03]  /*a0a0*/  STL [R1+0x88c], R73 ;  /* 0x00088c4901007387 */ /* 0x000fe60000100800 */
[----:B------:R-:W0:Y:S01]  /*a0b0*/  LDC R68, c[0x0][0x3d8] ;  /* 0x0000f600ff447b82 */ /* 0x000e220000000800 */
[----:B------:R-:W-:Y:S04]  /*a0c0*/  STL [R1+0x888], R71 ;  /* 0x0008884701007387 */ /* 0x000fe80000100800 */
[----:B------:R-:W-:Y:S03]  /*a0d0*/  STL [R1+0x884], R70 ;  /* 0x0008844601007387 */ /* 0x000fe60000100800 */
[----:B------:R-:W0:Y:S01]  /*a0e0*/  LDC R69, c[0x0][0x3d8] ;  /* 0x0000f600ff457b82 */ /* 0x000e220000000800 */
[----:B------:R0:W-:Y:S07]  /*a0f0*/  STL [R1+0x880], R2 ;  /* 0x0008800201007387 */ /* 0x0001ee0000100800 */
[----:B------:R-:W-:Y:S08]  /*a100*/  BAR.SYNC.DEFER_BLOCKING 0x0 ;  /* 0x0000000000007b1d */ /* 0x000ff00000010000 */
[----:B------:R-:W1:Y:S01]  /*a110*/  LDC R72, c[0x0][0x3d8] ;  /* 0x0000f600ff487b82 */ /* 0x000e620000000800 */
[----:B------:R-:W0:Y:S01]  /*a120*/  S2R R86, SR_TID.X ;  /* 0x0000000000567919 */ /* 0x000e220000002100 */
[----:B--2---:R-:W2:Y:S06]  /*a130*/  S2R R77, SR_TID.X ;  /* 0x00000000004d7919 */ /* 0x004eac0000002100 */
[----:B------:R-:W1:Y:S08]  /*a140*/  LDC R75, c[0x0][0x3d8] ;  /* 0x0000f600ff4b7b82 */ /* 0x000e700000000800 */
[----:B------:R-:W1:Y:S08]  /*a150*/  LDC R78, c[0x0][0x3d8] ;  /* 0x0000f600ff4e7b82 */ /* 0x000e700000000800 */
[----:B------:R-:W1:Y:S08]  /*a160*/  LDC R79, c[0x0][0x3d8] ;  /* 0x0000f600ff4f7b82 */ /* 0x000e700000000800 */
[----:B------:R-:W1:Y:S01]  /*a170*/  LDC R82, c[0x0][0x3d8] ;  /* 0x0000f600ff527b82 */ /* 0x000e620000000800 */
[----:B0-----:R-:W-:-:S02]  /*a180*/  LOP3.LUT R85, R86, 0x60, RZ, 0xc0, !PT ;  /* 0x0000006056557812 */ /* 0x001fc400078ec0ff */
[----:B------:R-:W-:-:S04]  /*a190*/  LOP3.LUT R86, R86, 0xf, RZ, 0xc0, !PT ;  /* 0x0000000f56567812 */ /* 0x000fc800078ec0ff */
[----:B------:R-:W-:Y:S01]  /*a1a0*/  LEA.HI R2, R85, R86, RZ, 0x1f ;  /* 0x0000005655027211 */ /* 0x000fe200078ff8ff */
[----:B------:R-:W0:Y:S04]  /*a1b0*/  @!P0 SYNCS.CCTL.IV [UR4+0x10000] ;  /* 0x01000000ff0089b1 */ /* 0x000e280008000004 */
[----:B------:R-:W-:Y:S01]  /*a1c0*/  IMAD.SHL.U32 R2, R2, 0x8, RZ ;  /* 0x0000000802027824 */ /* 0x000fe200078e00ff */
[----:B---3--:R-:W-:Y:S02]  /*a1d0*/  R2UR UR11, R4 ;  /* 0x00000000040b72ca */ /* 0x008fe400000e0000 */
[----:B----4-:R-:W-:Y:S01]  /*a1e0*/  LEA.HI.X.SX32 R49, R37, R0, 0x1, P3 ;  /* 0x0000000025317211 */ /* 0x010fe200018f0eff */
[----:B------:R-:W-:Y:S01]  /*a1f0*/  IMAD R37, R100, 0x2, R41 ;  /* 0x0000000264257824 */ /* 0x000fe200078e0229 */
[----:B------:R-:W-:-:S03]  /*a200*/  LEA R48, P3, R38, R84, 0x1 ;  /* 0x0000005426307211 */ /* 0x000fc600078608ff */
[----:B------:R3:W-:Y:S04]  /*a210*/  STL [R1+0xcc], R49 ;  /* 0x0000cc3101007387 */ /* 0x0007e80000100800 */
[----:B------:R4:W-:Y:S02]  /*a220*/  STL.64 [R1+0xc0], R46 ;  /* 0x0000c02e01007387 */ /* 0x0009e40000100a00 */
[----:B------:R-:W-:Y:S01]  /*a230*/  LDTM.16dp32bit_t0_t15.x32 R4, tmem[UR11] ;  /* 0x0000000b000479ee */ /* 0x000fe20008a80000 */
[----:B------:R-:W0:Y:S01]  /*a240*/  LDTM.16dp32bit_t16_t31.x32 R4, tmem[UR11+0x20] ;  /* 0x0000200b000479ee */ /* 0x000e220008aa0000 */
[----:B------:R-:W-:Y:S01]  /*a250*/  NOP ;  /* 0x0000000000007918 */ /* 0x000fe20000000000 */
[----:B---3--:R-:W-:Y:S01]  /*a260*/  LEA.HI.X.SX32 R49, R38, R0, 0x1, P3 ;  /* 0x0000000026317211 */ /* 0x008fe200018f0eff */
[----:B------:R-:W-:-:S04]  /*a270*/  IMAD R38, R101, 0x2, R37 ;  /* 0x0000000265267824 */ /* 0x000fc800078e0225 */
[----:B------:R3:W-:Y:S01]  /*a280*/  STL.64 [R1+0xb8], R48 ;  /* 0x0000b83001007387 */ /* 0x0007e20000100a00 */
[----:B----4-:R-:W-:Y:S01]  /*a290*/  LEA R46, P2, R39, R84, 0x1 ;  /* 0x00000054272e7211 */ /* 0x010fe200078408ff */
[----:B------:R-:W-:-:S03]  /*a2a0*/  IMAD R42, R102, 0x2, R38 ;  /* 0x00000002662a7824 */ /* 0x000fc600078e0226 */
[----:B------:R-:W-:Y:S01]  /*a2b0*/  LEA.HI.X.SX32 R47, R39, R0, 0x1, P2 ;  /* 0x00000000272f7211 */ /* 0x000fe200010f0eff */
[----:B------:R-:W-:-:S04]  /*a2c0*/  IMAD R39, R103, 0x2, R42 ;  /* 0x0000000267277824 */ /* 0x000fc800078e022a */
[----:B------:R4:W-:Y:S01]  /*a2d0*/  STL.64 [R1+0xb0], R46 ;  /* 0x0000b02e01007387 */ /* 0x0009e20000100a00 */
[----:B------:R-:W-:Y:S01]  /*a2e0*/  IMAD R36, R104, 0x2, R39 ;  /* 0x0000000268247824 */ /* 0x000fe200078e0227 */
[----:B---3--:R-:W-:-:S04]  /*a2f0*/  LEA R48, P3, R40, R84, 0x1 ;  /* 0x0000005428307211 */ /* 0x008fc800078608ff */
[----:B------:R-:W-:Y:S01]  /*a300*/  LEA.HI.X.SX32 R49, R40, R0, 0x1, P3 ;  /* 0x0000000028317211 */ /* 0x000fe200018f0eff */
[-C--:B0-----:R-:W-:Y:S01]  /*a310*/  FMUL R4, R4, R62.reuse ;  /* 0x0000003e04047220 */ /* 0x081fe20000400000 */
[-C--:B------:R-:W-:Y:S01]  /*a320*/  FMUL R5, R5, R62.reuse ;  /* 0x0000003e05057220 */ /* 0x080fe20000400000 */
[-C--:B------:R-:W-:Y:S01]  /*a330*/  FMUL R7, R7, R62.reuse ;  /* 0x0000003e07077220 */ /* 0x080fe20000400000 */
[----:B------:R-:W-:Y:S01]  /*a340*/  FMUL R8, R8, R62 ;  /* 0x0000003e08087220 */ /* 0x000fe20000400000 */
[----:B------:R0:W-:Y:S01]  /*a350*/  STL.64 [R1+0xa8], R48 ;  /* 0x0000a83001007387 */ /* 0x0001e20000100a00 */
[----:B----4-:R-:W-:Y:S01]  /*a360*/  LEA R46, P2, R41, R84, 0x1 ;  /* 0x00000054292e7211 */ /* 0x010fe200078408ff */
[----:B------:R-:W-:Y:S01]  /*a370*/  FMUL R10, R10, R62 ;  /* 0x0000003e0a0a7220 */ /* 0x000fe20000400000 */
[----:B------:R-:W-:Y:S01]  /*a380*/  FSEL R61, R4, -INF , P1 ;  /* 0xff800000043d7808 */ /* 0x000fe20000800000 */
[----:B------:R-:W-:Y:S01]  /*a390*/  VIADD R4, R3, 0x4 ;  /* 0x0000000403047836 */ /* 0x000fe20000000000 */
[----:B------:R-:W-:Y:S01]  /*a3a0*/  LEA.HI.X.SX32 R47, R41, R0, 0x1, P2 ;  /* 0x00000000292f7211 */ /* 0x000fe200010f0eff */
[-C--:B------:R-:W-:Y:S01]  /*a3b0*/  FMUL R11, R11, R62.reuse ;  /* 0x0000003e0b0b7220 */ /* 0x080fe20000400000 */
[----:B------:R-:W-:Y:S01]  /*a3c0*/  ISETP.GT.AND P1, PT, R74, R3, PT ;  /* 0x000000034a00720c */ /* 0x000fe20003f24270 */
[-C--:B------:R-:W-:Y:S01]  /*a3d0*/  FMUL R13, R13, R62.reuse ;  /* 0x0000003e0d0d7220 */ /* 0x080fe20000400000 */
[-C--:B------:R-:W-:Y:S01]  /*a3e0*/  FMUL R14, R14, R62.reuse ;  /* 0x0000003e0e0e7220 */ /* 0x080fe20000400000 */
[----:B------:R3:W-:Y:S01]  /*a3f0*/  STL.64 [R1+0xa0], R46 ;  /* 0x0000a02e01007387 */ /* 0x0007e20000100a00 */
[----:B------:R-:W-:Y:S01]  /*a400*/  FSEL R60, R5, -INF , P1 ;  /* 0xff800000053c7808 */ /* 0x000fe20000800000 */
[----:B------:R-:W-:Y:S01]  /*a410*/  FMUL R6, R6, R62 ;  /* 0x0000003e06067220 */ /* 0x000fe20000400000 */
[----:B0-----:R-:W-:Y:S01]  /*a420*/  LEA R48, P3, R37, R84, 0x1 ;  /* 0x0000005425307211 */ /* 0x001fe200078608ff */
[----:B------:R-:W-:Y:S01]  /*a430*/  FMUL R16, R16, R62 ;  /* 0x0000003e10107220 */ /* 0x000fe20000400000 */
[----:B------:R-:W-:Y:S01]  /*a440*/  ISETP.GE.AND P1, PT, R74, R4, PT ;  /* 0x000000044a00720c */ /* 0x000fe20003f26270 */
[----:B------:R-:W-:Y:S01]  /*a450*/  VIADD R4, R3, 0x6 ;  /* 0x0000000603047836 */ /* 0x000fe20000000000 */
[----:B------:R-:W-:Y:S01]  /*a460*/  LEA.HI.X.SX32 R49, R37, R0, 0x1, P3 ;  /* 0x0000000025317211 */ /* 0x000fe200018f0eff */
[----:B------:R-:W-:Y:S01]  /*a470*/  VIADD R37, R3, 0x5 ;  /* 0x0000000503257836 */ /* 0x000fe20000000000 */
[----:B------:R-:W-:Y:S01]  /*a480*/  LEA R40, P3, R42, R84, 0x1 ;  /* 0x000000542a287211 */ /* 0x000fe200078608ff */
[----:B------:R-:W-:Y:S01]  /*a490*/  FMUL R9, R9, R62 ;  /* 0x0000003e09097220 */ /* 0x000fe20000400000 */
[----:B------:R-:W-:Y:S01]  /*a4a0*/  FSEL R57, R8, -INF , P1 ;  /* 0xff80000008397808 */ /* 0x000fe20000800000 */
[----:B------:R-:W-:Y:S01]  /*a4b0*/  STL.64 [R1+0x98], R48 ;  /* 0x0000983001007387 */ /* 0x000fe20000100a00 */
[----:B---3--:R-:W-:Y:S01]  /*a4c0*/  LEA R46, P2, R38, R84, 0x1 ;  /* 0x00000054262e7211 */ /* 0x008fe200078408ff */
[----:B------:R-:W-:Y:S01]  /*a4d0*/  VIADD R5, R3, 0x8 ;  /* 0x0000000803057836 */ /* 0x000fe20000000000 */
[----:B------:R-:W-:Y:S01]  /*a4e0*/  LEA.HI.X.SX32 R41, R42, R0, 0x1, P3 ;  /* 0x000000002a297211 */ /* 0x000fe200018f0eff */
[----:B------:R-:W-:Y:S01]  /*a4f0*/  FMUL R17, R17, R62 ;  /* 0x0000003e11117220 */ /* 0x000fe20000400000 */
[----:B------:R-:W-:Y:S01]  /*a500*/  LEA.HI.X.SX32 R47, R38, R0, 0x1, P2 ;  /* 0x00000000262f7211 */ /* 0x000fe200010f0eff */
[-C--:B------:R-:W-:Y:S01]  /*a510*/  FMUL R12, R12, R62.reuse ;  /* 0x0000003e0c0c7220 */ /* 0x080fe20000400000 */
[-C--:B------:R-:W-:Y:S01]  /*a520*/  FMUL R19, R19, R62.reuse ;  /* 0x0000003e13137220 */ /* 0x080fe20000400000 */
[-C--:B------:R-:W-:Y:S01]  /*a530*/  FMUL R15, R15, R62.reuse ;  /* 0x0000003e0f0f7220 */ /* 0x080fe20000400000 */
[-C--:B------:R-:W-:Y:S01]  /*a540*/  FMUL R20, R20, R62.reuse ;  /* 0x0000003e14147220 */ /* 0x080fe20000400000 */
[----:B------:R0:W-:Y:S01]  /*a550*/  STL.64 [R1+0x90], R46 ;  /* 0x0000902e01007387 */ /* 0x0001e20000100a00 */
[-C--:B------:R-:W-:Y:S01]  /*a560*/  FMUL R18, R18, R62.reuse ;  /* 0x0000003e12127220 */ /* 0x080fe20000400000 */
[-C--:B------:R-:W-:Y:S01]  /*a570*/  FMUL R22, R22, R62.reuse ;  /* 0x0000003e16167220 */ /* 0x080fe20000400000 */
[-C--:B------:R-:W-:Y:S01]  /*a580*/  FMUL R21, R21, R62.reuse ;  /* 0x0000003e15157220 */ /* 0x080fe20000400000 */
[----:B------:R3:W-:Y:S01]  /*a590*/  STL.64 [R1+0x88], R40 ;  /* 0x0000882801007387 */ /* 0x0007e20000100a00 */
[-C--:B------:R-:W-:Y:S01]  /*a5a0*/  FMUL R23, R23, R62.reuse ;  /* 0x0000003e17177220 */ /* 0x080fe20000400000 */
[-C--:B------:R-:W-:Y:S01]  /*a5b0*/  FMUL R24, R24, R62.reuse ;  /* 0x0000003e18187220 */ /* 0x080fe20000400000 */
[----:B------:R-:W4:Y:S01]  /*a5c0*/  LDC R8, c[0x0][0x3d8] ;  /* 0x0000f600ff087b82 */ /* 0x000f220000000800 */
[-C--:B------:R-:W-:Y:S01]  /*a5d0*/  FMUL R26, R26, R62.reuse ;  /* 0x0000003e1a1a7220 */ /* 0x080fe20000400000 */
[-C--:B------:R-:W-:Y:S01]  /*a5e0*/  FMUL R25, R25, R62.reuse ;  /* 0x0000003e19197220 */ /* 0x080fe20000400000 */
[-C--:B------:R-:W-:Y:S01]  /*a5f0*/  FMUL R28, R28, R62.reuse ;  /* 0x0000003e1c1c7220 */ /* 0x080fe20000400000 */
[----:B------:R-:W-:Y:S01]  /*a600*/  FMUL R27, R27, R62 ;  /* 0x0000003e1b1b7220 */ /* 0x000fe20000400000 */
[----:B0-----:R-:W-:Y:S01]  /*a610*/  LEA R46, P2, R39, R84, 0x1 ;  /* 0x00000054272e7211 */ /* 0x001fe200078408ff */
[----:B------:R-:W-:Y:S01]  /*a620*/  FMUL R29, R29, R62 ;  /* 0x0000003e1d1d7220 */ /* 0x000fe20000400000 */
[----:B---3--:R-:W-:-:S02]  /*a630*/  LEA R40, P3, R36, R84, 0x1 ;  /* 0x0000005424287211 */ /* 0x008fc400078608ff */
[-C--:B------:R-:W-:Y:S02]  /*a640*/  LEA.HI.X.SX32 R47, R39, R0.reuse, 0x1, P2 ;  /* 0x00000000272f7211 */ /* 0x080fe400010f0eff */
[----:B------:R-:W-:Y:S02]  /*a650*/  LEA.HI.X.SX32 R41, R36, R0, 0x1, P3 ;  /* 0x0000000024297211 */ /* 0x000fe400018f0eff */
[C---:B------:R-:W-:Y:S01]  /*a660*/  ISETP.GE.AND P3, PT, R74.reuse, R43, PT ;  /* 0x0000002b4a00720c */ /* 0x040fe20003f66270 */
[----:B------:R0:W-:Y:S01]  /*a670*/  STL.64 [R1+0x80], R46 ;  /* 0x0000802e01007387 */ /* 0x0001e20000100a00 */
[C---:B------:R-:W-:Y:S02]  /*a680*/  ISETP.GE.AND P2, PT, R74.reuse, R44, PT ;  /* 0x0000002c4a00720c */ /* 0x040fe40003f46270 */
[----:B------:R-:W-:Y:S01]  /*a690*/  FSEL R58, R7, -INF , P3 ;  /* 0xff800000073a7808 */ /* 0x000fe20001800000 */
[----:B------:R3:W-:Y:S01]  /*a6a0*/  STL.64 [R1+0x78], R40 ;  /* 0x0000782801007387 */ /* 0x0007e20000100a00 */
[----:B------:R-:W-:Y:S01]  /*a6b0*/  ISETP.GE.AND P3, PT, R74, R4, PT ;  /* 0x000000044a00720c */ /* 0x000fe20003f66270 */
[C---:B------:R-:W-:Y:S01]  /*a6c0*/  VIADD R4, R3.reuse, 0x7 ;  /* 0x0000000703047836 */ /* 0x040fe20000000000 */
[----:B------:R-:W-:Y:S01]  /*a6d0*/  FSEL R59, R6, -INF , P2 ;  /* 0xff800000063b7808 */ /* 0x000fe20001000000 */
[----:B------:R-:W1:Y:S01]  /*a6e0*/  LDC R7, c[0x0][0x3d8] ;  /* 0x0000f600ff077b82 */ /* 0x000e620000000800 */
[----:B------:R-:W-:Y:S01]  /*a6f0*/  FSEL R55, R10, -INF , P3 ;  /* 0xff8000000a377808 */ /* 0x000fe20001800000 */
[----:B------:R-:W-:Y:S01]  /*a700*/  STL [R1+0x89c], R74 ;  /* 0x00089c4a01007387 */ /* 0x000fe20000100800 */
[C---:B------:R-:W-:Y:S01]  /*a710*/  ISETP.GE.AND P1, PT, R74.reuse, R4, PT ;  /* 0x000000044a00720c */ /* 0x040fe20003f26270 */
[----:B------:R-:W-:Y:S01]  /*a720*/  VIADD R4, R3, 0x9 ;  /* 0x0000000903047836 */ /* 0x000fe20000000000 */
[----:B------:R-:W-:-:S02]  /*a730*/  ISETP.GE.AND P2, PT, R74, R37, PT ;  /* 0x000000254a00720c */ /* 0x000fc40003f46270 */
[----:B------:R-:W-:Y:S01]  /*a740*/  FSEL R54, R11, -INF , P1 ;  /* 0xff8000000b367808 */ /* 0x000fe20000800000 */
[----:B------:R-:W1:Y:S01]  /*a750*/  LDC R6, c[0x0][0x3d8] ;  /* 0x0000f600ff067b82 */ /* 0x000e620000000800 */
[C---:B------:R-:W-:Y:S01]  /*a760*/  ISETP.GE.AND P3, PT, R74.reuse, R4, PT ;  /* 0x000000044a00720c */ /* 0x040fe20003f66270 */
[----:B------:R-:W-:Y:S01]  /*a770*/  VIADD R4, R3, 0xa ;  /* 0x0000000a03047836 */ /* 0x000fe20000000000 */
[----:B------:R-:W-:Y:S02]  /*a780*/  FSEL R56, R9, -INF , P2 ;  /* 0xff80000009387808 */ /* 0x000fe40001000000 */
[----:B------:R-:W-:Y:S02]  /*a790*/  FSEL R52, R13, -INF , P3 ;  /* 0xff8000000d347808 */ /* 0x000fe40001800000 */
[C---:B------:R-:W-:Y:S01]  /*a7a0*/  ISETP.GE.AND P1, PT, R74.reuse, R4, PT ;  /* 0x000000044a00720c */ /* 0x040fe20003f26270 */
[C---:B------:R-:W-:Y:S01]  /*a7b0*/  VIADD R4, R3.reuse, 0xc ;  /* 0x0000000c03047836 */ /* 0x040fe20000000000 */
[----:B------:R-:W-:Y:S01]  /*a7c0*/  ISETP.GE.AND P2, PT, R74, R5, PT ;  /* 0x000000054a00720c */ /* 0x000fe20003f46270 */
[C---:B------:R-:W-:Y:S01]  /*a7d0*/  VIADD R5, R3.reuse, 0xb ;  /* 0x0000000b03057836 */ /* 0x040fe20000000000 */
[----:B------:R-:W-:Y:S01]  /*a7e0*/  FSEL R51, R14, -INF , P1 ;  /* 0xff8000000e337808 */ /* 0x000fe20000800000 */
[----:B------:R-:W1:Y:S01]  /*a7f0*/  LDC R9, c[0x0][0x3d8] ;  /* 0x0000f600ff097b82 */ /* 0x000e620000000800 */
[----:B------:R-:W-:Y:S01]  /*a800*/  ISETP.GE.AND P3, PT, R74, R4, PT ;  /* 0x000000044a00720c */ /* 0x000fe20003f66270 */
[----:B------:R-:W-:Y:S01]  /*a810*/  VIADD R4, R3, 0xd ;  /* 0x0000000d03047836 */ /* 0x000fe20000000000 */
[----:B------:R-:W-:-:S02]  /*a820*/  FSEL R53, R12, -INF , P2 ;  /* 0xff8000000c357808 */ /* 0x000fc40001000000 */
[----:B------:R-:W-:Y:S02]  /*a830*/  FSEL R49, R16, -INF , P3 ;  /* 0xff80000010317808 */ /* 0x000fe40001800000 */
[C---:B------:R-:W-:Y:S01]  /*a840*/  ISETP.GE.AND P1, PT, R74.reuse, R4, PT ;  /* 0x000000044a00720c */ /* 0x040fe20003f26270 */
[C---:B------:R-:W-:Y:S01]  /*a850*/  VIADD R4, R3.reuse, 0xf ;  /* 0x0000000f03047836 */ /* 0x040fe20000000000 */
[C---:B------:R-:W-:Y:S01]  /*a860*/  ISETP.GE.AND P2, PT, R74.reuse, R5, PT ;  /* 0x000000054a00720c */ /* 0x040fe20003f46270 */
[----:B------:R-:W-:Y:S01]  /*a870*/  VIADD R5, R3, 0xe ;  /* 0x0000000e03057836 */ /* 0x000fe20000000000 */
[----:B------:R-:W-:Y:S01]  /*a880*/  FSEL R48, R17, -INF , P1 ;  /* 0xff80000011307808 */ /* 0x000fe20000800000 */
[----:B------:R-:W1:Y:S01]  /*a890*/  LDC R11, c[0x0][0x3d8] ;  /* 0x0000f600ff0b7b82 */ /* 0x000e620000000800 */
[----:B------:R-:W-:Y:S01]  /*a8a0*/  ISETP.GE.AND P3, PT, R74, R4, PT ;  /* 0x000000044a00720c */ /* 0x000fe20003f66270 */
[----:B------:R-:W-:Y:S01]  /*a8b0*/  VIADD R4, R3, 0x10 ;  /* 0x0000001003047836 */ /* 0x000fe20000000000 */
[----:B------:R-:W-:-:S02]  /*a8c0*/  FSEL R50, R15, -INF , P2 ;  /* 0xff8000000f327808 */ /* 0x000fc40001000000 */
[----:B0-----:R-:W-:Y:S02]  /*a8d0*/  FSEL R46, R19, -INF , P3 ;  /* 0xff800000132e7808 */ /* 0x001fe40001800000 */
[C---:B------:R-:W-:Y:S01]  /*a8e0*/  ISETP.GE.AND P1, PT, R74.reuse, R4, PT ;  /* 0x000000044a00720c */ /* 0x040fe20003f26270 */
[C---:B------:R-:W-:Y:S01]  /*a8f0*/  VIADD R4, R3.reuse, 0x12 ;  /* 0x0000001203047836 */ /* 0x040fe20000000000 */
[----:B------:R-:W-:Y:S01]  /*a900*/  ISETP.GE.AND P2, PT, R74, R5, PT ;  /* 0x000000054a00720c */ /* 0x000fe20003f46270 */
[C---:B------:R-:W-:Y:S01]  /*a910*/  VIADD R5, R3.reuse, 0x11 ;  /* 0x0000001103057836 */ /* 0x040fe20000000000 */
[----:B------:R-:W-:Y:S01]  /*a920*/  FSEL R45, R20, -INF , P1 ;  /* 0xff800000142d7808 */ /* 0x000fe20000800000 */
[----:B------:R-:W0:Y:S01]  /*a930*/  LDC R10, c[0x0][0x3d8] ;  /* 0x0000f600ff0a7b82 */ /* 0x000e220000000800 */
[----:B------:R-:W-:Y:S01]  /*a940*/  ISETP.GE.AND P3, PT, R74, R4, PT ;  /* 0x000000044a00720c */ /* 0x000fe20003f66270 */
[----:B------:R-:W-:Y:S01]  /*a950*/  VIADD R4, R3, 0x13 ;  /* 0x0000001303047836 */ /* 0x000fe20000000000 */
[----:B------:R-:W-:-:S02]  /*a960*/  FSEL R47, R18, -INF , P2 ;  /* 0xff800000122f7808 */ /* 0x000fc40001000000 */
[C---:B------:R-:W-:Y:S01]  /*a970*/  ISETP.GE.AND P2, PT, R74.reuse, R5, PT ;  /* 0x000000054a00720c */ /* 0x040fe20003f46270 */
[C---:B------:R-:W-:Y:S01]  /*a980*/  VIADD R5, R3.reuse, 0x14 ;  /* 0x0000001403057836 */ /* 0x040fe20000000000 */
[----:B------:R-:W-:Y:S01]  /*a990*/  ISETP.GE.AND P1, PT, R74, R4, PT ;  /* 0x000000044a00720c */ /* 0x000fe20003f26270 */
[----:B------:R-:W-:Y:S01]  /*a9a0*/  VIADD R4, R3, 0x15 ;  /* 0x0000001503047836 */ /* 0x000fe20000000000 */
[----:B------:R-:W-:Y:S01]  /*a9b0*/  FSEL R43, R22, -INF , P3 ;  /* 0xff800000162b7808 */ /* 0x000fe20001800000 */
[----:B------:R-:W0:Y:S01]  /*a9c0*/  LDC R12, c[0x0][0x3d8] ;  /* 0x0000f600ff0c7b82 */ /* 0x000e220000000800 */
[----:B------:R-:W-:Y:S02]  /*a9d0*/  FSEL R44, R21, -INF , P2 ;  /* 0xff800000152c7808 */ /* 0x000fe40001000000 */
[C---:B------:R-:W-:Y:S01]  /*a9e0*/  ISETP.GE.AND P3, PT, R74.reuse, R4, PT ;  /* 0x000000044a00720c */ /* 0x040fe20003f66270 */
[C---:B------:R-:W-:Y:S01]  /*a9f0*/  VIADD R4, R3.reuse, 0x16 ;  /* 0x0000001603047836 */ /* 0x040fe20000000000 */
[C---:B------:R-:W-:Y:S01]  /*aa00*/  ISETP.GE.AND P2, PT, R74.reuse, R5, PT ;  /* 0x000000054a00720c */ /* 0x040fe20003f46270 */
[----:B------:R-:W-:Y:S01]  /*aa10*/  VIADD R5, R3, 0x17 ;  /* 0x0000001703057836 */ /* 0x000fe20000000000 */
[----:B------:R-:W-:Y:S01]  /*aa20*/  FSEL R42, R23, -INF , P1 ;  /* 0xff800000172a7808 */ /* 0x000fe20000800000 */
[----:B------:R-:W2:Y:S01]  /*aa30*/  LDC R14, c[0x0][0x3d8] ;  /* 0x0000f600ff0e7b82 */ /* 0x000ea20000000800 */
[----:B------:R-:W-:Y:S01]  /*aa40*/  ISETP.GE.AND P1, PT, R74, R4, PT ;  /* 0x000000044a00720c */ /* 0x000fe20003f26270 */
[----:B------:R-:W-:Y:S01]  /*aa50*/  VIADD R4, R3, 0x19 ;  /* 0x0000001903047836 */ /* 0x000fe20000000000 */
[----:B---3--:R-:W-:Y:S01]  /*aa60*/  FSEL R41, R24, -INF , P2 ;  /* 0xff80000018297808 */ /* 0x008fe20001000000 */
[-C--:B------:R-:W-:Y:S01]  /*aa70*/  FMUL R23, R35, R62.reuse ;  /* 0x0000003e23177220 */ /* 0x080fe20000400000 */
[----:B------:R-:W-:Y:S01]  /*aa80*/  ISETP.GE.AND P2, PT, R74, R5, PT ;  /* 0x000000054a00720c */ /* 0x000fe20003f46270 */
[----:B------:R-:W-:Y:S01]  /*aa90*/  VIADD R5, R3, 0x18 ;  /* 0x0000001803057836 */ /* 0x000fe20000000000 */
[----:B------:R-:W-:Y:S01]  /*aaa0*/  FSEL R39, R26, -INF , P1 ;  /* 0xff8000001a277808 */ /* 0x000fe20000800000 */
[----:B------:R-:W3:Y:S01]  /*aab0*/  LDC R19, c[0x0][0x3d8] ;  /* 0x0000f600ff137b82 */ /* 0x000ee20000000800 */
[----:B------:R-:W-:Y:S01]  /*aac0*/  FSEL R40, R25, -INF , P3 ;  /* 0xff80000019287808 */ /* 0x000fe20001800000 */
[----:B------:R-:W-:Y:S01]  /*aad0*/  FMUL R26, R32, R62 ;  /* 0x0000003e201a7220 */ /* 0x000fe20000400000 */
[C---:B------:R-:W-:Y:S01]  /*aae0*/  ISETP.GE.AND P1, PT, R74.reuse, R4, PT ;  /* 0x000000044a00720c */ /* 0x040fe20003f26270 */
[C---:B------:R-:W-:Y:S01]  /*aaf0*/  VIADD R4, R3.reuse, 0x1b ;  /* 0x0000001b03047836 */ /* 0x040fe20000000000 */
[----:B------:R-:W-:Y:S01]  /*ab00*/  ISETP.GE.AND P3, PT, R74, R5, PT ;  /* 0x000000054a00720c */ /* 0x000fe20003f66270 */
[----:B------:R-:W-:Y:S01]  /*ab10*/  VIADD R5, R3, 0x1a ;  /* 0x0000001a03057836 */ /* 0x000fe20000000000 */
[----:B------:R-:W-:Y:S01]  /*ab20*/  FSEL R38, R27, -INF , P2 ;  /* 0xff8000001b267808 */ /* 0x000fe20001000000 */
[----:B------:R-:W3:Y:S01]  /*ab30*/  LDC R22, c[0x0][0x3d8] ;  /* 0x0000f600ff167b82 */ /* 0x000ee20000000800 */
[----:B------:R-:W-:Y:S01]  /*ab40*/  FSEL R37, R28, -INF , P3 ;  /* 0xff8000001c257808 */ /* 0x000fe20001800000 */
[----:B------:R-:W-:Y:S01]  /*ab50*/  FMUL R28, R30, R62 ;  /* 0x0000003e1e1c7220 */ /* 0x000fe20000400000 */
[C---:B------:R-:W-:Y:S01]  /*ab60*/  ISETP.GE.AND P3, PT, R74.reuse, R4, PT ;  /* 0x000000044a00720c */ /* 0x040fe20003f66270 */
[----:B------:R-:W-:Y:S01]  /*ab70*/  VIADD R4, R3, 0x1c ;  /* 0x0000001c03047836 */ /* 0x000fe20000000000 */
[----:B------:R-:W-:Y:S01]  /*ab80*/  ISETP.GE.AND P2, PT, R74, R5, PT ;  /* 0x000000054a00720c */ /* 0x000fe20003f46270 */
[----:B-1----:R-:W-:Y:S01]  /*ab90*/  IMAD R5, R6, 0x2, R36 ;  /* 0x0000000206057824 */ /* 0x002fe200078e0224 */
[----:B------:R-:W-:Y:S01]  /*aba0*/  FSEL R29, R29, -INF , P1 ;  /* 0xff8000001d1d7808 */ /* 0x000fe20000800000 */
[----:B------:R-:W-:Y:S01]  /*abb0*/  VIADD R6, R3, 0x1d ;  /* 0x0000001d03067836 */ /* 0x000fe20000000000 */
[----:B------:R-:W-:Y:S01]  /*abc0*/  ISETP.GE.AND P1, PT, R74, R4, PT ;  /* 0x000000044a00720c */ /* 0x000fe20003f26270 */
[----:B----4-:R-:W-:Y:S01]  /*abd0*/  IMAD R4, R8, 0x2, R5 ;  /* 0x0000000208047824 */ /* 0x010fe200078e0205 */
[----:B------:R-:W-:Y:S01]  /*abe0*/  FSEL R28, R28, -INF , P2 ;  /* 0xff8000001c1c7808 */ /* 0x000fe20001000000 */
[----:B------:R-:W-:Y:S01]  /*abf0*/  FMUL R27, R31, R62 ;  /* 0x0000003e1f1b7220 */ /* 0x000fe20000400000 */
[----:B------:R-:W-:Y:S01]  /*ac00*/  ISETP.GE.AND P2, PT, R74, R6, PT ;  /* 0x000000064a00720c */ /* 0x000fe20003f46270 */
[----:B------:R-:W-:Y:S01]  /*ac10*/  IMAD R7, R7, 0x2, R4 ;  /* 0x0000000207077824 */ /* 0x000fe200078e0204 */
[----:B------:R-:W1:Y:S01]  /*ac20*/  LDC R21, c[0x0][0x3d8] ;  /* 0x0000f600ff157b82 */ /* 0x000e620000000800 */
[----:B------:R-:W-:Y:S01]  /*ac30*/  FSEL R26, R26, -INF , P1 ;  /* 0xff8000001a1a7808 */ /* 0x000fe20000800000 */
[----:B------:R-:W-:Y:S01]  /*ac40*/  FMUL R25, R33, R62 ;  /* 0x0000003e21197220 */ /* 0x000fe20000400000 */
[----:B------:R-:W-:Y:S01]  /*ac50*/  IMAD R6, R9, 0x2, R7 ;  /* 0x0000000209067824 */ /* 0x000fe200078e0207 */
[----:B------:R-:W-:Y:S01]  /*ac60*/  FSEL R27, R27, -INF , P3 ;  /* 0xff8000001b1b7808 */ /* 0x000fe20001800000 */
[----:B------:R-:W-:-:S02]  /*ac70*/  VIADD R9, R3, 0x1e ;  /* 0x0000001e03097836 */ /* 0x000fc40000000000 */
[----:B------:R-:W-:Y:S01]  /*ac80*/  FMUL R24, R34, R62 ;  /* 0x0000003e22187220 */ /* 0x000fe20000400000 */
[----:B------:R-:W-:Y:S01]  /*ac90*/  IMAD R8, R11, 0x2, R6 ;  /* 0x000000020b087824 */ /* 0x000fe200078e0206 */
[----:B------:R-:W4:Y:S01]  /*aca0*/  LDC R13, c[0x0][0x3d8] ;  /* 0x0000f600ff0d7b82 */ /* 0x000f220000000800 */
[----:B------:R-:W-:Y:S02]  /*acb0*/  FSEL R25, R25, -INF , P2 ;  /* 0xff80000019197808 */ /* 0x000fe40001000000 */
[----:B------:R-:W-:Y:S01]  /*acc0*/  ISETP.GE.AND P3, PT, R74, R9, PT ;  /* 0x000000094a00720c */ /* 0x000fe20003f66270 */
[----:B------:R-:W-:Y:S01]  /*acd0*/  VIADD R9, R3, 0x1f ;  /* 0x0000001f03097836 */ /* 0x000fe20000000000 */
[C---:B------:R-:W-:Y:S01]  /*ace0*/  LEA R80, P2, R5.reuse, R84, 0x1 ;  /* 0x0000005405507211 */ /* 0x040fe200078408ff */
[----:B0-----:R-:W-:Y:S01]  /*acf0*/  IMAD R3, R10, 0x2, R8 ;  /* 0x000000020a037824 */ /* 0x001fe200078e0208 */
[----:B------:R-:W-:Y:S01]  /*ad00*/  FSEL R24, R24, -INF , P3 ;  /* 0xff80000018187808 */ /* 0x000fe20001800000 */
[----:B------:R-:W0:Y:S01]  /*ad10*/  LDC R16, c[0x0][0x3d8] ;  /* 0x0000f600ff107b82 */ /* 0x000e220000000800 */
[----:B------:R-:W-:Y:S01]  /*ad20*/  ISETP.GE.AND P1, PT, R74, R9, PT ;  /* 0x000000094a00720c */ /* 0x000fe20003f26270 */
[----:B------:R-:W-:Y:S01]  /*ad30*/  IMAD R10, R12, 0x2, R3 ;  /* 0x000000020c0a7824 */ /* 0x000fe200078e0203 */
[----:B------:R-:W-:-:S02]  /*ad40*/  LEA.HI.X.SX32 R81, R5, R0, 0x1, P2 ;  /* 0x0000000005517211 */ /* 0x000fc400010f0eff */
[----:B------:R-:W-:Y:S01]  /*ad50*/  FSEL R23, R23, -INF , P1 ;  /* 0xff80000017177808 */ /* 0x000fe20000800000 */
[----:B--2---:R-:W-:Y:S01]  /*ad60*/  IMAD R9, R14, 0x2, R10 ;  /* 0x000000020e097824 */ /* 0x004fe200078e020a */
[C---:B------:R-:W-:Y:S01]  /*ad70*/  LEA R70, P1, R4.reuse, R84, 0x1 ;  /* 0x0000005404467211 */ /* 0x040fe200078208ff */
[----:B------:R-:W2:Y:S01]  /*ad80*/  LDC R15, c[0x0][0x3d8] ;  /* 0x0000f600ff0f7b82 */ /* 0x000ea20000000800 */
[----:B------:R1:W-:Y:S01]  /*ad90*/  STL.64 [R1+0x70], R80 ;  /* 0x0000705001007387 */ /* 0x0003e20000100a00 */
[----:B---3--:R-:W-:Y:S01]  /*ada0*/  IMAD R12, R19, 0x2, R9 ;  /* 0x00000002130c7824 */ /* 0x008fe200078e0209 */
[----:B------:R-:W-:Y:S02]  /*adb0*/  LEA.HI.X.SX32 R71, R4, R0, 0x1, P1 ;  /* 0x0000000004477211 */ /* 0x000fe400008f0eff */
[----:B------:R-:W-:Y:S01]  /*adc0*/  LOP3.LUT R31, R77, 0x1f, RZ, 0xc0, !PT ;  /* 0x0000001f4d1f7812 */ /* 0x000fe200078ec0ff */
[----:B------:R-:W-:Y:S02]  /*add0*/  IMAD R11, R22, 0x2, R12 ;  /* 0x00000002160b7824 */ /* 0x000fe400078e020c */
[----:B------:R-:W3:Y:S01]  /*ade0*/  LDC R18, c[0x0][0x3d8] ;  /* 0x0000f600ff127b82 */ /* 0x000ee20000000800 */
[----:B------:R0:W-:Y:S01]  /*adf0*/  STL.64 [R1+0x68], R70 ;  /* 0x0000684601007387 */ /* 0x0001e20000100a00 */
[----:B-1----:R-:W-:Y:S01]  /*ae00*/  IMAD R14, R21, 0x2, R11 ;  /* 0x00000002150e7824 */ /* 0x002fe200078e020b */
[----:B------:R-:W-:-:S02]  /*ae10*/  FMNMX3 R21, R61, R60, R59, !PT ;  /* 0x0000003c3d157276 */ /* 0x000fc4000780003b */
[----:B------:R-:W-:Y:S01]  /*ae20*/  LEA R80, P1, R7, R84, 0x1 ;  /* 0x0000005407507211 */ /* 0x000fe200078208ff */
[----:B----4-:R-:W-:Y:S01]  /*ae30*/  IMAD R13, R13, 0x2, R14 ;  /* 0x000000020d0d7824 */ /* 0x010fe200078e020e */
[----:B------:R-:W-:Y:S01]  /*ae40*/  FMNMX3 R5, R21, R58, R57, !PT ;  /* 0x0000003a15057276 */ /* 0x000fe20007800039 */
[----:B------:R-:W1:Y:S01]  /*ae50*/  LDC R17, c[0x0][0x3d8] ;  /* 0x0000f600ff117b82 */ /* 0x000e620000000800 */
[----:B------:R-:W-:Y:S01]  /*ae60*/  LEA.HI.X.SX32 R81, R7, R0, 0x1, P1 ;  /* 0x0000000007517211 */ /* 0x000fe200008f0eff */
[----:B0-----:R-:W-:Y:S01]  /*ae70*/  IMAD R16, R16, 0x2, R13 ;  /* 0x0000000210107824 */ /* 0x001fe200078e020d */
[----:B------:R-:W-:Y:S02]  /*ae80*/  FMNMX3 R4, R5, R56, R55, !PT ;  /* 0x0000003805047276 */ /* 0x000fe40007800037 */
[----:B------:R-:W-:Y:S01]  /*ae90*/  LEA R70, P2, R6, R84, 0x1 ;  /* 0x0000005406467211 */ /* 0x000fe200078408ff */
[----:B------:R0:W-:Y:S01]  /*aea0*/  STL.64 [R1+0x60], R80 ;  /* 0x0000605001007387 */ /* 0x0001e20000100a00 */
[----:B------:R-:W-:Y:S01]  /*aeb0*/  FMNMX3 R7, R4, R54, R53, !PT ;  /* 0x0000003604077276 */ /* 0x000fe20007800035 */
[----:B------:R-:W4:Y:S01]  /*aec0*/  LDC R20, c[0x0][0x3d8] ;  /* 0x0000f600ff147b82 */ /* 0x000f220000000800 */
[----:B--2---:R-:W-:Y:S01]  /*aed0*/  IMAD R15, R15, 0x2, R16 ;  /* 0x000000020f0f7824 */ /* 0x004fe200078e0210 */
[----:B------:R-:W-:-:S02]  /*aee0*/  LEA.HI.X.SX32 R71, R6, R0, 0x1, P2 ;  /* 0x0000000006477211 */ /* 0x000fc400010f0eff */
[----:B------:R-:W-:-:S03]  /*aef0*/  FMNMX3 R7, R7, R52, R51, !PT ;  /* 0x0000003407077276 */ /* 0x000fc60007800033 */
[----:B------:R2:W-:Y:S01]  /*af00*/  STL.64 [R1+0x58], R70 ;  /* 0x0000584601007387 */ /* 0x0005e20000100a00 */
[----:B------:R-:W4:Y:S01]  /*af10*/  LDC R19, c[0x0][0x3d8] ;  /* 0x0000f600ff137b82 */ /* 0x000f220000000800 */
[----:B---3--:R-:W-:Y:S01]  /*af20*/  IMAD R18, R18, 0x2, R15 ;  /* 0x0000000212127824 */ /* 0x008fe200078e020f */
[C---:B0-----:R-:W-:Y:S02]  /*af30*/  LEA R80, P1, R8.reuse, R84, 0x1 ;  /* 0x0000005408507211 */ /* 0x041fe400078208ff */
[----:B------:R-:W-:Y:S02]  /*af40*/  FMNMX3 R7, R7, R50, R49, !PT ;  /* 0x0000003207077276 */ /* 0x000fe40007800031 */
[----:B------:R-:W-:Y:S02]  /*af50*/  LEA.HI.X.SX32 R81, R8, R0, 0x1, P1 ;  /* 0x0000000008517211 */ /* 0x000fe400008f0eff */
[----:B------:R-:W0:Y:S01]  /*af60*/  LDC R30, c[0x0][0x3d8] ;  /* 0x0000f600ff1e7b82 */ /* 0x000e220000000800 */
[----:B-1----:R-:W-:Y:S01]  /*af70*/  IMAD R17, R17, 0x2, R18 ;  /* 0x0000000211117824 */ /* 0x002fe200078e0212 */
[----:B------:R-:W-:Y:S01]  /*af80*/  FMNMX3 R7, R7, R48, R47, !PT ;  /* 0x0000003007077276 */ /* 0x000fe2000780002f */
[----:B------:R1:W-:Y:S01]  /*af90*/  STL.64 [R1+0x50], R80 ;  /* 0x0000505001007387 */ /* 0x0003e20000100a00 */
[----:B--2---:R-:W-:-:S04]  /*afa0*/  LEA R70, P2, R3, R84, 0x1 ;  /* 0x0000005403467211 */ /* 0x004fc800078408ff */
[----:B------:R-:W2:Y:S01]  /*afb0*/  LDC R22, c[0x0][0x3d8] ;  /* 0x0000f600ff167b82 */ /* 0x000ea20000000800 */
[----:B----4-:R-:W-:Y:S01]  /*afc0*/  IMAD R20, R20, 0x2, R17 ;  /* 0x0000000214147824 */ /* 0x010fe200078e0211 */
[----:B------:R-:W-:Y:S02]  /*afd0*/  LEA.HI.X.SX32 R71, R3, R0, 0x1, P2 ;  /* 0x0000000003477211 */ /* 0x000fe400010f0eff */
[----:B-1----:R-:W-:-:S04]  /*afe0*/  LEA R80, P1, R10, R84, 0x1 ;  /* 0x000000540a507211 */ /* 0x002fc800078208ff */
[----:B------:R-:W1:Y:S01]  /*aff0*/  LDC R32, c[0x0][0x3d8] ;  /* 0x0000f600ff207b82 */ /* 0x000e620000000800 */
[----:B------:R-:W-:Y:S01]  /*b000*/  IMAD R19, R19, 0x2, R20 ;  /* 0x0000000213137824 */ /* 0x000fe200078e0214 */
[----:B------:R3:W-:Y:S01]  /*b010*/  STL.64 [R1+0x48], R70 ;  /* 0x0000484601007387 */ /* 0x0007e20000100a00 */
[----:B------:R-:W-:Y:S02]  /*b020*/  LEA.HI.X.SX32 R81, R10, R0, 0x1, P1 ;  /* 0x000000000a517211 */ /* 0x000fe400008f0eff */
[----:B------:R-:W-:-:S03]  /*b030*/  FMNMX3 R10, R7, R46, R45, !PT ;  /* 0x0000002e070a7276 */ /* 0x000fc6000780002d */
[----:B------:R-:W4:Y:S01]  /*b040*/  LDC R33, c[0x0][0x3d8] ;  /* 0x0000f600ff217b82 */ /* 0x000f220000000800 */
[----:B0-----:R-:W-:Y:S01]  /*b050*/  IMAD R21, R30, 0x2, R19 ;  /* 0x000000021e157824 */ /* 0x001fe200078e0213 */
[----:B------:R0:W-:Y:S01]  /*b060*/  STL.64 [R1+0x40], R80 ;  /* 0x0000405001007387 */ /* 0x0001e20000100a00 */
[----:B---3--:R-:W-:-:S05]  /*b070*/  LEA R70, P2, R9, R84, 0x1 ;  /* 0x0000005409467211 */ /* 0x008fca00078408ff */
[----:B------:R-:W3:Y:S01]  /*b080*/  LDC R34, c[0x0][0x3d8] ;  /* 0x0000f600ff227b82 */ /* 0x000ee20000000800 */
[----:B--2---:R-:W-:Y:S01]  /*b090*/  IMAD R5, R22, 0x2, R21 ;  /* 0x0000000216057824 */ /* 0x004fe200078e0215 */
[----:B------:R-:W-:Y:S02]  /*b0a0*/  LEA.HI.X.SX32 R71, R9, R0, 0x1, P2 ;  /* 0x0000000009477211 */ /* 0x000fe400010f0eff */
[----:B------:R-:W-:Y:S02]  /*b0b0*/  FMNMX3 R9, R10, R44, R43, !PT ;  /* 0x0000002c0a097276 */ /* 0x000fe4000780002b */
[----:B0-----:R-:W-:Y:S01]  /*b0c0*/  LEA R80, P1, R12, R84, 0x1 ;  /* 0x000000540c507211 */ /* 0x001fe200078208ff */
[----:B------:R0:W-:Y:S01]  /*b0d0*/  STL.64 [R1+0x38], R70 ;  /* 0x0000384601007387 */ /* 0x0001e20000100a00 */
[----:B------:R-:W2:Y:S01]  /*b0e0*/  LDC R35, c[0x0][0x3d8] ;  /* 0x0000f600ff237b82 */ /* 0x000ea20000000800 */
[----:B-1----:R-:W-:Y:S01]  /*b0f0*/  IMAD R4, R32, 0x2, R5 ;  /* 0x0000000220047824 */ /* 0x002fe200078e0205 */
[----:B------:R-:W-:-:S02]  /*b100*/  LEA.HI.X.SX32 R81, R12, R0, 0x1, P1 ;  /* 0x000000000c517211 */ /* 0x000fc400008f0eff */
[----:B------:R-:W-:Y:S02]  /*b110*/  FMNMX3 R12, R9, R42, R41, !PT ;  /* 0x0000002a090c7276 */ /* 0x000fe40007800029 */
[C---:B------:R-:W-:Y:S01]  /*b120*/  LEA R112, P3, R4.reuse, R84, 0x1 ;  /* 0x0000005404707211 */ /* 0x040fe200078608ff */
[----:B------:R1:W-:Y:S01]  /*b130*/  STL.64 [R1+0x30], R80 ;  /* 0x0000305001007387 */ /* 0x0003e20000100a00 */
[----:B------:R-:W2:Y:S01]  /*b140*/  LDC R36, c[0x0][0x3d8] ;  /* 0x0000f600ff247b82 */ /* 0x000ea20000000800 */
[----:B----4-:R-:W-:Y:S01]  /*b150*/  IMAD R6, R33, 0x2, R4 ;  /* 0x0000000221067824 */ /* 0x010fe200078e0204 */
[----:B------:R-:W-:Y:S02]  /*b160*/  LEA.HI.X.SX32 R113, R4, R0, 0x1, P3 ;  /* 0x0000000004717211 */ /* 0x000fe400018f0eff */
[----:B0-----:R-:W-:Y:S01]  /*b170*/  LEA R70, P2, R11, R84, 0x1 ;  /* 0x000000540b467211 */ /* 0x001fe200078408ff */
[----:B---3--:R-:W-:-:S03]  /*b180*/  IMAD R3, R34, 0x2, R6 ;  /* 0x0000000222037824 */ /* 0x008fc600078e0206 */
[----:B------:R-:W-:Y:S02]  /*b190*/  LEA.HI.X.SX32 R71, R11, R0, 0x1, P2 ;  /* 0x000000000b477211 */ /* 0x000fe400010f0eff */
[----:B-1----:R-:W-:Y:S02]  /*b1a0*/  LEA R80, P1, R14, R84, 0x1 ;  /* 0x000000540e507211 */ /* 0x002fe400078208ff */
[----:B------:R-:W-:Y:S01]  /*b1b0*/  FMNMX3 R11, R12, R40, R39, !PT ;  /* 0x000000280c0b7276 */ /* 0x000fe20007800027 */
[----:B------:R0:W-:Y:S01]  /*b1c0*/  STL.64 [R1+0x28], R70 ;  /* 0x0000284601007387 */ /* 0x0001e20000100a00 */
[----:B------:R-:W-:Y:S01]  /*b1d0*/  LEA.HI.X.SX32 R81, R14, R0, 0x1, P1 ;  /* 0x000000000e517211 */ /* 0x000fe200008f0eff */
[----:B--2---:R-:W-:Y:S01]  /*b1e0*/  IMAD R8, R35, 0x2, R3 ;  /* 0x0000000223087824 */ /* 0x004fe200078e0203 */
[----:B------:R-:W-:-:S03]  /*b1f0*/  FMNMX3 R14, R11, R38, R37, !PT ;  /* 0x000000260b0e7276 */ /* 0x000fc60007800025 */
[----:B------:R1:W-:Y:S01]  /*b200*/  STL.64 [R1+0x20], R80 ;  /* 0x0000205001007387 */ /* 0x0003e20000100a00 */
[----:B------:R-:W-:-:S03]  /*b210*/  IMAD R7, R36, 0x2, R8 ;  /* 0x0000000224077824 */ /* 0x000fc600078e0208 */
[----:B------:R-:W-:Y:S01]  /*b220*/  STL.64 [R1+0x968], R66 ;  /* 0x0009684201007387 */ /* 0x000fe20000100a00 */
[C---:B0-----:R-:W-:Y:S01]  /*b230*/  LEA R70, P2, R13.reuse, R84, 0x1 ;  /* 0x000000540d467211 */ /* 0x041fe200078408ff */
[----:B------:R-:W-:Y:S02]  /*b240*/  IMAD R10, R64, 0x2, R7 ;  /* 0x00000002400a7824 */ /* 0x000fe400078e0207 */
[----:B------:R-:W-:Y:S01]  /*b250*/  STL.64 [R1+0x9a0], R66 ;  /* 0x0009a04201007387 */ /* 0x000fe20000100a00 */
[----:B------:R-:W-:Y:S01]  /*b260*/  LEA.HI.X.SX32 R71, R13, R0, 0x1, P2 ;  /* 0x000000000d477211 */ /* 0x000fe200010f0eff */
[----:B------:R-:W-:Y:S01]  /*b270*/  IMAD R9, R65, 0x2, R10 ;  /* 0x0000000241097824 */ /* 0x000fe200078e020a */
[----:B------:R-:W-:Y:S01]  /*b280*/  FMNMX3 R13, R14, R29, R28, !PT ;  /* 0x0000001d0e0d7276 */ /* 0x000fe2000780001c */
[----:B-1----:R-:W0:Y:S01]  /*b290*/  S2R R81, SR_TID.X ;  /* 0x0000000000517919 */ /* 0x002e220000002100 */
[C---:B------:R-:W-:Y:S01]  /*b2a0*/  LEA R124, P2, R15.reuse, R84, 0x1 ;  /* 0x000000540f7c7211 */ /* 0x040fe200078408ff */
[----:B------:R-:W-:Y:S01]  /*b2b0*/  IMAD R12, R66, 0x2, R9 ;  /* 0x00000002420c7824 */ /* 0x000fe200078e0209 */
[----:B------:R1:W-:Y:S02]  /*b2c0*/  STL.64 [R1+0x18], R70 ;  /* 0x0000184601007387 */ /* 0x0003e40000100a00 */
[----:B------:R-:W-:Y:S01]  /*b2d0*/  LEA.HI.X.SX32 R125, R15, R0, 0x1, P2 ;  /* 0x000000000f7d7211 */ /* 0x000fe200010f0eff */
[----:B------:R-:W-:Y:S01]  /*b2e0*/  IMAD R11, R67, 0x2, R12 ;  /* 0x00000002430b7824 */ /* 0x000fe200078e020c */
[----:B------:R-:W-:-:S03]  /*b2f0*/  LEA R122, P2, R17, R84, 0x1 ;  /* 0x00000054117a7211 */ /* 0x000fc600078408ff */
[----:B------:R-:W-:Y:S01]  /*b300*/  IMAD R14, R68, 0x2, R11 ;  /* 0x00000002440e7824 */ /* 0x000fe200078e020b */
[----:B------:R-:W-:Y:S02]  /*b310*/  LEA.HI.X.SX32 R123, R17, R0, 0x1, P2 ;  /* 0x00000000117b7211 */ /* 0x000fe400010f0eff */
[CC--:B------:R-:W-:Y:S02]  /*b320*/  LEA R118, P2, R19.reuse, R84.reuse, 0x1 ;  /* 0x0000005413767211 */ /* 0x0c0fe400078408ff */
[C---:B-1----:R-:W-:Y:S02]  /*b330*/  LEA R70, P1, R16.reuse, R84, 0x1 ;  /* 0x0000005410467211 */ /* 0x042fe400078208ff */
[-C--:B------:R-:W-:Y:S02]  /*b340*/  LEA.HI.X.SX32 R119, R19, R0.reuse, 0x1, P2 ;  /* 0x0000000013777211 */ /* 0x080fe400010f0eff */
[----:B------:R-:W-:Y:S02]  /*b350*/  LEA.HI.X.SX32 R71, R16, R0, 0x1, P1 ;  /* 0x0000000010477211 */ /* 0x000fe400008f0eff */
[----:B------:R-:W-:Y:S01]  /*b360*/  FMNMX3 R16, R13, R27, R26, !PT ;  /* 0x0000001b0d107276 */ /* 0x000fe2000780001a */
[----:B------:R-:W-:Y:S01]  /*b370*/  IMAD R13, R69, 0x2, R14 ;  /* 0x00000002450d7824 */ /* 0x000fe200078e020e */
[C---:B------:R-:W-:Y:S01]  /*b380*/  LEA R114, P2, R5.reuse, R84, 0x1 ;  /* 0x0000005405727211 */ /* 0x040fe200078408ff */
[----:B------:R1:W-:Y:S01]  /*b390*/  STL.64 [R1+0x10], R70 ;  /* 0x0000104601007387 */ /* 0x0003e20000100a00 */
[----:B------:R-:W-:Y:S01]  /*b3a0*/  FMNMX3 R22, R16, R25, R24, !PT ;  /* 0x0000001910167276 */ /* 0x000fe20007800018 */
[----:B------:R-:W-:Y:S01]  /*b3b0*/  IMAD R16, R72, 0x2, R13 ;  /* 0x0000000248107824 */ /* 0x000fe200078e020d */
[----:B------:R-:W-:Y:S01]  /*b3c0*/  LEA.HI.X.SX32 R115, R5, R0, 0x1, P2 ;  /* 0x0000000005737211 */ /* 0x000fe200010f0eff */
[----:B------:R-:W-:Y:S01]  /*b3d0*/  STL.64 [R1+0x8], R124 ;  /* 0x0000087c01007387 */ /* 0x000fe20000100a00 */
[----:B------:R-:W-:Y:S01]  /*b3e0*/  FMNMX R22, R23, R22, !PT ;  /* 0x0000001617167209 */ /* 0x000fe20007800000 */
[----:B------:R-:W-:Y:S01]  /*b3f0*/  IMAD R15, R75, 0x2, R16 ;  /* 0x000000024b0f7824 */ /* 0x000fe200078e0210 */
[----:B------:R-:W-:Y:S01]  /*b400*/  LEA R110, P2, R6, R84, 0x1 ;  /* 0x00000054066e7211 */ /* 0x000fe200078408ff */
[----:B------:R-:W-:Y:S01]  /*b410*/  STL.64 [R1+0x9a8], R124 ;  /* 0x0009a87c01007387 */ /* 0x000fe20000100a00 */
[----:B0-----:R-:W-:-:S02]  /*b420*/  LOP3.LUT R68, R81, 0x80, RZ, 0xc0, !PT ;  /* 0x0000008051447812 */ /* 0x001fc400078ec0ff */
[----:B------:R-:W-:Y:S01]  /*b430*/  LEA.HI.X.SX32 R111, R6, R0, 0x1, P2 ;  /* 0x00000000066f7211 */ /* 0x000fe200010f0eff */
[----:B------:R-:W0:Y:S01]  /*b440*/  SHFL.BFLY PT, R30, R22, 0x10, 0x1f ;  /* 0x0e001f00161e7f89 */ /* 0x000e2200000e0000 */
[----:B-1----:R-:W-:-:S03]  /*b450*/  LEA R70, P1, R18, R84, 0x1 ;  /* 0x0000005412467211 */ /* 0x002fc600078208ff */
[----:B------:R-:W-:Y:S01]  /*b460*/  STL [R1+0x990], R72 ;  /* 0x0009904801007387 */ /* 0x000fe20000100800 */
[----:B------:R-:W-:Y:S01]  /*b470*/  LEA.HI.X.SX32 R71, R18, R0, 0x1, P1 ;  /* 0x0000000012477211 */ /* 0x000fe200008f0eff */
[----:B------:R-:W-:Y:S01]  /*b480*/  IMAD R18, R78, 0x2, R15 ;  /* 0x000000024e127824 */ /* 0x000fe200078e020f */
[C---:B------:R-:W-:Y:S01]  /*b490*/  LEA R120, P1, R20.reuse, R84, 0x1 ;  /* 0x0000005414787211 */ /* 0x040fe200078208ff */
[----:B------:R-:W-:Y:S02]  /*b4a0*/  STL [R1+0x9e0], R72 ;  /* 0x0009e04801007387 */ /* 0x000fe40000100800 */
[----:B------:R-:W-:Y:S01]  /*b4b0*/  IMAD R17, R79, 0x2, R18 ;  /* 0x000000024f117824 */ /* 0x000fe200078e0212 */
[----:B------:R-:W-:Y:S01]  /*b4c0*/  LEA.HI.X.SX32 R121, R20, R0, 0x1, P1 ;  /* 0x0000000014797211 */ /* 0x000fe200008f0eff */
[----:B------:R-:W-:Y:S01]  /*b4d0*/  STL [R1+0x8c8], R122 ;  /* 0x0008c87a01007387 */ /* 0x000fe20000100800 */
[----:B------:R-:W-:Y:S01]  /*b4e0*/  LEA R116, P1, R21, R84, 0x1 ;  /* 0x0000005415747211 */ /* 0x000fe200078208ff */
[----:B------:R-:W-:Y:S01]  /*b4f0*/  IMAD R19, R82, 0x2, R17 ;  /* 0x0000000252137824 */ /* 0x000fe200078e0211 */
[----:B------:R-:W-:Y:S01]  /*b500*/  LOP3.LUT R20, R77, 0xff, RZ, 0xc0, !PT ;  /* 0x000000ff4d147812 */ /* 0x000fe200078ec0ff */
[----:B------:R-:W-:Y:S01]  /*b510*/  STL.64 [R1], R70 ;  /* 0x0000004601007387 */ /* 0x000fe20000100a00 */
[----:B------:R-:W-:-:S02]  /*b520*/  LEA.HI.X.SX32 R117, R21, R0, 0x1, P1 ;  /* 0x0000000015757211 */ /* 0x000fc400008f0eff */
[----:B------:R-:W-:Y:S01]  /*b530*/  LEA R82, P3, R19, R84, 0x1 ;  /* 0x0000005413527211 */ /* 0x000fe200078608ff */
[----:B------:R-:W-:Y:S01]  /*b540*/  STL [R1+0x908], R122 ;  /* 0x0009087a01007387 */ /* 0x000fe20000100800 */
[----:B------:R-:W-:Y:S02]  /*b550*/  ISETP.GE.U32.AND P1, PT, R31, 0x10, PT ;  /* 0x000000101f00780c */ /* 0x000fe40003f26070 */
[----:B------:R-:W-:Y:S01]  /*b560*/  LEA.HI.X.SX32 R83, R19, R0, 0x1, P3 ;  /* 0x0000000013537211 */ /* 0x000fe200018f0eff */
[----:B------:R-:W-:Y:S01]  /*b570*/  STL [R1+0x948], R122 ;  /* 0x0009487a01007387 */ /* 0x000fe20000100800 */
[C---:B------:R-:W-:Y:S02]  /*b580*/  LEA R108, P3, R3.reuse, R84, 0x1 ;  /* 0x00000054036c7211 */ /* 0x040fe400078608ff */
[----:B------:R-:W-:Y:S01]  /*b590*/  SHF.R.U32.HI R4, RZ, 0x5, R20 ;  /* 0x00000005ff047819 */ /* 0x000fe20000011614 */
[----:B------:R-:W-:Y:S01]  /*b5a0*/  STL [R1+0x8bc], R123 ;  /* 0x0008bc7b01007387 */ /* 0x000fe20000100800 */
[----:B------:R-:W-:-:S02]  /*b5b0*/  LEA.HI.X.SX32 R109, R3, R0, 0x1, P3 ;  /* 0x00000000036d7211 */ /* 0x000fc400018f0eff */
[----:B0-----:R-:W-:Y:S01]  /*b5c0*/  FMNMX R22, R22, R30, !PT ;  /* 0x0000001e16167209 */ /* 0x001fe20007800000 */
[----:B------:R-:W-:Y:S01]  /*b5d0*/  STL [R1+0x8d8], R123 ;  /* 0x0008d87b01007387 */ /* 0x000fe20000100800 */
[----:B------:R-:W-:Y:S02]  /*b5e0*/  LOP3.LUT R3, R2, 0x4, R4, 0xf8, !PT ;  /* 0x0000000402037812 */ /* 0x000fe400078ef804 */
[----:B------:R-:W-:Y:S01]  /*b5f0*/  ISETP.GE.U32.AND P2, PT, R20, 0x80, PT ;  /* 0x000000801400780c */ /* 0x000fe20003f46070 */
[----:B------:R-:W-:Y:S01]  /*b600*/  STL [R1+0x918], R123 ;  /* 0x0009187b01007387 */ /* 0x000fe20000100800 */
[----:B------:R-:W-:Y:S02]  /*b610*/  LEA R106, P3, R8, R84, 0x1 ;  /* 0x00000054086a7211 */ /* 0x000fe400078608ff */
[----:B------:R-:W-:Y:S01]  /*b620*/  LEA R5, R20, UR4, 0x2 ;  /* 0x0000000414057c11 */ /* 0x000fe2000f8e10ff */
[----:B------:R-:W-:Y:S01]  /*b630*/  @!P1 STS [R3+UR4], R22 ;  /* 0x0000001603009988 */ /* 0x000fe20008000804 */
[----:B------:R-:W-:-:S02]  /*b640*/  LEA.HI.X.SX32 R107, R8, R0, 0x1, P3 ;  /* 0x00000000086b7211 */ /* 0x000fc400018f0eff */
[C---:B------:R-:W-:Y:S01]  /*b650*/  LEA R104, P3, R7.reuse, R84, 0x1 ;  /* 0x0000005407687211 */ /* 0x040fe200078608ff */
[----:B------:R-:W-:Y:S03]  /*b660*/  BAR.SYNC.DEFER_BLOCKING 0x0 ;  /* 0x0000000000007b1d */ /* 0x000fe60000010000 */
[----:B------:R-:W-:Y:S02]  /*b670*/  LEA.HI.X.SX32 R105, R7, R0, 0x1, P3 ;  /* 0x0000000007697211 */ /* 0x000fe400018f0eff */
[C---:B------:R-:W-:Y:S01]  /*b680*/  LEA R102, P3, R10.reuse, R84, 0x1 ;  /* 0x000000540a667211 */ /* 0x040fe200078608ff */
[----:B------:R-:W-:Y:S03]  /*b690*/  STL [R1+0x94c], R123 ;  /* 0x00094c7b01007387 */ /* 0x000fe60000100800 */
[----:B------:R-:W-:-:S02]  /*b6a0*/  LEA.HI.X.SX32 R103, R10, R0, 0x1, P3 ;  /* 0x000000000a677211 */ /* 0x000fc400018f0eff */
[C---:B------:R-:W-:Y:S01]  /*b6b0*/  LEA R100, P3, R9.reuse, R84, 0x1 ;  /* 0x0000005409647211 */ /* 0x040fe200078608ff */
[----:B------:R-:W-:Y:S03]  /*b6c0*/  STL.64 [R1+0x958], R122 ;  /* 0x0009587a01007387 */ /* 0x000fe60000100a00 */
[----:B------:R-:W-:Y:S01]  /*b6d0*/  LEA.HI.X.SX32 R101, R9, R0, 0x1, P3 ;  /* 0x0000000009657211 */ /* 0x000fe200018f0eff */
[----:B------:R-:W-:Y:S01]  /*b6e0*/  STL.64 [R1+0x9b0], R122 ;  /* 0x0009b07a01007387 */ /* 0x000fe20000100a00 */
[----:B------:R-:W-:-:S03]  /*b6f0*/  LEA R98, P3, R12, R84, 0x1 ;  /* 0x000000540c627211 */ /* 0x000fc600078608ff */
[----:B------:R-:W-:Y:S01]  /*b700*/  STL [R1+0x9f0], R75 ;  /* 0x0009f04b01007387 */ /* 0x000fe20000100800 */
[----:B------:R-:W-:Y:S02]  /*b710*/  LEA.HI.X.SX32 R99, R12, R0, 0x1, P3 ;  /* 0x000000000c637211 */ /* 0x000fe400018f0eff */
[C---:B------:R-:W-:Y:S01]  /*b720*/  LEA R96, P3, R11.reuse, R84, 0x1 ;  /* 0x000000540b607211 */ /* 0x040fe200078608ff */
[----:B------:R-:W0:Y:S03]  /*b730*/  @!P2 LDS R63, [R5] ;  /* 0x00000000053fa984 */ /* 0x000e260000000800 */
[----:B------:R-:W-:Y:S01]  /*b740*/  LEA.HI.X.SX32 R97, R11, R0, 0x1, P3 ;  /* 0x000000000b617211 */ /* 0x000fe200018f0eff */
[----:B------:R-:W-:Y:S01]  /*b750*/  STL.64 [R1+0x9b8], R118 ;  /* 0x0009b87601007387 */ /* 0x000fe20000100a00 */
[----:B------:R-:W-:-:S03]  /*b760*/  LEA R94, P3, R14, R84, 0x1 ;  /* 0x000000540e5e7211 */ /* 0x000fc600078608ff */
[----:B------:R-:W-:Y:S01]  /*b770*/  STL.64 [R1+0x978], R78 ;  /* 0x0009784e01007387 */ /* 0x000fe20000100a00 */
[----:B------:R-:W-:Y:S02]  /*b780*/  LEA.HI.X.SX32 R95, R14, R0, 0x1, P3 ;  /* 0x000000000e5f7211 */ /* 0x000fe400018f0eff */
[C---:B------:R-:W-:Y:S01]  /*b790*/  LEA R92, P3, R13.reuse, R84, 0x1 ;  /* 0x000000540d5c7211 */ /* 0x040fe200078608ff */
[----:B------:R-:W-:Y:S03]  /*b7a0*/  STL.64 [R1+0x988], R116 ;  /* 0x0009887401007387 */ /* 0x000fe60000100a00 */
[----:B------:R-:W-:Y:S01]  /*b7b0*/  LEA.HI.X.SX32 R93, R13, R0, 0x1, P3 ;  /* 0x000000000d5d7211 */ /* 0x000fe200018f0eff */
[----:B------:R-:W-:Y:S01]  /*b7c0*/  STL [R1+0x8b8], R115 ;  /* 0x0008b87301007387 */ /* 0x000fe20000100800 */
        /* <DEDUP_REMOVED lines=8> */
[----:B------:R-:W-:Y:S01]  /*b850*/  STL [R1+0x8b0], R83 ;  /* 0x0008b05301007387 */ /* 0x000fe20000100800 */
[----:B------:R-:W-:Y:S02]  /*b860*/  LEA.HI.X.SX32 R87, R18, R0, 0x1, P3 ;  /* 0x0000000012577211 */ /* 0x000fe400018f0eff */
[C---:B------:R-:W-:Y:S01]  /*b870*/  LEA R84, P3, R17.reuse, R84, 0x1 ;  /* 0x0000005411547211 */ /* 0x040fe200078608ff */
[----:B------:R-:W-:Y:S03]  /*b880*/  STL.64 [R1+0x8e0], R82 ;  /* 0x0008e05201007387 */ /* 0x000fe60000100a00 */
[----:B------:R-:W-:Y:S01]  /*b890*/  LEA.HI.X.SX32 R85, R17, R0, 0x1, P3 ;  /* 0x0000000011557211 */ /* 0x000fe200018f0eff */
[----:B0-----:R-:W0:Y:S01]  /*b8a0*/  SHFL.BFLY PT, R4, R63, 0x1, 0x1f ;  /* 0x0c201f003f047f89 */ /* 0x001e2200000e0000 */
[----:B------:R-:W-:-:S03]  /*b8b0*/  ISETP.NE.U32.AND P3, PT, R68, RZ, PT ;  /* 0x000000ff4400720c */ /* 0x000fc60003f65070 */
[----:B------:R-:W-:Y:S01]  /*b8c0*/  STL.64 [R1+0x9c8], R82 ;  /* 0x0009c85201007387 */ /* 0x000fe20000100a00 */
[----:B------:R-:W-:Y:S02]  /*b8d0*/  SEL R68, RZ, 0x90, !P3 ;  /* 0x00000090ff447807 */ /* 0x000fe40005800000 */
[----:B------:R-:W-:Y:S01]  /*b8e0*/  LOP3.LUT P3, RZ, R77, 0x1, RZ, 0xc0, !PT ;  /* 0x000000014dff7812 */ /* 0x000fe2000786c0ff */
[----:B------:R-:W-:Y:S03]  /*b8f0*/  STL.64 [R1+0x998], R108 ;  /* 0x0009986c01007387 */ /* 0x000fe60000100a00 */
[----:B------:R-:W-:Y:S01]  /*b900*/  ISETP.LT.U32.AND P3, PT, R20, 0x80, !P3 ;  /* 0x000000801400780c */ /* 0x000fe20005f61070 */
[----:B------:R-:W-:Y:S04]  /*b910*/  STL.64 [R1+0x8c0], R106 ;  /* 0x0008c06a01007387 */ /* 0x000fe80000100a00 */
[----:B------:R-:W-:Y:S04]  /*b920*/  STL.64 [R1+0x9d0], R102 ;  /* 0x0009d06601007387 */ /* 0x000fe80000100a00 */
[----:B------:R-:W-:Y:S01]  /*b930*/  STL [R1+0x954], R101 ;  /* 0x0009546501007387 */ /* 0x000fe20000100800 */
[----:B0-----:R-:W-:-:S03]  /*b940*/  FMNMX R63, R63, R4, !PT ;  /* 0x000000043f3f7209 */ /* 0x001fc60007800000 */
[----:B------:R-:W-:Y:S04]  /*b950*/  STL.64 [R1+0x9d8], R100 ;  /* 0x0009d86401007387 */ /* 0x000fe80000100a00 */
[----:B------:R-:W-:Y:S01]  /*b960*/  @P3 STS [R5], R63 ;  /* 0x0000003f05003388 */ /* 0x000fe20000000800 */
[----:B------:R-:W-:Y:S06]  /*b970*/  BAR.SYNC.DEFER_BLOCKING 0x0 ;  /* 0x0000000000007b1d */ /* 0x000fec0000010000 */
[----:B------:R-:W-:Y:S04]  /*b980*/  STL [R1+0x8f8], R98 ;  /* 0x0008f86201007387 */ /* 0x000fe80000100800 */
[----:B------:R-:W-:Y:S04]  /*b990*/  STL [R1+0x8e8], R99 ;  /* 0x0008e86301007387 */ /* 0x000fe80000100800 */
[----:B------:R-:W-:Y:S04]  /*b9a0*/  STL.64 [R1+0x910], R98 ;  /* 0x0009106201007387 */ /* 0x000fe80000100a00 */
[----:B------:R-:W-:Y:S04]  /*b9b0*/  STL.64 [R1+0x9e8], R94 ;  /* 0x0009e85e01007387 */ /* 0x000fe80000100a00 */
[----:B------:R-:W0:Y:S04]  /*b9c0*/  LDS R69, [R2+UR4] ;  /* 0x0000000402457984 */ /* 0x000e280008000800 */
[----:B------:R-:W-:Y:S04]  /*b9d0*/  STL [R1+0x950], R93 ;  /* 0x0009505d01007387 */ /* 0x000fe80000100800 */
[----:B------:R-:W-:Y:S04]  /*b9e0*/  STL.64 [R1+0x9f8], R92 ;  /* 0x0009f85c01007387 */ /* 0x000fe80000100a00 */
[----:B------:R-:W-:Y:S04]  /*b9f0*/  STL.64 [R1+0x8f0], R90 ;  /* 0x0008f05a01007387 */ /* 0x000fe80000100a00 */
[----:B------:R-:W-:Y:S04]  /*ba00*/  STL.64 [R1+0xa00], R86 ;  /* 0x000a005601007387 */ /* 0x000fe80000100a00 */
[----:B------:R-:W-:Y:S04]  /*ba10*/  STL [R1+0xa18], R84 ;  /* 0x000a185401007387 */ /* 0x000fe80000100800 */
[----:B------:R-:W-:Y:S01]  /*ba20*/  STL [R1+0xa08], R85 ;  /* 0x000a085501007387 */ /* 0x000fe20000100800 */
[----:B0-----:R-:W-:-:S05]  /*ba30*/  FMNMX R69, R69, -INF , !PT ;  /* 0xff80000045457809 */ /* 0x001fca0007800000 */
[--C-:B------:R-:W-:Y:S01]  /*ba40*/  FADD R0, R61, -R69.reuse ;  /* 0x800000453d007221 */ /* 0x100fe20000000000 */
[--C-:B------:R-:W-:Y:S01]  /*ba50*/  FADD R60, R60, -R69.reuse ;  /* 0x800000453c3c7221 */ /* 0x100fe20000000000 */
[--C-:B------:R-:W-:Y:S01]  /*ba60*/  FADD R59, R59, -R69.reuse ;  /* 0x800000453b3b7221 */ /* 0x100fe20000000000 */
[--C-:B------:R-:W-:Y:S01]  /*ba70*/  FADD R58, R58, -R69.reuse ;  /* 0x800000453a3a7221 */ /* 0x100fe20000000000 */
[----:B------:R-:W-:Y:S01]  /*ba80*/  FMUL R0, R0, 1.4426950216293334961 ;  /* 0x3fb8aa3b00007820 */ /* 0x000fe20000400000 */
[--C-:B------:R-:W-:Y:S01]  /*ba90*/  FADD R57, R57, -R69.reuse ;  /* 0x8000004539397221 */ /* 0x100fe20000000000 */
[--C-:B------:R-:W-:Y:S01]  /*baa0*/  FADD R56, R56, -R69.reuse ;  /* 0x8000004538387221 */ /* 0x100fe20000000000 */
[--C-:B------:R-:W-:Y:S01]  /*bab0*/  FADD R55, R55, -R69.reuse ;  /* 0x8000004537377221 */ /* 0x100fe20000000000 */
[----:B------:R0:W1:Y:S01]  /*bac0*/  MUFU.EX2 R114, R0 ;  /* 0x0000000000727308 */ /* 0x0000620000000800 */
[--C-:B------:R-:W-:Y:S01]  /*bad0*/  FADD R54, R54, -R69.reuse ;  /* 0x8000004536367221 */ /* 0x100fe20000000000 */
[--C-:B------:R-:W-:Y:S01]  /*bae0*/  FADD R53, R53, -R69.reuse ;  /* 0x8000004535357221 */ /* 0x100fe20000000000 */
[--C-:B------:R-:W-:Y:S01]  /*baf0*/  FADD R52, R52, -R69.reuse ;  /* 0x8000004534347221 */ /* 0x100fe20000000000 */
[--C-:B------:R-:W-:Y:S01]  /*bb00*/  FADD R51, R51, -R69.reuse ;  /* 0x8000004533337221 */ /* 0x100fe20000000000 */
[--C-:B------:R-:W-:Y:S01]  /*bb10*/  FADD R50, R50, -R69.reuse ;  /* 0x8000004532327221 */ /* 0x100fe20000000000 */
[--C-:B------:R-:W-:Y:S01]  /*bb20*/  FADD R49, R49, -R69.reuse ;  /* 0x8000004531317221 */ /* 0x100fe20000000000 */
[--C-:B------:R-:W-:Y:S01]  /*bb30*/  FADD R48, R48, -R69.reuse ;  /* 0x8000004530307221 */ /* 0x100fe20000000000 */
[--C-:B------:R-:W-:Y:S01]  /*bb40*/  FADD R47, R47, -R69.reuse ;  /* 0x800000452f2f7221 */ /* 0x100fe20000000000 */
[----:B0-----:R-:W-:Y:S01]  /*bb50*/  FMUL R0, R60, 1.4426950216293334961 ;  /* 0x3fb8aa3b3c007820 */ /* 0x001fe20000400000 */
[--C-:B------:R-:W-:Y:S01]  /*bb60*/  FADD R46, R46, -R69.reuse ;  /* 0x800000452e2e7221 */ /* 0x100fe20000000000 */
[--C-:B------:R-:W-:Y:S01]  /*bb70*/  FADD R45, R45, -R69.reuse ;  /* 0x800000452d2d7221 */ /* 0x100fe20000000000 */
[--C-:B------:R-:W-:Y:S01]  /*bb80*/  FADD R44, R44, -R69.reuse ;  /* 0x800000452c2c7221 */ /* 0x100fe20000000000 */
[----:B------:R0:W2:Y:S01]  /*bb90*/  MUFU.EX2 R115, R0 ;  /* 0x0000000000737308 */ /* 0x0000a20000000800 */
[--C-:B------:R-:W-:Y:S01]  /*bba0*/  FADD R43, R43, -R69.reuse ;  /* 0x800000452b2b7221 */ /* 0x100fe20000000000 */
[--C-:B------:R-:W-:Y:S01]  /*bbb0*/  FADD R4, R42, -R69.reuse ;  /* 0x800000452a047221 */ /* 0x100fe20000000000 */
[--C-:B------:R-:W-:Y:S01]  /*bbc0*/  FADD R41, R41, -R69.reuse ;  /* 0x8000004529297221 */ /* 0x100fe20000000000 */
[----:B-1----:R-:W-:Y:S01]  /*bbd0*/  STL [R1+0x858], R114 ;  /* 0x0008587201007387 */ /* 0x002fe20000100800 */
[--C-:B------:R-:W-:Y:S01]  /*bbe0*/  FADD R40, R40, -R69.reuse ;  /* 0x8000004528287221 */ /* 0x100fe20000000000 */
[----:B------:R-:W-:Y:S01]  /*bbf0*/  FMUL R4, R4, 1.4426950216293334961 ;  /* 0x3fb8aa3b04047820 */ /* 0x000fe20000400000 */
[--C-:B------:R-:W-:Y:S01]  /*bc00*/  FADD R39, R39, -R69.reuse ;  /* 0x8000004527277221 */ /* 0x100fe20000000000 */
[--C-:B------:R-:W-:Y:S01]  /*bc10*/  FADD R38, R38, -R69.reuse ;  /* 0x8000004526267221 */ /* 0x100fe20000000000 */
[----:B0-----:R-:W-:Y:S01]  /*bc20*/  FMUL R0, R59, 1.4426950216293334961 ;  /* 0x3fb8aa3b3b007820 */ /* 0x001fe20000400000 */
[--C-:B------:R-:W-:Y:S01]  /*bc30*/  FADD R37, R37, -R69.reuse ;  /* 0x8000004525257221 */ /* 0x100fe20000000000 */
[--C-:B------:R-:W-:Y:S01]  /*bc40*/  FADD R29, R29, -R69.reuse ;  /* 0x800000451d1d7221 */ /* 0x100fe20000000000 */
[--C-:B------:R-:W-:Y:S01]  /*bc50*/  FADD R28, R28, -R69.reuse ;  /* 0x800000451c1c7221 */ /* 0x100fe20000000000 */
[----:B------:R0:W1:Y:S01]  /*bc60*/  MUFU.EX2 R94, R0 ;  /* 0x00000000005e7308 */ /* 0x0000620000000800 */
[--C-:B------:R-:W-:Y:S01]  /*bc70*/  FADD R27, R27, -R69.reuse ;  /* 0x800000451b1b7221 */ /* 0x100fe20000000000 */
[--C-:B------:R-:W-:Y:S01]  /*bc80*/  FADD R26, R26, -R69.reuse ;  /* 0x800000451a1a7221 */ /* 0x100fe20000000000 */
[--C-:B------:R-:W-:Y:S01]  /*bc90*/  FADD R25, R25, -R69.reuse ;  /* 0x8000004519197221 */ /* 0x100fe20000000000 */
[----:B--2---:R-:W-:Y:S01]  /*bca0*/  STL [R1+0x854], R115 ;  /* 0x0008547301007387 */ /* 0x004fe20000100800 */
[----:B------:R-:W-:Y:S01]  /*bcb0*/  FADD R24, R24, -R69 ;  /* 0x8000004518187221 */ /* 0x000fe20000000000 */
[----:B0-----:R-:W-:-:S04]  /*bcc0*/  FMUL R0, R58, 1.4426950216293334961 ;  /* 0x3fb8aa3b3a007820 */ /* 0x001fc80000400000 */
[----:B------:R0:W2:Y:S01]  /*bcd0*/  MUFU.EX2 R111, R0 ;  /* 0x00000000006f7308 */ /* 0x0000a20000000800 */
[----:B-1----:R1:W-:Y:S01]  /*bce0*/  STL [R1+0x850], R94 ;  /* 0x0008505e01007387 */ /* 0x0023e20000100800 */
[----:B0-----:R-:W-:-:S06]  /*bcf0*/  FMUL R0, R57, 1.4426950216293334961 ;  /* 0x3fb8aa3b39007820 */ /* 0x001fcc0000400000 */
[----:B------:R0:W3:Y:S01]  /*bd00*/  MUFU.EX2 R71, R0 ;  /* 0x0000000000477308 */ /* 0x0000e20000000800 */
[----:B--2---:R-:W-:Y:S01]  /*bd10*/  STL [R1+0x84c], R111 ;  /* 0x00084c6f01007387 */ /* 0x004fe20000100800 */
[----:B0-----:R-:W-:-:S06]  /*bd20*/  FMUL R0, R56, 1.4426950216293334961 ;  /* 0x3fb8aa3b38007820 */ /* 0x001fcc0000400000 */
[----:B------:R0:W2:Y:S01]  /*bd30*/  MUFU.EX2 R109, R0 ;  /* 0x00000000006d7308 */ /* 0x0000a20000000800 */
[----:B---3--:R3:W-:Y:S01]  /*bd40*/  STL [R1+0x848], R71 ;  /* 0x0008484701007387 */ /* 0x0087e20000100800 */
[----:B0-----:R-:W-:-:S06]  /*bd50*/  FMUL R0, R55, 1.4426950216293334961 ;  /* 0x3fb8aa3b37007820 */ /* 0x001fcc0000400000 */
[----:B------:R0:W4:Y:S01]  /*bd60*/  MUFU.EX2 R73, R0 ;  /* 0x0000000000497308 */ /* 0x0001220000000800 */
[----:B--2---:R-:W-:Y:S01]  /*bd70*/  STL [R1+0x844], R109 ;  /* 0x0008446d01007387 */ /* 0x004fe20000100800 */
[----:B0-----:R-:W-:-:S06]  /*bd80*/  FMUL R0, R54, 1.4426950216293334961 ;  /* 0x3fb8aa3b36007820 */ /* 0x001fcc0000400000 */
[----:B------:R0:W2:Y:S01]  /*bd90*/  MUFU.EX2 R108, R0 ;  /* 0x00000000006c7308 */ /* 0x0000a20000000800 */
[----:B----4-:R4:W-:Y:S01]  /*bda0*/  STL [R1+0x840], R73 ;  /* 0x0008404901007387 */ /* 0x0109e20000100800 */
[----:B0-----:R-:W-:-:S06]  /*bdb0*/  FMUL R0, R53, 1.4426950216293334961 ;  /* 0x3fb8aa3b35007820 */ /* 0x001fcc0000400000 */
[----:B------:R0:W1:Y:S01]  /*bdc0*/  MUFU.EX2 R70, R0 ;  /* 0x0000000000467308 */ /* 0x0000620000000800 */
[----:B--2---:R-:W-:Y:S01]  /*bdd0*/  STL [R1+0x83c], R108 ;  /* 0x00083c6c01007387 */ /* 0x004fe20000100800 */
[----:B0-----:R-:W-:-:S06]  /*bde0*/  FMUL R0, R52, 1.4426950216293334961 ;  /* 0x3fb8aa3b34007820 */ /* 0x001fcc0000400000 */
[----:B------:R0:W2:Y:S01]  /*bdf0*/  MUFU.EX2 R107, R0 ;  /* 0x00000000006b7308 */ /* 0x0000a20000000800 */
[----:B-1----:R1:W-:Y:S01]  /*be00*/  STL [R1+0x838], R70 ;  /* 0x0008384601007387 */ /* 0x0023e20000100800 */
        /* <DEDUP_REMOVED lines=17> */
[----:B-1----:R-:W-:Y:S01]  /*bf20*/  STL [R1+0x820], R74 ;  /* 0x0008204a01007387 */ /* 0x002fe20000100800 */
[----:B0-----:R-:W-:-:S06]  /*bf30*/  FMUL R0, R45, 1.4426950216293334961 ;  /* 0x3fb8aa3b2d007820 */ /* 0x001fcc0000400000 */
[----:B------:R0:W1:Y:S01]  /*bf40*/  MUFU.EX2 R76, R0 ;  /* 0x00000000004c7308 */ /* 0x0000620000000800 */
[----:B--2---:R2:W-:Y:S01]  /*bf50*/  STL [R1+0x81c], R102 ;  /* 0x00081c6601007387 */ /* 0x0045e20000100800 */
[----:B0-----:R-:W-:-:S06]  /*bf60*/  FMUL R0, R44, 1.4426950216293334961 ;  /* 0x3fb8aa3b2c007820 */ /* 0x001fcc0000400000 */
[----:B------:R0:W2:Y:S01]  /*bf70*/  MUFU.EX2 R95, R0 ;  /* 0x00000000005f7308 */ /* 0x0000a20000000800 */
[----:B-1----:R-:W-:Y:S01]  /*bf80*/  STL [R1+0x818], R76 ;  /* 0x0008184c01007387 */ /* 0x002fe20000100800 */
[----:B0-----:R-:W-:-:S06]  /*bf90*/  FMUL R0, R43, 1.4426950216293334961 ;  /* 0x3fb8aa3b2b007820 */ /* 0x001fcc0000400000 */
[----:B------:R0:W1:Y:S01]  /*bfa0*/  MUFU.EX2 R80, R0 ;  /* 0x0000000000507308 */ /* 0x0000620000000800 */
[----:B--2---:R-:W-:Y:S01]  /*bfb0*/  STL [R1+0x814], R95 ;  /* 0x0008145f01007387 */ /* 0x004fe20000100800 */
[----:B0-----:R-:W-:-:S04]  /*bfc0*/  FADD R0, R114, R115 ;  /* 0x0000007372007221 */ /* 0x001fc80000000000 */
[----:B------:R-:W-:Y:S02]  /*bfd0*/  FADD R0, R94, R0 ;  /* 0x000000005e007221 */ /* 0x000fe40000000000 */
[----:B------:R0:W2:Y:S02]  /*bfe0*/  MUFU.EX2 R94, R4 ;  /* 0x00000004005e7308 */ /* 0x0000a40000000800 */
[----:B------:R-:W-:Y:S01]  /*bff0*/  FADD R0, R111, R0 ;  /* 0x000000006f007221 */ /* 0x000fe20000000000 */
[----:B-1----:R-:W-:Y:S03]  /*c000*/  STL [R1+0x810], R80 ;  /* 0x0008105001007387 */ /* 0x002fe60000100800 */
[----:B------:R-:W-:Y:S01]  /*c010*/  FADD R0, R71, R0 ;  /* 0x0000000047007221 */ /* 0x000fe20000000000 */
[----:B0-----:R-:W-:-:S03]  /*c020*/  FMUL R4, R41, 1.4426950216293334961 ;  /* 0x3fb8aa3b29047820 */ /* 0x001fc60000400000 */
[----:B------:R-:W-:Y:S01]  /*c030*/  FADD R0, R109, R0 ;  /* 0x000000006d007221 */ /* 0x000fe20000000000 */
[----:B---3--:R0:W1:Y:S03]  /*c040*/  MUFU.EX2 R71, R4 ;  /* 0x0000000400477308 */ /* 0x0080660000000800 */
[----:B------:R-:W-:Y:S01]  /*c050*/  FADD R0, R73, R0 ;  /* 0x0000000049007221 */ /* 0x000fe20000000000 */
[----:B--2---:R2:W-:Y:S03]  /*c060*/  STL [R1+0x80c], R94 ;  /* 0x00080c5e01007387 */ /* 0x0045e60000100800 */
[----:B------:R-:W-:Y:S01]  /*c070*/  FADD R0, R108, R0 ;  /* 0x000000006c007221 */ /* 0x000fe20000000000 */
[----:B0-----:R-:W-:-:S03]  /*c080*/  FMUL R4, R40, 1.4426950216293334961 ;  /* 0x3fb8aa3b28047820 */ /* 0x001fc60000400000 */
[----:B------:R-:W-:Y:S01]  /*c090*/  FADD R0, R70, R0 ;  /* 0x0000000046007221 */ /* 0x000fe20000000000 */
[----:B----4-:R0:W3:Y:S03]  /*c0a0*/  MUFU.EX2 R73, R4 ;  /* 0x0000000400497308 */ /* 0x0100e60000000800 */
[----:B------:R-:W-:Y:S01]  /*c0b0*/  FADD R0, R107, R0 ;  /* 0x000000006b007221 */ /* 0x000fe20000000000 */
[----:B-1----:R1:W-:Y:S03]  /*c0c0*/  STL [R1+0x808], R71 ;  /* 0x0008084701007387 */ /* 0x0023e60000100800 */
[----:B------:R-:W-:Y:S01]  /*c0d0*/  FADD R0, R2, R0 ;  /* 0x0000000002007221 */ /* 0x000fe20000000000 */
[----:B0-----:R-:W-:-:S03]  /*c0e0*/  FMUL R4, R39, 1.4426950216293334961 ;  /* 0x3fb8aa3b27047820 */ /* 0x001fc60000400000 */
[----:B------:R-:W-:Y:S01]  /*c0f0*/  FADD R0, R106, R0 ;  /* 0x000000006a007221 */ /* 0x000fe20000000000 */
[----:B------:R0:W4:Y:S03]  /*c100*/  MUFU.EX2 R70, R4 ;  /* 0x0000000400467308 */ /* 0x0001260000000800 */
[----:B------:R-:W-:Y:S01]  /*c110*/  FADD R0, R81, R0 ;  /* 0x0000000051007221 */ /* 0x000fe20000000000 */
[----:B---3--:R3:W-:Y:S03]  /*c120*/  STL [R1+0x804], R73 ;  /* 0x0008044901007387 */ /* 0x0087e60000100800 */
[----:B------:R-:W-:Y:S01]  /*c130*/  FADD R0, R103, R0 ;  /* 0x0000000067007221 */ /* 0x000fe20000000000 */
[----:B0-----:R-:W-:-:S03]  /*c140*/  FMUL R4, R38, 1.4426950216293334961 ;  /* 0x3fb8aa3b26047820 */ /* 0x001fc60000400000 */
[----:B------:R-:W-:Y:S01]  /*c150*/  FADD R0, R74, R0 ;  /* 0x000000004a007221 */ /* 0x000fe20000000000 */
[----:B------:R0:W1:Y:S03]  /*c160*/  MUFU.EX2 R2, R4 ;  /* 0x0000000400027308 */ /* 0x0000660000000800 */
[----:B------:R-:W-:Y:S01]  /*c170*/  FADD R0, R102, R0 ;  /* 0x0000000066007221 */ /* 0x000fe20000000000 */
[----:B----4-:R-:W-:Y:S03]  /*c180*/  STL [R1+0x800], R70 ;  /* 0x0008004601007387 */ /* 0x010fe60000100800 */
[----:B------:R-:W-:Y:S01]  /*c190*/  FADD R0, R76, R0 ;  /* 0x000000004c007221 */ /* 0x000fe20000000000 */
[----:B0-----:R-:W-:-:S03]  /*c1a0*/  FMUL R4, R37, 1.4426950216293334961 ;  /* 0x3fb8aa3b25047820 */ /* 0x001fc60000400000 */
[----:B------:R-:W-:Y:S01]  /*c1b0*/  FADD R0, R95, R0 ;  /* 0x000000005f007221 */ /* 0x000fe20000000000 */
[----:B------:R0:W4:Y:S03]  /*c1c0*/  MUFU.EX2 R81, R4 ;  /* 0x0000000400517308 */ /* 0x0001260000000800 */
[----:B------:R-:W-:Y:S01]  /*c1d0*/  FADD R0, R80, R0 ;  /* 0x0000000050007221 */ /* 0x000fe20000000000 */
[----:B-1----:R1:W-:Y:S03]  /*c1e0*/  STL [R1+0x7fc], R2 ;  /* 0x0007fc0201007387 */ /* 0x0023e60000100800 */
[----:B------:R-:W-:Y:S01]  /*c1f0*/  FADD R0, R94, R0 ;  /* 0x000000005e007221 */ /* 0x000fe20000000000 */
[----:B------:R-:W3:Y:S01]  /*c200*/  LDL.64 R102, [R1+0x338] ;  /* 0x0003380001667983 */ /* 0x000ee20000100a00 */
[----:B0-----:R-:W-:-:S02]  /*c210*/  FMUL R4, R29, 1.4426950216293334961 ;  /* 0x3fb8aa3b1d047820 */ /* 0x001fc40000400000 */
[----:B------:R-:W-:Y:S01]  /*c220*/  FADD R0, R71, R0 ;  /* 0x0000000047007221 */ /* 0x000fe20000000000 */
[----:B------:R-:W3:Y:S01]  /*c230*/  LDL.64 R106, [R1+0x340] ;  /* 0x00034000016a7983 */ /* 0x000ee20000100a00 */
[----:B------:R0:W1:Y:S02]  /*c240*/  MUFU.EX2 R74, R4 ;  /* 0x00000004004a7308 */ /* 0x0000640000000800 */
[----:B------:R-:W-:Y:S01]  /*c250*/  FADD R0, R73, R0 ;  /* 0x0000000049007221 */ /* 0x000fe20000000000 */
[----:B------:R-:W-:Y:S01]  /*c260*/  FADD R23, R23, -R69 ;  /* 0x8000004517177221 */ /* 0x000fe20000000000 */
[----:B------:R-:W3:Y:S02]  /*c270*/  LDL.64 R114, [R1+0x350] ;  /* 0x0003500001727983 */ /* 0x000ee40000100a00 */
[----:B------:R-:W-:Y:S02]  /*c280*/  FADD R0, R70, R0 ;  /* 0x0000000046007221 */ /* 0x000fe40000000000 */
[----:B------:R-:W3:Y:S01]  /*c290*/  LDL.64 R108, [R1+0x348] ;  /* 0x00034800016c7983 */ /* 0x000ee20000100a00 */
[----:B0-----:R-:W-:Y:S01]  /*c2a0*/  FMUL R4, R28, 1.4426950216293334961 ;  /* 0x3fb8aa3b1c047820 */ /* 0x001fe20000400000 */
[----:B------:R-:W-:-:S02]  /*c2b0*/  FADD R0, R2, R0 ;  /* 0x0000000002007221 */ /* 0x000fc40000000000 */
[----:B--2---:R-:W2:Y:S01]  /*c2c0*/  LDL.64 R94, [R1+0x330] ;  /* 0x00033000015e7983 */ /* 0x004ea20000100a00 */
[----:B------:R0:W1:Y:S02]  /*c2d0*/  MUFU.EX2 R76, R4 ;  /* 0x00000004004c7308 */ /* 0x0000640000000800 */
[----:B0-----:R-:W-:-:S06]  /*c2e0*/  FMUL R4, R27, 1.4426950216293334961 ;  /* 0x3fb8aa3b1b047820 */ /* 0x001fcc0000400000 */
[----:B------:R0:W3:Y:S01]  /*c2f0*/  MUFU.EX2 R80, R4 ;  /* 0x0000000400507308 */ /* 0x0000e20000000800 */
[----:B----4-:R-:W-:Y:S01]  /*c300*/  FADD R0, R81, R0 ;  /* 0x0000000051007221 */ /* 0x010fe20000000000 */
[----:B0-----:R-:W-:-:S06]  /*c310*/  FMUL R4, R26, 1.4426950216293334961 ;  /* 0x3fb8aa3b1a047820 */ /* 0x001fcc0000400000 */
[----:B------:R0:W4:Y:S01]  /*c320*/  MUFU.EX2 R71, R4 ;  /* 0x0000000400477308 */ /* 0x0001220000000800 */
[----:B-1----:R-:W-:Y:S01]  /*c330*/  FADD R0, R74, R0 ;  /* 0x000000004a007221 */ /* 0x002fe20000000000 */
[----:B0-----:R-:W-:-:S06]  /*c340*/  FMUL R4, R25, 1.4426950216293334961 ;  /* 0x3fb8aa3b19047820 */ /* 0x001fcc0000400000 */
[----:B---3--:R0:W1:Y:S01]  /*c350*/  MUFU.EX2 R73, R4 ;  /* 0x0000000400497308 */ /* 0x0080620000000800 */
[----:B------:R-:W-:Y:S01]  /*c360*/  FADD R0, R76, R0 ;  /* 0x000000004c007221 */ /* 0x000fe20000000000 */
[----:B0-----:R-:W-:-:S06]  /*c370*/  FMUL R4, R24, 1.4426950216293334961 ;  /* 0x3fb8aa3b18047820 */ /* 0x001fcc0000400000 */
[----:B------:R0:W3:Y:S01]  /*c380*/  MUFU.EX2 R2, R4 ;  /* 0x0000000400027308 */ /* 0x0000e20000000800 */
[----:B------:R-:W-:Y:S01]  /*c390*/  FADD R0, R80, R0 ;  /* 0x0000000050007221 */ /* 0x000fe20000000000 */
[----:B0-----:R-:W-:-:S06]  /*c3a0*/  FMUL R4, R23, 1.4426950216293334961 ;  /* 0x3fb8aa3b17047820 */ /* 0x001fcc0000400000 */
[----:B------:R-:W0:Y:S01]  /*c3b0*/  MUFU.EX2 R70, R4 ;  /* 0x0000000400467308 */ /* 0x000e220000000800 */
[----:B----4-:R-:W-:-:S04]  /*c3c0*/  FADD R0, R71, R0 ;  /* 0x0000000047007221 */ /* 0x010fc80000000000 */
[----:B-1----:R-:W-:-:S04]  /*c3d0*/  FADD R0, R73, R0 ;  /* 0x0000000049007221 */ /* 0x002fc80000000000 */
[----:B---3--:R-:W-:-:S04]  /*c3e0*/  FADD R0, R2, R0 ;  /* 0x0000000002007221 */ /* 0x008fc80000000000 */
[----:B0-----:R-:W-:-:S05]  /*c3f0*/  FADD R0, R70, R0 ;  /* 0x0000000046007221 */ /* 0x001fca0000000000 */
[----:B------:R-:W0:Y:S02]  /*c400*/  SHFL.BFLY PT, R4, R0, 0x10, 0x1f ;  /* 0x0e001f0000047f89 */ /* 0x000e2400000e0000 */
[----:B0-----:R-:W-:Y:S01]  /*c410*/  FADD R0, R0, R4 ;  /* 0x0000000400007221 */ /* 0x001fe20000000000 */
[----:B------:R-:W-:Y:S06]  /*c420*/  BAR.SYNC.DEFER_BLOCKING 0x0 ;  /* 0x0000000000007b1d */ /* 0x000fec0000010000 */
[----:B------:R-:W-:Y:S02]  /*c430*/  @!P1 STS [R3+UR4], R0 ;  /* 0x0000000003009988 */ /* 0x000fe40008000804 */
[----:B------:R-:W-:Y:S06]  /*c440*/  BAR.SYNC.DEFER_BLOCKING 0x0 ;  /* 0x0000000000007b1d */ /* 0x000fec0000010000 */
[----:B------:R-:W0:Y:S04]  /*c450*/  @!P2 LDS R62, [R5] ;  /* 0x00000000053ea984 */ /* 0x000e280000000800 */
[----:B0-----:R-:W0:Y:S04]  /*c460*/  SHFL.BFLY PT, R0, R62, 0x1, 0x1f ;  /* 0x0c201f003e007f89 */ /* 0x001e2800000e0000 */
[----:B------:R-:W-:Y:S01]  /*c470*/  STL [R1+0x8a0], R81 ;  /* 0x0008a05101007387 */ /* 0x000fe20000100800 */
[----:B0-----:R-:W-:-:S05]  /*c480*/  FADD R62, R62, R0 ;  /* 0x000000003e3e7221 */ /* 0x001fca0000000000 */
[----:B------:R-:W-:Y:S04]  /*c490*/  @P3 STS [R5], R62 ;  /* 0x0000003e05003388 */ /* 0x000fe80000000800 */
[----:B------:R-:W-:Y:S04]  /*c4a0*/  STL [R1+0x928], R81 ;  /* 0x0009285101007387 */ /* 0x000fe80000100800 */
[----:B------:R-:W-:Y:S01]  /*c4b0*/  STL [R1+0x8a4], R69 ;  /* 0x0008a44501007387 */ /* 0x000fe20000100800 */
[----:B------:R-:W-:Y:S01]  /*c4c0*/  PRMT R100, RZ, 0x7610, R100 ;  /* 0x00007610ff647816 */ /* 0x000fe20000000064 */
[----:B------:R-:W-:Y:S01]  /*c4d0*/  BAR.SYNC.DEFER_BLOCKING 0x0 ;  /* 0x0000000000007b1d */ /* 0x000fe20000010000 */
[----:B------:R-:W-:-:S02]  /*c4e0*/  PRMT R84, RZ, 0x7610, R84 ;  /* 0x00007610ff547816 */ /* 0x000fc40000000054 */
[----:B------:R-:W-:-:S03]  /*c4f0*/  PRMT R85, RZ, 0x7610, R85 ;  /* 0x00007610ff557816 */ /* 0x000fc60000000055 */
[----:B------:R-:W-:Y:S01]  /*c500*/  STL.64 [R1+0x900], R68 ;  /* 0x0009004401007387 */ /* 0x000fe20000100a00 */
[----:B------:R-:W-:-:S03]  /*c510*/  PRMT R101, RZ, 0x7610, R101 ;  /* 0x00007610ff657816 */ /* 0x000fc60000000065 */
[----:B------:R-:W-:Y:S01]  /*c520*/  STL [R1+0xa30], R68 ;  /* 0x000a304401007387 */ /* 0x000fe20000100800 */
[----:B------:R-:W-:-:S03]  /*c530*/  PRMT R75, RZ, 0x7610, R75 ;  /* 0x00007610ff4b7816 */ /* 0x000fc6000000004b */
[----:B------:R-:W-:Y:S04]  /*c540*/  STL [R1+0x8a8], R74 ;  /* 0x0008a84a01007387 */ /* 0x000fe80000100800 */
[----:B------:R-:W-:Y:S04]  /*c550*/  STL [R1+0x938], R74 ;  /* 0x0009384a01007387 */ /* 0x000fe80000100800 */
[----:B------:R-:W-:Y:S04]  /*c560*/  STL.64 [R1+0x920], R76 ;  /* 0x0009204c01007387 */ /* 0x000fe80000100a00 */
[----:B------:R-:W-:Y:S04]  /*c570*/  STL.64 [R1+0xa10], R76 ;  /* 0x000a104c01007387 */ /* 0x000fe80000100a00 */
[----:B------:R0:W-:Y:S04]  /*c580*/  STL.64 [R1+0xa20], R80 ;  /* 0x000a205001007387 */ /* 0x0001e80000100a00 */
[----:B------:R-:W-:Y:S04]  /*c590*/  STL.64 [R1+0x930], R70 ;  /* 0x0009304601007387 */ /* 0x000fe80000100a00 */
[----:B------:R1:W-:Y:S04]  /*c5a0*/  STL.64 [R1+0xa28], R84 ;  /* 0x000a285401007387 */ /* 0x0003e80000100a00 */
[----:B------:R-:W-:Y:S04]  /*c5b0*/  STL.64 [R1+0xa38], R74 ;  /* 0x000a384a01007387 */ /* 0x000fe80000100a00 */
[----:B------:R-:W3:Y:S04]  /*c5c0*/  @P4 LDG.E.U16 R100, desc[UR8][R102.64] ;  /* 0x0000000866644981 */ /* 0x000ee8000c1e1500 */
[----:B------:R-:W4:Y:S04]  /*c5d0*/  @P4 LDG.E.U16 R101, desc[UR8][R106.64] ;  /* 0x000000086a654981 */ /* 0x000f28000c1e1500 */
[----:B0-----:R-:W4:Y:S04]  /*c5e0*/  LDL.64 R80, [R1+0x318] ;  /* 0x0003180001507983 */ /* 0x001f280000100a00 */
[----:B-1----:R-:W4:Y:S01]  /*c5f0*/  LDL.64 R84, [R1+0x320] ;  /* 0x0003200001547983 */ /* 0x002f220000100a00 */
[----:B------:R-:W-:-:S02]  /*c600*/  PRMT R33, RZ, 0x7610, R33 ;  /* 0x00007610ff217816 */ /* 0x000fc40000000021 */
[----:B------:R-:W-:Y:S01]  /*c610*/  PRMT R32, RZ, 0x7610, R32 ;  /* 0x00007610ff207816 */ /* 0x000fe20000000020 */
[----:B------:R-:W4:Y:S01]  /*c620*/  LDL.64 R122, [R1+0x328] ;  /* 0x00032800017a7983 */ /* 0x000f220000100a00 */
[----:B------:R-:W-:Y:S02]  /*c630*/  PRMT R65, RZ, 0x7610, R65 ;  /* 0x00007610ff417816 */ /* 0x000fe40000000041 */
[----:B------:R-:W-:Y:S01]  /*c640*/  PRMT R78, RZ, 0x7610, R78 ;  /* 0x00007610ff4e7816 */ /* 0x000fe2000000004e */
[----:B------:R-:W4:Y:S01]  /*c650*/  @P4 LDG.E.U16 R33, desc[UR8][R114.64] ;  /* 0x0000000872214981 */ /* 0x000f22000c1e1500 */
[----:B------:R-:W-:-:S03]  /*c660*/  PRMT R79, RZ, 0x7610, R79 ;  /* 0x00007610ff4f7816 */ /* 0x000fc6000000004f */
[----:B--2---:R-:W2:Y:S04]  /*c670*/  @P4 LDG.E.U16 R32, desc[UR8][R94.64] ;  /* 0x000000085e204981 */ /* 0x004ea8000c1e1500 */
[----:B------:R-:W2:Y:S04]  /*c680*/  @P4 LDG.E.U16 R65, desc[UR8][R108.64] ;  /* 0x000000086c414981 */ /* 0x000ea8000c1e1500 */
[----:B------:R-:W2:Y:S04]  /*c690*/  LDL.64 R118, [R1+0x310] ;  /* 0x0003100001767983 */ /* 0x000ea80000100a00 */
[----:B------:R-:W2:Y:S04]  /*c6a0*/  LDL.64 R116, [R1+0x308] ;  /* 0x0003080001747983 */ /* 0x000ea80000100a00 */
[----:B------:R-:W2:Y:S04]  /*c6b0*/  LDL.64 R114, [R1+0x300] ;  /* 0x0003000001727983 */ /* 0x000ea80000100a00 */
[----:B------:R-:W2:Y:S04]  /*c6c0*/  LDL.64 R108, [R1+0x2f8] ;  /* 0x0002f800016c7983 */ /* 0x000ea80000100a00 */
[----:B------:R-:W2:Y:S04]  /*c6d0*/  LDL.64 R106, [R1+0x2f0] ;  /* 0x0002f000016a7983 */ /* 0x000ea80000100a00 */
[----:B------:R-:W2:Y:S04]  /*c6e0*/  LDL.64 R102, [R1+0x2e8] ;  /* 0x0002e80001667983 */ /* 0x000ea80000100a00 */
[----:B---3--:R-:W-:Y:S04]  /*c6f0*/  STL [R1+0x7e4], R100 ;  /* 0x0007e46401007387 */ /* 0x008fe80000100800 */
[----:B----4-:R0:W-:Y:S04]  /*c700*/  STL [R1+0x750], R101 ;  /* 0x0007506501007387 */ /* 0x0101e80000100800 */
[----:B------:R-:W3:Y:S04]  /*c710*/  @P4 LDG.E.U16 R78, desc[UR8][R80.64] ;  /* 0x00000008504e4981 */ /* 0x000ee8000c1e1500 */
[----:B------:R-:W4:Y:S04]  /*c720*/  LDL.64 R76, [R1+0x2d0] ;  /* 0x0002d000014c7983 */ /* 0x000f280000100a00 */
[----:B------:R-:W4:Y:S01]  /*c730*/  @P4 LDG.E.U16 R79, desc[UR8][R84.64] ;  /* 0x00000008544f4981 */ /* 0x000f22000c1e1500 */
[----:B------:R-:W-:-:S03]  /*c740*/  PRMT R29, RZ, 0x7610, R29 ;  /* 0x00007610ff1d7816 */ /* 0x000fc6000000001d */
[----:B------:R-:W4:Y:S04]  /*c750*/  LDL.64 R94, [R1+0x2d8] ;  /* 0x0002d800015e7983 */ /* 0x000f280000100a00 */
[----:B0-----:R-:W4:Y:S04]  /*c760*/  LDL.64 R100, [R1+0x2e0] ;  /* 0x0002e00001647983 */ /* 0x001f280000100a00 */
[----:B------:R-:W4:Y:S04]  /*c770*/  LDL.64 R74, [R1+0x2c8] ;  /* 0x0002c800014a7983 */ /* 0x000f280000100a00 */
[----:B------:R-:W4:Y:S04]  /*c780*/  LDL.64 R70, [R1+0x2c0] ;  /* 0x0002c00001467983 */ /* 0x000f280000100a00 */
[----:B--2---:R-:W-:Y:S04]  /*c790*/  STL.64 [R1+0x940], R32 ;  /* 0x0009402001007387 */ /* 0x004fe80000100a00 */
[----:B------:R-:W2:Y:S04]  /*c7a0*/  LDL.64 R84, [R1+0x2b8] ;  /* 0x0002b80001547983 */ /* 0x000ea80000100a00 */
[----:B------:R-:W2:Y:S04]  /*c7b0*/  LDL.64 R80, [R1+0x2b0] ;  /* 0x0002b00001507983 */ /* 0x000ea80000100a00 */
[----:B---3--:R-:W-:Y:S04]  /*c7c0*/  STL [R1+0x7e0], R78 ;  /* 0x0007e04e01007387 */ /* 0x008fe80000100800 */
[----:B----4-:R-:W3:Y:S04]  /*c7d0*/  @P4 LDG.E.U16 R29, desc[UR8][R76.64] ;  /* 0x000000084c1d4981 */ /* 0x010ee8000c1e1500 */
[----:B------:R0:W-:Y:S04]  /*c7e0*/  STL [R1+0x74c], R79 ;  /* 0x00074c4f01007387 */ /* 0x0001e80000100800 */
[----:B------:R-:W4:Y:S01]  /*c7f0*/  LDL.64 R76, [R1+0x2a0] ;  /* 0x0002a000014c7983 */ /* 0x000f220000100a00 */
[----:B------:R-:W-:-:S02]  /*c800*/  PRMT R90, RZ, 0x7610, R90 ;  /* 0x00007610ff5a7816 */ /* 0x000fc4000000005a */
[----:B------:R-:W-:Y:S01]  /*c810*/  PRMT R91, RZ, 0x7610, R91 ;  /* 0x00007610ff5b7816 */ /* 0x000fe2000000005b */
[----:B0-----:R-:W3:Y:S01]  /*c820*/  LDL.64 R78, [R1+0x2a8] ;  /* 0x0002a800014e7983 */ /* 0x001ee20000100a00 */
[----:B------:R-:W-:Y:S02]  /*c830*/  PRMT R86, RZ, 0x7610, R86 ;  /* 0x00007610ff567816 */ /* 0x000fe40000000056 */
[----:B------:R-:W-:Y:S01]  /*c840*/  PRMT R87, RZ, 0x7610, R87 ;  /* 0x00007610ff577816 */ /* 0x000fe20000000057 */
[----:B------:R-:W3:Y:S01]  /*c850*/  @P4 LDG.E.U16 R90, desc[UR8][R94.64] ;  /* 0x000000085e5a4981 */ /* 0x000ee2000c1e1500 */
[----:B------:R-:W-:Y:S02]  /*c860*/  PRMT R110, RZ, 0x7610, R110 ;  /* 0x00007610ff6e7816 */ /* 0x000fe4000000006e */
[----:B------:R-:W-:Y:S01]  /*c870*/  PRMT R99, RZ, 0x7610, R99 ;  /* 0x00007610ff637816 */ /* 0x000fe20000000063 */
[----:B------:R-:W3:Y:S01]  /*c880*/  @P4 LDG.E.U16 R91, desc[UR8][R100.64] ;  /* 0x00000008645b4981 */ /* 0x000ee2000c1e1500 */
[----:B------:R-:W-:-:S02]  /*c890*/  PRMT R61, RZ, 0x7610, R61 ;  /* 0x00007610ff3d7816 */ /* 0x000fc4000000003d */
[----:B------:R-:W-:Y:S01]  /*c8a0*/  PRMT R98, RZ, 0x7610, R98 ;  /* 0x00007610ff627816 */ /* 0x000fe20000000062 */
[----:B------:R-:W3:Y:S04]  /*c8b0*/  @P4 LDG.E.U16 R87, desc[UR8][R70.64] ;  /* 0x0000000846574981 */ /* 0x000ee8000c1e1500 */
[----:B--2---:R-:W2:Y:S04]  /*c8c0*/  @P4 LDG.E.U16 R86, desc[UR8][R84.64] ;  /* 0x0000000854564981 */ /* 0x004ea8000c1e1500 */
[----:B------:R-:W2:Y:S04]  /*c8d0*/  @P4 LDG.E.U16 R110, desc[UR8][R114.64] ;  /* 0x00000008726e4981 */ /* 0x000ea8000c1e1500 */
[----:B------:R-:W2:Y:S04]  /*c8e0*/  @P4 LDG.E.U16 R99, desc[UR8][R108.64] ;  /* 0x000000086c634981 */ /* 0x000ea8000c1e1500 */
[----:B------:R-:W2:Y:S04]  /*c8f0*/  @P4 LDG.E.U16 R61, desc[UR8][R74.64] ;  /* 0x000000084a3d4981 */ /* 0x000ea8000c1e1500 */
[----:B------:R-:W2:Y:S01]  /*c900*/  LDL.64 R94, [R1+0x280] ;  /* 0x00028000015e7983 */ /* 0x000ea20000100a00 */
[----:B------:R-:W-:-:S02]  /*c910*/  PRMT R30, RZ, 0x7610, R30 ;  /* 0x00007610ff1e7816 */ /* 0x000fc4000000001e */
[----:B------:R-:W-:Y:S01]  /*c920*/  PRMT R28, RZ, 0x7610, R28 ;  /* 0x00007610ff1c7816 */ /* 0x000fe2000000001c */
[----:B------:R-:W2:Y:S04]  /*c930*/  LDL.64 R70, [R1+0x290] ;  /* 0x0002900001467983 */ /* 0x000ea80000100a00 */
[----:B------:R-:W2:Y:S01]  /*c940*/  LDL.64 R74, [R1+0x298] ;  /* 0x00029800014a7983 */ /* 0x000ea20000100a00 */
[----:B------:R-:W-:Y:S02]  /*c950*/  PRMT R64, RZ, 0x7610, R64 ;  /* 0x00007610ff407816 */ /* 0x000fe40000000040 */
[----:B------:R-:W-:Y:S01]  /*c960*/  PRMT R31, RZ, 0x7610, R31 ;  /* 0x00007610ff1f7816 */ /* 0x000fe2000000001f */
[----:B------:R-:W2:Y:S01]  /*c970*/  @P4 LDG.E.U16 R30, desc[UR8][R106.64] ;  /* 0x000000086a1e4981 */ /* 0x000ea2000c1e1500 */
[----:B------:R-:W-:-:S02]  /*c980*/  PRMT R63, RZ, 0x7610, R63 ;  /* 0x00007610ff3f7816 */ /* 0x000fc4000000003f */
[----:B------:R-:W-:Y:S01]  /*c990*/  PRMT R60, RZ, 0x7610, R60 ;  /* 0x00007610ff3c7816 */ /* 0x000fe2000000003c */
[----:B------:R-:W2:Y:S01]  /*c9a0*/  @P4 LDG.E.U16 R28, desc[UR8][R80.64] ;  /* 0x00000008501c4981 */ /* 0x000ea2000c1e1500 */
[----:B------:R-:W-:Y:S02]  /*c9b0*/  PRMT R62, RZ, 0x7610, R62 ;  /* 0x00007610ff3e7816 */ /* 0x000fe4000000003e */
[----:B------:R-:W-:Y:S01]  /*c9c0*/  PRMT R93, RZ, 0x7610, R93 ;  /* 0x00007610ff5d7816 */ /* 0x000fe2000000005d */
[----:B------:R-:W2:Y:S04]  /*c9d0*/  @P4 LDG.E.U16 R64, desc[UR8][R122.64] ;  /* 0x000000087a404981 */ /* 0x000ea8000c1e1500 */
[----:B------:R-:W2:Y:S04]  /*c9e0*/  LDL.64 R106, [R1+0x288] ;  /* 0x00028800016a7983 */ /* 0x000ea80000100a00 */
[----:B------:R-:W2:Y:S01]  /*c9f0*/  LDL.64 R80, [R1+0x278] ;  /* 0x0002780001507983 */ /* 0x000ea20000100a00 */
[----:B------:R-:W-:-:S03]  /*ca00*/  PRMT R92, RZ, 0x7610, R92 ;  /* 0x00007610ff5c7816 */ /* 0x000fc6000000005c */
[----:B------:R-:W2:Y:S04]  /*ca10*/  @P4 LDG.E.U16 R31, desc[UR8][R118.64] ;  /* 0x00000008761f4981 */ /* 0x000ea8000c1e1500 */
[----:B------:R-:W2:Y:S04]  /*ca20*/  @P4 LDG.E.U16 R63, desc[UR8][R116.64] ;  /* 0x00000008743f4981 */ /* 0x000ea8000c1e1500 */
[----:B------:R-:W2:Y:S04]  /*ca30*/  @P4 LDG.E.U16 R62, desc[UR8][R102.64] ;  /* 0x00000008663e4981 */ /* 0x000ea8000c1e1500 */
[----:B----4-:R-:W4:Y:S04]  /*ca40*/  @P4 LDG.E.U16 R98, desc[UR8][R76.64] ;  /* 0x000000084c624981 */ /* 0x010f28000c1e1500 */
[----:B---3--:R-:W3:Y:S04]  /*ca50*/  @P4 LDG.E.U16 R60, desc[UR8][R78.64] ;  /* 0x000000084e3c4981 */ /* 0x008ee8000c1e1500 */
[----:B------:R-:W-:Y:S04]  /*ca60*/  STL [R1+0x7d8], R90 ;  /* 0x0007d85a01007387 */ /* 0x000fe80000100800 */
[----:B------:R0:W-:Y:S04]  /*ca70*/  STL [R1+0x744], R91 ;  /* 0x0007445b01007387 */ /* 0x0001e80000100800 */
[----:B0-----:R-:W3:Y:S04]  /*ca80*/  LDL.64 R90, [R1+0x270] ;  /* 0x00027000015a7983 */ /* 0x001ee80000100a00 */
[----:B--2---:R-:W-:Y:S04]  /*ca90*/  STL [R1+0x7d4], R86 ;  /* 0x0007d45601007387 */ /* 0x004fe80000100800 */
[----:B------:R0:W-:Y:S04]  /*caa0*/  STL [R1+0x740], R87 ;  /* 0x0007405701007387 */ /* 0x0001e80000100800 */
[----:B------:R-:W2:Y:S04]  /*cab0*/  LDL.64 R114, [R1+0xb0] ;  /* 0x0000b00001727983 */ /* 0x000ea80000100a00 */
[----:B------:R-:W2:Y:S04]  /*cac0*/  LDL.64 R116, [R1+0x90] ;  /* 0x0000900001747983 */ /* 0x000ea80000100a00 */
[----:B0-----:R-:W2:Y:S04]  /*cad0*/  LDL.64 R86, [R1+0x250] ;  /* 0x0002500001567983 */ /* 0x001ea80000100a00 */
[----:B------:R-:W2:Y:S04]  /*cae0*/  LDL.64 R78, [R1+0x70] ;  /* 0x00007000014e7983 */ /* 0x000ea80000100a00 */
[----:B------:R-:W2:Y:S04]  /*caf0*/  LDL.64 R118, [R1+0x50] ;  /* 0x0000500001767983 */ /* 0x000ea80000100a00 */
[----:B------:R-:W2:Y:S04]  /*cb00*/  LDL.64 R122, [R1+0x30] ;  /* 0x00003000017a7983 */ /* 0x000ea80000100a00 */
[----:B------:R-:W2:Y:S04]  /*cb10*/  LDL.64 R124, [R1+0x10] ;  /* 0x00001000017c7983 */ /* 0x000ea80000100a00 */
[----:B------:R-:W-:Y:S04]  /*cb20*/  STL [R1+0x748], R110 ;  /* 0x0007486e01007387 */ /* 0x000fe80000100800 */
[----:B------:R-:W-:Y:S04]  /*cb30*/  STL [R1+0x7dc], R99 ;  /* 0x0007dc6301007387 */ /* 0x000fe80000100800 */
[----:B------:R-:W2:Y:S04]  /*cb40*/  LDL.64 R102, [R1+0x230] ;  /* 0x0002300001667983 */ /* 0x000ea80000100a00 */
[----:B------:R-:W2:Y:S04]  /*cb50*/  LDL.64 R100, [R1+0x210] ;  /* 0x0002100001647983 */ /* 0x000ea80000100a00 */
[----:B------:R-:W2:Y:S04]  /*cb60*/  @P4 LDG.E.U16 R93, desc[UR8][R74.64] ;  /* 0x000000084a5d4981 */ /* 0x000ea8000c1e1500 */
[----:B------:R-:W2:Y:S04]  /*cb70*/  @P4 LDG.E.U16 R92, desc[UR8][R94.64] ;  /* 0x000000085e5c4981 */ /* 0x000ea8000c1e1500 */
[----:B----4-:R0:W-:Y:S04]  /*cb80*/  STL [R1+0x728], R98 ;  /* 0x0007286201007387 */ /* 0x0101e80000100800 */
[----:B------:R-:W4:Y:S01]  /*cb90*/  LDL.64 R74, [R1+0x190] ;  /* 0x00019000014a7983 */ /* 0x000f220000100a00 */
[----:B------:R-:W-:-:S02]  /*cba0*/  PRMT R83, RZ, 0x7610, R83 ;  /* 0x00007610ff537816 */ /* 0x000fc40000000053 */
[----:B------:R-:W-:Y:S01]  /*cbb0*/  PRMT R27, RZ, 0x7610, R27 ;  /* 0x00007610ff1b7816 */ /* 0x000fe2000000001b */
[----:B------:R-:W4:Y:S01]  /*cbc0*/  LDL.64 R84, [R1+0x1d0] ;  /* 0x0001d00001547983 */ /* 0x000f220000100a00 */
[----:B------:R-:W-:-:S03]  /*cbd0*/  PRMT R19, RZ, 0x7610, R19 ;  /* 0x00007610ff137816 */ /* 0x000fc60000000013 */
[----:B------:R-:W4:Y:S04]  /*cbe0*/  @P4 LDG.E.U16 R83, desc[UR8][R80.64] ;  /* 0x0000000850534981 */ /* 0x000f28000c1e1500 */
[----:B------:R-:W4:Y:S04]  /*cbf0*/  @P4 LDG.E.U16 R27, desc[UR8][R70.64] ;  /* 0x00000008461b4981 */ /* 0x000f28000c1e1500 */
[----:B0-----:R-:W4:Y:S04]  /*cc00*/  LDL.64 R98, [R1+0x1f0] ;  /* 0x0001f00001627983 */ /* 0x001f280000100a00 */
[----:B------:R-:W4:Y:S04]  /*cc10*/  LDL.64 R80, [R1+0x150] ;  /* 0x0001500001507983 */ /* 0x000f280000100a00 */
[----:B------:R-:W4:Y:S04]  /*cc20*/  LDL.64 R70, [R1+0x170] ;  /* 0x0001700001467983 */ /* 0x000f280000100a00 */
[----:B------:R-:W4:Y:S04]  /*cc30*/  LDL.64 R76, [R1+0x1b0] ;  /* 0x0001b000014c7983 */ /* 0x000f280000100a00 */
[----:B------:R-:W4:Y:S04]  /*cc40*/  LDL.64 R94, [R1+0x130] ;  /* 0x00013000015e7983 */ /* 0x000f280000100a00 */
[----:B--2---:R-:W-:Y:S04]  /*cc50*/  STL [R1+0x724], R92 ;  /* 0x0007245c01007387 */ /* 0x004fe80000100800 */
[----:B------:R0:W-:Y:S01]  /*cc60*/  STL [R1+0x7d0], R93 ;  /* 0x0007d05d01007387 */ /* 0x0001e20000100800 */
[----:B------:R-:W-:-:S02]  /*cc70*/  PRMT R17, RZ, 0x7610, R17 ;  /* 0x00007610ff117816 */ /* 0x000fc40000000011 */
[----:B------:R-:W-:Y:S02]  /*cc80*/  PRMT R18, RZ, 0x7610, R18 ;  /* 0x00007610ff127816 */ /* 0x000fe40000000012 */
[----:B------:R-:W-:Y:S02]  /*cc90*/  PRMT R20, RZ, 0x7610, R20 ;  /* 0x00007610ff147816 */ /* 0x000fe40000000014 */
[----:B------:R-:W-:Y:S02]  /*cca0*/  PRMT R26, RZ, 0x7610, R26 ;  /* 0x00007610ff1a7816 */ /* 0x000fe4000000001a */
[----:B------:R-:W-:Y:S01]  /*ccb0*/  PRMT R25, RZ, 0x7610, R25 ;  /* 0x00007610ff197816 */ /* 0x000fe20000000019 */
[----:B0-----:R-:W2:Y:S01]  /*ccc0*/  LDL.64 R92, [R1+0x110] ;  /* 0x00011000015c7983 */ /* 0x001ea20000100a00 */
[----:B------:R-:W-:Y:S02]  /*ccd0*/  PRMT R22, RZ, 0x7610, R22 ;  /* 0x00007610ff167816 */ /* 0x000fe40000000016 */
[----:B------:R-:W-:Y:S01]  /*cce0*/  PRMT R21, RZ, 0x7610, R21 ;  /* 0x00007610ff157816 */ /* 0x000fe20000000015 */
[----:B---3--:R-:W3:Y:S01]  /*ccf0*/  @P4 LDG.E.U16 R26, desc[UR8][R90.64] ;  /* 0x000000085a1a4981 */ /* 0x008ee2000c1e1500 */
[----:B------:R-:W-:-:S03]  /*cd00*/  PRMT R57, RZ, 0x7610, R57 ;  /* 0x00007610ff397816 */ /* 0x000fc60000000039 */
[----:B------:R-:W2:Y:S04]  /*cd10*/  @P4 LDG.E.U16 R25, desc[UR8][R86.64] ;  /* 0x0000000856194981 */ /* 0x000ea8000c1e1500 */
[----:B------:R-:W2:Y:S04]  /*cd20*/  LDL.64 R90, [R1+0xf0] ;  /* 0x0000f000015a7983 */ /* 0x000ea80000100a00 */
[----:B------:R-:W2:Y:S04]  /*cd30*/  LDL.64 R86, [R1+0xd0] ;  /* 0x0000d00001567983 */ /* 0x000ea80000100a00 */
[----:B----4-:R-:W4:Y:S04]  /*cd40*/  @P4 LDG.E.U16 R19, desc[UR8][R74.64] ;  /* 0x000000084a134981 */ /* 0x010f28000c1e1500 */
[----:B------:R-:W2:Y:S04]  /*cd50*/  @P4 LDG.E.U16 R21, desc[UR8][R84.64] ;  /* 0x0000000854154981 */ /* 0x000ea8000c1e1500 */
[----:B------:R-:W2:Y:S04]  /*cd60*/  LDL.64 R74, [R1+0x248] ;  /* 0x00024800014a7983 */ /* 0x000ea80000100a00 */
[----:B------:R-:W3:Y:S04]  /*cd70*/  LDL.64 R84, [R1+0x268] ;  /* 0x0002680001547983 */ /* 0x000ee80000100a00 */
[----:B------:R-:W3:Y:S04]  /*cd80*/  @P4 LDG.E.U16 R22, desc[UR8][R98.64] ;  /* 0x0000000862164981 */ /* 0x000ee8000c1e1500 */
[----:B------:R-:W3:Y:S04]  /*cd90*/  @P4 LDG.E.U16 R17, desc[UR8][R80.64] ;  /* 0x0000000850114981 */ /* 0x000ee8000c1e1500 */
[----:B------:R-:W3:Y:S04]  /*cda0*/  @P4 LDG.E.U16 R18, desc[UR8][R70.64] ;  /* 0x0000000846124981 */ /* 0x000ee8000c1e1500 */
[----:B------:R-:W4:Y:S04]  /*cdb0*/  @P4 LDG.E.U16 R20, desc[UR8][R76.64] ;  /* 0x000000084c144981 */ /* 0x000f28000c1e1500 */
[----:B------:R-:W4:Y:S04]  /*cdc0*/  LDL.64 R80, [R1+0x260] ;  /* 0x0002600001507983 */ /* 0x000f280000100a00 */
[----:B------:R-:W4:Y:S04]  /*cdd0*/  LDL.64 R70, [R1+0x240] ;  /* 0x0002400001467983 */ /* 0x000f280000100a00 */
[----:B------:R-:W4:Y:S04]  /*cde0*/  LDL.64 R76, [R1+0x258] ;  /* 0x00025800014c7983 */ /* 0x000f280000100a00 */
[----:B------:R-:W4:Y:S04]  /*cdf0*/  LDL.64 R98, [R1+0xc8] ;  /* 0x0000c80001627983 */ /* 0x000f280000100a00 */
[----:B------:R-:W-:Y:S01]  /*ce00*/  STL [R1+0x7cc], R83 ;  /* 0x0007cc5301007387 */ /* 0x000fe20000100800 */
[----:B------:R-:W-:-:S02]  /*ce10*/  PRMT R82, RZ, 0x7610, R82 ;  /* 0x00007610ff527816 */ /* 0x000fc40000000052 */
[----:B------:R-:W-:Y:S01]  /*ce20*/  PRMT R66, RZ, 0x7610, R66 ;  /* 0x00007610ff427816 */ /* 0x000fe20000000042 */
[----:B------:R-:W4:Y:S04]  /*ce30*/  LDL.64 R108, [R1+0x88] ;  /* 0x00008800016c7983 */ /* 0x000f280000100a00 */
[----:B--2---:R-:W2:Y:S04]  /*ce40*/  @P4 LDG.E.U16 R57, desc[UR8][R74.64] ;  /* 0x000000084a394981 */ /* 0x004ea8000c1e1500 */
[----:B------:R-:W2:Y:S01]  /*ce50*/  LDL.64 R74, [R1+0x238] ;  /* 0x00023800014a7983 */ /* 0x000ea20000100a00 */
[----:B------:R-:W-:-:S02]  /*ce60*/  PRMT R67, RZ, 0x7610, R67 ;  /* 0x00007610ff437816 */ /* 0x000fc40000000043 */
[----:B------:R-:W-:Y:S02]  /*ce70*/  PRMT R58, RZ, 0x7610, R58 ;  /* 0x00007610ff3a7816 */ /* 0x000fe4000000003a */
[----:B------:R-:W-:-:S04]  /*ce80*/  PRMT R68, RZ, 0x7610, R68 ;  /* 0x00007610ff447816 */ /* 0x000fc80000000044 */
[----:B---3--:R-:W3:Y:S04]  /*ce90*/  @P4 LDG.E.U16 R58, desc[UR8][R84.64] ;  /* 0x00000008543a4981 */ /* 0x008ee8000c1e1500 */
[----:B----4-:R-:W4:Y:S04]  /*cea0*/  @P4 LDG.E.U16 R82, desc[UR8][R80.64] ;  /* 0x0000000850524981 */ /* 0x010f28000c1e1500 */
[----:B------:R-:W3:Y:S04]  /*ceb0*/  @P4 LDG.E.U16 R66, desc[UR8][R70.64] ;  /* 0x0000000846424981 */ /* 0x000ee8000c1e1500 */
[----:B------:R-:W3:Y:S04]  /*cec0*/  @P4 LDG.E.U16 R67, desc[UR8][R76.64] ;  /* 0x000000084c434981 */ /* 0x000ee8000c1e1500 */
[----:B------:R-:W3:Y:S01]  /*ced0*/  LDL.64 R84, [R1+0x228] ;  /* 0x0002280001547983 */ /* 0x000ee20000100a00 */
[----:B------:R-:W-:-:S02]  /*cee0*/  PRMT R59, RZ, 0x7610, R59 ;  /* 0x00007610ff3b7816 */ /* 0x000fc4000000003b */
[----:B------:R-:W-:Y:S01]  /*cef0*/  PRMT R24, RZ, 0x7610, R24 ;  /* 0x00007610ff187816 */ /* 0x000fe20000000018 */
[----:B------:R-:W3:Y:S01]  /*cf00*/  LDL.64 R80, [R1+0x220] ;  /* 0x0002200001507983 */ /* 0x000ee20000100a00 */
        /* <DEDUP_REMOVED lines=8> */
[----:B------:R-:W3:Y:S01]  /*cf90*/  @P4 LDG.E.U16 R23, desc[UR8][R100.64] ;  /* 0x0000000864174981 */ /* 0x000ee2000c1e1500 */
[----:B------:R-:W-:Y:S02]  /*cfa0*/  PRMT R10, RZ, 0x7610, R10 ;  /* 0x00007610ff0a7816 */ /* 0x000fe4000000000a */
[----:B------:R-:W-:Y:S01]  /*cfb0*/  PRMT R9, RZ, 0x7610, R9 ;  /* 0x00007610ff097816 */ /* 0x000fe20000000009 */
[----:B------:R-:W3:Y:S01]  /*cfc0*/  @P4 LDG.E.U16 R16, desc[UR8][R94.64] ;  /* 0x000000085e104981 */ /* 0x000ee2000c1e1500 */
[----:B------:R-:W-:Y:S02]  /*cfd0*/  PRMT R8, RZ, 0x7610, R8 ;  /* 0x00007610ff087816 */ /* 0x000fe40000000008 */
[----:B------:R-:W-:Y:S01]  /*cfe0*/  PRMT R7, RZ, 0x7610, R7 ;  /* 0x00007610ff077816 */ /* 0x000fe20000000007 */
[----:B------:R-:W3:Y:S01]  /*cff0*/  @P4 LDG.E.U16 R15, desc[UR8][R92.64] ;  /* 0x000000085c0f4981 */ /* 0x000ee2000c1e1500 */
[----:B------:R-:W-:-:S03]  /*d000*/  PRMT R14, RZ, 0x7610, R14 ;  /* 0x00007610ff0e7816 */ /* 0x000fc6000000000e */
[----:B------:R-:W3:Y:S01]  /*d010*/  @P4 LDG.E.U16 R13, desc[UR8][R86.64] ;  /* 0x00000008560d4981 */ /* 0x000ee2000c1e1500 */
[----:B------:R-:W-:-:S03]  /*d020*/  PRMT R56, RZ, 0x7610, R56 ;  /* 0x00007610ff387816 */ /* 0x000fc60000000038 */
[----:B------:R-:W3:Y:S04]  /*d030*/  @P4 LDG.E.U16 R12, desc[UR8][R114.64] ;  /* 0x00000008720c4981 */ /* 0x000ee8000c1e1500 */
[----:B------:R-:W3:Y:S04]  /*d040*/  @P4 LDG.E.U16 R11, desc[UR8][R116.64] ;  /* 0x00000008740b4981 */ /* 0x000ee8000c1e1500 */
[----:B------:R-:W3:Y:S04]  /*d050*/  @P4 LDG.E.U16 R10, desc[UR8][R78.64] ;  /* 0x000000084e0a4981 */ /* 0x000ee8000c1e1500 */
        /* <DEDUP_REMOVED lines=10> */
[----:B------:R-:W3:Y:S04]  /*d100*/  @P4 LDG.E.U16 R9, desc[UR8][R118.64] ;  /* 0x0000000876094981 */ /* 0x000ee8000c1e1500 */
[----:B------:R-:W3:Y:S04]  /*d110*/  @P4 LDG.E.U16 R8, desc[UR8][R122.64] ;  /* 0x000000087a084981 */ /* 0x000ee8000c1e1500 */
[----:B------:R-:W3:Y:S04]  /*d120*/  @P4 LDG.E.U16 R7, desc[UR8][R124.64] ;  /* 0x000000087c074981 */ /* 0x000ee8000c1e1500 */
[----:B------:R-:W3:Y:S04]  /*d130*/  @P4 LDG.E.U16 R14, desc[UR8][R90.64] ;  /* 0x000000085a0e4981 */ /* 0x000ee8000c1e1500 */
[----:B--2---:R-:W2:Y:S04]  /*d140*/  @P4 LDG.E.U16 R68, desc[UR8][R74.64] ;  /* 0x000000084a444981 */ /* 0x004ea8000c1e1500 */
[----:B----4-:R0:W-:Y:S04]  /*d150*/  STL [R1+0x720], R82 ;  /* 0x0007205201007387 */ /* 0x0101e80000100800 */
[----:B------:R-:W4:Y:S04]  /*d160*/  LDL.64 R110, [R1+0x1a8] ;  /* 0x0001a800016e7983 */ /* 0x000f280000100a00 */
[----:B------:R-:W4:Y:S04]  /*d170*/  LDL.64 R118, [R1+0x188] ;  /* 0x0001880001767983 */ /* 0x000f280000100a00 */
[----:B0-----:R-:W4:Y:S04]  /*d180*/  LDL.64 R82, [R1+0x1c8] ;  /* 0x0001c80001527983 */ /* 0x001f280000100a00 */
[----:B------:R-:W4:Y:S04]  /*d190*/  LDL.64 R122, [R1+0x168] ;  /* 0x00016800017a7983 */ /* 0x000f280000100a00 */
[----:B------:R-:W4:Y:S04]  /*d1a0*/  LDL.64 R124, [R1+0x148] ;  /* 0x00014800017c7983 */ /* 0x000f280000100a00 */
[----:B---3--:R-:W-:Y:S04]  /*d1b0*/  STL [R1+0x71c], R66 ;  /* 0x00071c4201007387 */ /* 0x008fe80000100800 */
[----:B------:R0:W-:Y:S04]  /*d1c0*/  STL [R1+0x7c8], R67 ;  /* 0x0007c84301007387 */ /* 0x0001e80000100800 */
[----:B------:R-:W3:Y:S04]  /*d1d0*/  LDL.64 R90, [R1+0x108] ;  /* 0x00010800015a7983 */ /* 0x000ee80000100a00 */
[----:B------:R-:W3:Y:S04]  /*d1e0*/  LDL.64 R70, [R1+0xe8] ;  /* 0x0000e80001467983 */ /* 0x000ee80000100a00 */
[----:B0-----:R-:W3:Y:S04]  /*d1f0*/  LDL.64 R66, [R1+0x128] ;  /* 0x0001280001427983 */ /* 0x001ee80000100a00 */
[----:B------:R-:W3:Y:S04]  /*d200*/  LDL.LU.64 R74, [R1+0xa38] ;  /* 0x000a3800014a7983 */ /* 0x000ee80000300a00 */
[----:B------:R-:W4:Y:S04]  /*d210*/  @P4 LDG.E.U16 R56, desc[UR8][R84.64] ;  /* 0x0000000854384981 */ /* 0x000f28000c1e1500 */
[----:B--2---:R0:W-:Y:S04]  /*d220*/  STL [R1+0x7c4], R68 ;  /* 0x0007c44401007387 */ /* 0x0041e80000100800 */
[----:B0-----:R-:W2:Y:S04]  /*d230*/  LDL.LU R68, [R1+0xa30] ;  /* 0x000a300001447983 */ /* 0x001ea80000300800 */
[----:B------:R-:W2:Y:S01]  /*d240*/  LDL.LU.64 R84, [R1+0xa28] ;  /* 0x000a280001547983 */ /* 0x000ea20000300a00 */
[----:B------:R-:W-:-:S06]  /*d250*/  PRMT R72, RZ, 0x7610, R72 ;  /* 0x00007610ff487816 */ /* 0x000fcc0000000048 */
[----:B------:R-:W4:Y:S04]  /*d260*/  @P4 LDG.E.U16 R72, desc[UR8][R94.64] ;  /* 0x000000085e484981 */ /* 0x000f28000c1e1500 */
[----:B---3--:R-:W3:Y:S04]  /*d270*/  @P4 LDG.E.U16 R75, desc[UR8][R92.64] ;  /* 0x000000085c4b4981 */ /* 0x008ee8000c1e1500 */
[----:B--2---:R-:W2:Y:S04]  /*d280*/  @P4 LDG.E.U16 R84, desc[UR8][R80.64] ;  /* 0x0000000850544981 */ /* 0x004ea8000c1e1500 */
[----:B------:R-:W3:Y:S01]  /*d290*/  @P4 LDG.E.U16 R85, desc[UR8][R76.64] ;  /* 0x000000084c554981 */ /* 0x000ee2000c1e1500 */
[----:B------:R-:W-:-:S03]  /*d2a0*/  PRMT R55, RZ, 0x7610, R55 ;  /* 0x00007610ff377816 */ /* 0x000fc60000000037 */
[----:B------:R-:W3:Y:S01]  /*d2b0*/  LDL.LU.64 R80, [R1+0xa20] ;  /* 0x000a200001507983 */ /* 0x000ee20000300a00 */
[----:B------:R-:W-:-:S03]  /*d2c0*/  PRMT R54, RZ, 0x7610, R54 ;  /* 0x00007610ff367816 */ /* 0x000fc60000000036 */
[----:B------:R-:W3:Y:S01]  /*d2d0*/  @P4 LDG.E.U16 R55, desc[UR8][R86.64] ;  /* 0x0000000856374981 */ /* 0x000ee2000c1e1500 */
[----:B------:R-:W-:Y:S02]  /*d2e0*/  PRMT R69, RZ, 0x7610, R69 ;  /* 0x00007610ff457816 */ /* 0x000fe40000000045 */
[----:B------:R-:W-:Y:S01]  /*d2f0*/  PRMT R53, RZ, 0x7610, R53 ;  /* 0x00007610ff357816 */ /* 0x000fe20000000035 */
[----:B------:R-:W3:Y:S01]  /*d300*/  @P4 LDG.E.U16 R54, desc[UR8][R100.64] ;  /* 0x0000000864364981 */ /* 0x000ee2000c1e1500 */
[----:B------:R-:W-:Y:S02]  /*d310*/  PRMT R52, RZ, 0x7610, R52 ;  /* 0x00007610ff347816 */ /* 0x000fe40000000034 */
[----:B------:R-:W-:Y:S01]  /*d320*/  PRMT R51, RZ, 0x7610, R51 ;  /* 0x00007610ff337816 */ /* 0x000fe20000000033 */
[----:B------:R-:W3:Y:S01]  /*d330*/  @P4 LDG.E.U16 R69, desc[UR8][R102.64] ;  /* 0x0000000866454981 */ /* 0x000ee2000c1e1500 */
[----:B------:R-:W-:Y:S02]  /*d340*/  PRMT R50, RZ, 0x7610, R50 ;  /* 0x00007610ff327816 */ /* 0x000fe40000000032 */
[----:B------:R-:W-:Y:S01]  /*d350*/  PRMT R49, RZ, 0x7610, R49 ;  /* 0x00007610ff317816 */ /* 0x000fe20000000031 */
[----:B----4-:R0:W4:Y:S01]  /*d360*/  @P4 LDG.E.U16 R53, desc[UR8][R82.64] ;  /* 0x0000000852354981 */ /* 0x010122000c1e1500 */
[----:B------:R-:W-:-:S02]  /*d370*/  PRMT R48, RZ, 0x7610, R48 ;  /* 0x00007610ff307816 */ /* 0x000fc40000000030 */
[----:B------:R-:W-:Y:S01]  /*d380*/  PRMT R46, RZ, 0x7610, R46 ;  /* 0x00007610ff2e7816 */ /* 0x000fe2000000002e */
[----:B------:R-:W4:Y:S04]  /*d390*/  @P4 LDG.E.U16 R52, desc[UR8][R110.64] ;  /* 0x000000086e344981 */ /* 0x000f28000c1e1500 */
[----:B------:R-:W4:Y:S04]  /*d3a0*/  @P4 LDG.E.U16 R51, desc[UR8][R118.64] ;  /* 0x0000000876334981 */ /* 0x000f28000c1e1500 */
[----:B------:R-:W4:Y:S04]  /*d3b0*/  @P4 LDG.E.U16 R50, desc[UR8][R122.64] ;  /* 0x000000087a324981 */ /* 0x000f28000c1e1500 */
[----:B------:R-:W4:Y:S04]  /*d3c0*/  @P4 LDG.E.U16 R49, desc[UR8][R124.64] ;  /* 0x000000087c314981 */ /* 0x000f28000c1e1500 */
[----:B------:R1:W4:Y:S04]  /*d3d0*/  @P4 LDG.E.U16 R48, desc[UR8][R66.64] ;  /* 0x0000000842304981 */ /* 0x000328000c1e1500 */
[----:B------:R-:W4:Y:S04]  /*d3e0*/  @P4 LDG.E.U16 R46, desc[UR8][R70.64] ;  /* 0x00000008462e4981 */ /* 0x000f28000c1e1500 */
[----:B--2---:R2:W-:Y:S04]  /*d3f0*/  STL [R1+0x718], R84 ;  /* 0x0007185401007387 */ /* 0x0045e80000100800 */
[----:B--2---:R-:W2:Y:S04]  /*d400*/  LDL.LU R84, [R1+0xa18] ;  /* 0x000a180001547983 */ /* 0x004ea80000300800 */
[----:B------:R-:W2:Y:S04]  /*d410*/  LDL.LU.64 R76, [R1+0xa10] ;  /* 0x000a1000014c7983 */ /* 0x000ea80000300a00 */
[----:B---3--:R3:W-:Y:S04]  /*d420*/  STL [R1+0x7c0], R85 ;  /* 0x0007c05501007387 */ /* 0x0087e80000100800 */
[----:B---3--:R-:W3:Y:S04]  /*d430*/  LDL.LU R85, [R1+0xa08] ;  /* 0x000a080001557983 */ /* 0x008ee80000300800 */
[----:B------:R-:W2:Y:S04]  /*d440*/  LDL.LU.64 R86, [R1+0xa00] ;  /* 0x000a000001567983 */ /* 0x000ea80000300a00 */
[----:B------:R-:W2:Y:S04]  /*d450*/  LDL.LU.64 R92, [R1+0x9f8] ;  /* 0x0009f800015c7983 */ /* 0x000ea80000300a00 */
[----:B------:R0:W-:Y:S04]  /*d460*/  STL [R1+0x714], R75 ;  /* 0x0007144b01007387 */ /* 0x0001e80000100800 */
[----:B0-----:R-:W2:Y:S04]  /*d470*/  LDL.LU R75, [R1+0x9f0] ;  /* 0x0009f000014b7983 */ /* 0x001ea80000300800 */
[----:B------:R-:W2:Y:S04]  /*d480*/  LDL.LU.64 R94, [R1+0x9e8] ;  /* 0x0009e800015e7983 */ /* 0x000ea80000300a00 */
[----:B------:R0:W-:Y:S04]  /*d490*/  STL [R1+0x7bc], R72 ;  /* 0x0007bc4801007387 */ /* 0x0001e80000100800 */
[----:B0-----:R-:W2:Y:S04]  /*d4a0*/  LDL.LU R72, [R1+0x9e0] ;  /* 0x0009e00001487983 */ /* 0x001ea80000300800 */
[----:B------:R-:W2:Y:S04]  /*d4b0*/  LDL.LU.64 R100, [R1+0x9d8] ;  /* 0x0009d80001647983 */ /* 0x000ea80000300a00 */
[----:B------:R-:W2:Y:S04]  /*d4c0*/  LDL.LU.64 R102, [R1+0x9d0] ;  /* 0x0009d00001667983 */ /* 0x000ea80000300a00 */
[----:B------:R-:W2:Y:S04]  /*d4d0*/  LDL.LU.64 R82, [R1+0x9c8] ;  /* 0x0009c80001527983 */ /* 0x000ea80000300a00 */
[----:B------:R-:W2:Y:S04]  /*d4e0*/  LDL.LU.64 R110, [R1+0x9c0] ;  /* 0x0009c000016e7983 */ /* 0x000ea80000300a00 */
[----:B------:R-:W2:Y:S04]  /*d4f0*/  LDL.LU.64 R118, [R1+0x9b8] ;  /* 0x0009b80001767983 */ /* 0x000ea80000300a00 */
[----:B------:R-:W2:Y:S04]  /*d500*/  LDL.LU.64 R122, [R1+0x9b0] ;  /* 0x0009b000017a7983 */ /* 0x000ea80000300a00 */
[----:B------:R-:W2:Y:S04]  /*d510*/  LDL.LU.64 R124, [R1+0x9a8] ;  /* 0x0009a800017c7983 */ /* 0x000ea80000300a00 */
[----:B------:R-:W1:Y:S04]  /*d520*/  LDL.LU.64 R66, [R1+0x9a0] ;  /* 0x0009a00001427983 */ /* 0x000e680000300a00 */
[----:B------:R-:W2:Y:S01]  /*d530*/  LDL.64 R70, [R1+0x1d8] ;  /* 0x0001d80001467983 */ /* 0x000ea20000100a00 */
[----:B------:R-:W-:-:S02]  /*d540*/  PRMT R68, RZ, 0x7610, R68 ;  /* 0x00007610ff447816 */ /* 0x000fc40000000044 */
[----:B------:R-:W-:-:S06]  /*d550*/  PRMT R44, RZ, 0x7610, R44 ;  /* 0x00007610ff2c7816 */ /* 0x000fcc000000002c */
[----:B------:R-:W3:Y:S04]  /*d560*/  @P4 LDG.E.U16 R44, desc[UR8][R106.64] ;  /* 0x000000086a2c4981 */ /* 0x000ee8000c1e1500 */
[----:B------:R-:W3:Y:S04]  /*d570*/  LDL.64 R106, [R1+0x1b8] ;  /* 0x0001b800016a7983 */ /* 0x000ee80000100a00 */
[----:B--2---:R-:W2:Y:S01]  /*d580*/  @P4 LDG.E.U16 R68, desc[UR8][R70.64] ;  /* 0x0000000846444981 */ /* 0x004ea2000c1e1500 */
[----:B------:R-:W-:Y:S02]  /*d590*/  PRMT R47, RZ, 0x7610, R47 ;  /* 0x00007610ff2f7816 */ /* 0x000fe4000000002f */
[----:B------:R-:W-:-:S02]  /*d5a0*/  PRMT R40, RZ, 0x7610, R40 ;  /* 0x00007610ff287816 */ /* 0x000fc40000000028 */
[----:B------:R-:W-:Y:S02]  /*d5b0*/  PRMT R82, RZ, 0x7610, R82 ;  /* 0x00007610ff527816 */ /* 0x000fe40000000052 */
[----:B------:R-:W4:Y:S01]  /*d5c0*/  @P4 LDG.E.U16 R47, desc[UR8][R90.64] ;  /* 0x000000085a2f4981 */ /* 0x000f22000c1e1500 */
[----:B------:R-:W-:-:S03]  /*d5d0*/  PRMT R43, RZ, 0x7610, R43 ;  /* 0x00007610ff2b7816 */ /* 0x000fc6000000002b */
[----:B------:R-:W4:Y:S04]  /*d5e0*/  @P4 LDG.E.U16 R40, desc[UR8][R78.64] ;  /* 0x000000084e284981 */ /* 0x000f28000c1e1500 */
[----:B------:R-:W4:Y:S04]  /*d5f0*/  @P4 LDG.E.U16 R43, desc[UR8][R108.64] ;  /* 0x000000086c2b4981 */ /* 0x000f28000c1e1500 */
[----:B------:R-:W4:Y:S04]  /*d600*/  LDL.64 R90, [R1+0x1c0] ;  /* 0x0001c000015a7983 */ /* 0x000f280000100a00 */
[----:B------:R-:W-:Y:S04]  /*d610*/  STL [R1+0x710], R69 ;  /* 0x0007104501007387 */ /* 0x000fe80000100800 */
[----:B------:R-:W4:Y:S04]  /*d620*/  LDL.64 R78, [R1+0x1a0] ;  /* 0x0001a000014e7983 */ /* 0x000f280000100a00 */
[----:B------:R-:W4:Y:S04]  /*d630*/  LDL.64 R70, [R1+0x198] ;  /* 0x0001980001467983 */ /* 0x000f280000100a00 */
[----:B---3--:R-:W3:Y:S04]  /*d640*/  @P4 LDG.E.U16 R82, desc[UR8][R106.64] ;  /* 0x000000086a524981 */ /* 0x008ee8000c1e1500 */
[----:B--2---:R0:W-:Y:S04]  /*d650*/  STL [R1+0x7b8], R68 ;  /* 0x0007b84401007387 */ /* 0x0041e80000100800 */
[----:B------:R-:W2:Y:S04]  /*d660*/  LDL.64 R106, [R1+0x178] ;  /* 0x00017800016a7983 */ /* 0x000ea80000100a00 */
[----:B------:R-:W3:Y:S04]  /*d670*/  LDL.64 R108, [R1+0x160] ;  /* 0x00016000016c7983 */ /* 0x000ee80000100a00 */
[----:B0-----:R-:W3:Y:S01]  /*d680*/  LDL.64 R68, [R1+0x180] ;  /* 0x0001800001447983 */ /* 0x001ee20000100a00 */
[----:B------:R-:W-:-:S02]  /*d690*/  PRMT R83, RZ, 0x7610, R83 ;  /* 0x00007610ff537816 */ /* 0x000fc40000000053 */
[----:B-1----:R-:W-:Y:S02]  /*d6a0*/  PRMT R66, RZ, 0x7610, R66 ;  /* 0x00007610ff427816 */ /* 0x002fe40000000042 */
[----:B------:R-:W-:Y:S02]  /*d6b0*/  PRMT R67, RZ, 0x7610, R67 ;  /* 0x00007610ff437816 */ /* 0x000fe40000000043 */
[----:B------:R-:W-:Y:S01]  /*d6c0*/  PRMT R76, RZ, 0x7610, R76 ;  /* 0x00007610ff4c7816 */ /* 0x000fe2000000004c */
[----:B----4-:R-:W4:Y:S01]  /*d6d0*/  @P4 LDG.E.U16 R83, desc[UR8][R90.64] ;  /* 0x000000085a534981 */ /* 0x010f22000c1e1500 */
[----:B------:R-:W-:Y:S02]  /*d6e0*/  PRMT R77, RZ, 0x7610, R77 ;  /* 0x00007610ff4d7816 */ /* 0x000fe4000000004d */
[----:B------:R-:W-:Y:S02]  /*d6f0*/  PRMT R41, RZ, 0x7610, R41 ;  /* 0x00007610ff297816 */ /* 0x000fe40000000029 */
[----:B------:R-:W-:-:S02]  /*d700*/  PRMT R72, RZ, 0x7610, R72 ;  /* 0x00007610ff487816 */ /* 0x000fc40000000048 */
[----:B------:R-:W-:Y:S01]  /*d710*/  PRMT R39, RZ, 0x7610, R39 ;  /* 0x00007610ff277816 */ /* 0x000fe20000000027 */
[----:B------:R-:W4:Y:S04]  /*d720*/  @P4 LDG.E.U16 R77, desc[UR8][R78.64] ;  /* 0x000000084e4d4981 */ /* 0x000f28000c1e1500 */
[----:B------:R-:W4:Y:S04]  /*d730*/  @P4 LDG.E.U16 R67, desc[UR8][R70.64] ;  /* 0x0000000846434981 */ /* 0x000f28000c1e1500 */
[----:B------:R-:W4:Y:S04]  /*d740*/  @P4 LDG.E.U16 R41, desc[UR8][R116.64] ;  /* 0x0000000874294981 */ /* 0x000f28000c1e1500 */
[----:B------:R-:W4:Y:S01]  /*d750*/  @P4 LDG.E.U16 R39, desc[UR8][R124.64] ;  /* 0x000000087c274981 */ /* 0x000f22000c1e1500 */
[----:B------:R-:W-:-:S02]  /*d760*/  PRMT R45, RZ, 0x7610, R45 ;  /* 0x00007610ff2d7816 */ /* 0x000fc4000000002d */
[----:B------:R-:W-:Y:S01]  /*d770*/  PRMT R42, RZ, 0x7610, R42 ;  /* 0x00007610ff2a7816 */ /* 0x000fe2000000002a */
[----:B------:R-:W4:Y:S04]  /*d780*/  LDL.64 R90, [R1+0xc0] ;  /* 0x0000c000015a7983 */ /* 0x000f280000100a00 */
[----:B------:R-:W4:Y:S04]  /*d790*/  LDL.64 R116, [R1+0x158] ;  /* 0x0001580001747983 */ /* 0x000f280000100a00 */
[----:B------:R-:W4:Y:S04]  /*d7a0*/  LDL.64 R124, [R1+0x140] ;  /* 0x00014000017c7983 */ /* 0x000f280000100a00 */
[----:B------:R-:W4:Y:S04]  /*d7b0*/  @P4 LDG.E.U16 R45, desc[UR8][R98.64] ;  /* 0x00000008622d4981 */ /* 0x000f28000c1e1500 */
[----:B------:R-:W4:Y:S04]  /*d7c0*/  @P4 LDG.E.U16 R42, desc[UR8][R114.64] ;  /* 0x00000008722a4981 */ /* 0x000f28000c1e1500 */
[----:B------:R-:W4:Y:S04]  /*d7d0*/  LDL.64 R98, [R1+0xa0] ;  /* 0x0000a00001627983 */ /* 0x000f280000100a00 */
[----:B--2---:R-:W2:Y:S04]  /*d7e0*/  @P4 LDG.E.U16 R76, desc[UR8][R106.64] ;  /* 0x000000086a4c4981 */ /* 0x004ea8000c1e1500 */
[----:B---3--:R-:W3:Y:S04]  /*d7f0*/  @P4 LDG.E.U16 R72, desc[UR8][R108.64] ;  /* 0x000000086c484981 */ /* 0x008ee8000c1e1500 */
[----:B------:R-:W2:Y:S04]  /*d800*/  @P4 LDG.E.U16 R66, desc[UR8][R68.64] ;  /* 0x0000000844424981 */ /* 0x000ea8000c1e1500 */
[----:B------:R-:W-:Y:S04]  /*d810*/  STL [R1+0x7b4], R82 ;  /* 0x0007b45201007387 */ /* 0x000fe80000100800 */
[----:B----4-:R0:W-:Y:S01]  /*d820*/  STL [R1+0x70c], R83 ;  /* 0x00070c5301007387 */ /* 0x0101e20000100800 */
[----:B------:R-:W-:-:S03]  /*d830*/  PRMT R123, RZ, 0x7610, R123 ;  /* 0x00007610ff7b7816 */ /* 0x000fc6000000007b */
[----:B------:R-:W4:Y:S04]  /*d840*/  LDL.64 R114, [R1+0x60] ;  /* 0x0000600001727983 */ /* 0x000f280000100a00 */
[----:B------:R-:W3:Y:S04]  /*d850*/  LDL.64 R78, [R1+0x138] ;  /* 0x00013800014e7983 */ /* 0x000ee80000100a00 */
[----:B0-----:R-:W3:Y:S01]  /*d860*/  LDL.64 R82, [R1+0x80] ;  /* 0x0000800001527983 */ /* 0x001ee20000100a00 */
[----:B------:R-:W-:-:S03]  /*d870*/  PRMT R122, RZ, 0x7610, R122 ;  /* 0x00007610ff7a7816 */ /* 0x000fc6000000007a */
[----:B------:R-:W3:Y:S04]  /*d880*/  @P4 LDG.E.U16 R123, desc[UR8][R116.64] ;  /* 0x00000008747b4981 */ /* 0x000ee8000c1e1500 */
[----:B------:R0:W3:Y:S04]  /*d890*/  @P4 LDG.E.U16 R122, desc[UR8][R124.64] ;  /* 0x000000087c7a4981 */ /* 0x0000e8000c1e1500 */
[----:B--2---:R-:W-:Y:S04]  /*d8a0*/  STL [R1+0x704], R66 ;  /* 0x0007044201007387 */ /* 0x004fe80000100800 */
[----:B------:R1:W-:Y:S04]  /*d8b0*/  STL [R1+0x7b0], R67 ;  /* 0x0007b04301007387 */ /* 0x0003e80000100800 */
[----:B------:R-:W2:Y:S04]  /*d8c0*/  LDL.64 R70, [R1+0x100] ;  /* 0x0001000001467983 */ /* 0x000ea80000100a00 */
[----:B------:R-:W2:Y:S04]  /*d8d0*/  LDL.64 R68, [R1+0xe0] ;  /* 0x0000e00001447983 */ /* 0x000ea80000100a00 */
[----:B-1----:R-:W2:Y:S04]  /*d8e0*/  LDL.64 R66, [R1+0x120] ;  /* 0x0001200001427983 */ /* 0x002ea80000100a00 */
[----:B------:R-:W-:Y:S04]  /*d8f0*/  STL [R1+0x7ac], R76 ;  /* 0x0007ac4c01007387 */ /* 0x000fe80000100800 */
[----:B------:R1:W-:Y:S04]  /*d900*/  STL [R1+0x708], R77 ;  /* 0x0007084d01007387 */ /* 0x0003e80000100800 */
[----:B------:R-:W2:Y:S04]  /*d910*/  LDL.64 R106, [R1+0x20] ;  /* 0x00002000016a7983 */ /* 0x000ea80000100a00 */
[----:B-1----:R-:W2:Y:S04]  /*d920*/  LDL.64 R76, [R1+0x40] ;  /* 0x00004000014c7983 */ /* 0x002ea80000100a00 */
[----:B------:R-:W2:Y:S04]  /*d930*/  LDL.LU.64 R108, [R1+0x998] ;  /* 0x00099800016c7983 */ /* 0x000ea80000300a00 */
[----:B---3--:R1:W-:Y:S04]  /*d940*/  STL [R1+0x700], R72 ;  /* 0x0007004801007387 */ /* 0x0083e80000100800 */
[----:B-1----:R-:W3:Y:S04]  /*d950*/  LDL.LU R72, [R1+0x990] ;  /* 0x0009900001487983 */ /* 0x002ee80000300800 */
[----:B------:R-:W2:Y:S04]  /*d960*/  LDL.LU.64 R116, [R1+0x988] ;  /* 0x0009880001747983 */ /* 0x000ea80000300a00 */
[----:B------:R-:W0:Y:S02]  /*d970*/  LDL.LU.64 R124, [R1+0x980] ;  /* 0x00098000017c7983 */ /* 0x000e240000300a00 */
[----:B0-----:R-:W-:-:S02]  /*d980*/  PRMT R125, RZ, 0x7610, R125 ;  /* 0x00007610ff7d7816 */ /* 0x001fc4000000007d */
[----:B------:R-:W-:-:S04]  /*d990*/  PRMT R124, RZ, 0x7610, R124 ;  /* 0x00007610ff7c7816 */ /* 0x000fc8000000007c */
[----:B------:R-:W3:Y:S04]  /*d9a0*/  @P4 LDG.E.U16 R125, desc[UR8][R78.64] ;  /* 0x000000084e7d4981 */ /* 0x000ee8000c1e1500 */
[----:B--2---:R-:W2:Y:S04]  /*d9b0*/  @P4 LDG.E.U16 R124, desc[UR8][R66.64] ;  /* 0x00000008427c4981 */ /* 0x004ea8000c1e1500 */
[----:B------:R-:W-:Y:S04]  /*d9c0*/  STL [R1+0x6fc], R122 ;  /* 0x0006fc7a01007387 */ /* 0x000fe80000100800 */
[----:B------:R0:W-:Y:S01]  /*d9d0*/  STL [R1+0x7a8], R123 ;  /* 0x0007a87b01007387 */ /* 0x0001e20000100800 */
[----:B------:R-:W-:-:S02]  /*d9e0*/  PRMT R32, RZ, 0x7610, R32 ;  /* 0x00007610ff207816 */ /* 0x000fc40000000020 */
[----:B------:R-:W-:Y:S02]  /*d9f0*/  PRMT R33, RZ, 0x7610, R33 ;  /* 0x00007610ff217816 */ /* 0x000fe40000000021 */
[----:B------:R-:W-:Y:S02]  /*da00*/  PRMT R101, RZ, 0x7610, R101 ;  /* 0x00007610ff657816 */ /* 0x000fe40000000065 */
[----:B------:R-:W4:Y:S04]  /*da10*/  @P4 LDG.E.U16 R32, desc[UR8][R68.64] ;  /* 0x0000000844204981 */ /* 0x000f28000c1e1500 */
[----:B0-----:R-:W4:Y:S04]  /*da20*/  LDL.64 R122, [R1] ;  /* 0x00000000017a7983 */ /* 0x001f280000100a00 */
[----:B------:R-:W4:Y:S04]  /*da30*/  LDL.LU.64 R78, [R1+0x978] ;  /* 0x00097800014e7983 */ /* 0x000f280000300a00 */
[----:B------:R-:W4:Y:S04]  /*da40*/  @P4 LDG.E.U16 R33, desc[UR8][R70.64] ;  /* 0x0000000846214981 */ /* 0x000f28000c1e1500 */
[----:B------:R-:W4:Y:S04]  /*da50*/  @P4 LDG.E.U16 R101, desc[UR8][R108.64] ;  /* 0x000000086c654981 */ /* 0x000f28000c1e1500 */
[----:B---3--:R0:W-:Y:S04]  /*da60*/  STL [R1+0x7a4], R125 ;  /* 0x0007a47d01007387 */ /* 0x0081e80000100800 */
[----:B0-----:R-:W3:Y:S04]  /*da70*/  LDL.LU R125, [R1+0x970] ;  /* 0x00097000017d7983 */ /* 0x001ee80000300800 */
[----:B------:R-:W3:Y:S04]  /*da80*/  LDL.LU.64 R66, [R1+0x968] ;  /* 0x0009680001427983 */ /* 0x000ee80000300a00 */
[----:B--2---:R0:W-:Y:S04]  /*da90*/  STL [R1+0x6f8], R124 ;  /* 0x0006f87c01007387 */ /* 0x0041e80000100800 */
[----:B0-----:R-:W2:Y:S01]  /*daa0*/  LDL.LU R124, [R1+0x960] ;  /* 0x00096000017c7983 */ /* 0x001ea20000300800 */
[----:B----4-:R-:W-:-:S02]  /*dab0*/  PRMT R79, RZ, 0x7610, R79 ;  /* 0x00007610ff4f7816 */ /* 0x010fc4000000004f */
[----:B------:R-:W-:Y:S01]  /*dac0*/  PRMT R78, RZ, 0x7610, R78 ;  /* 0x00007610ff4e7816 */ /* 0x000fe2000000004e */
[----:B------:R-:W4:Y:S01]  /*dad0*/  LDL.64 R68, [R1+0x98] ;  /* 0x0000980001447983 */ /* 0x000f220000100a00 */
[----:B------:R-:W-:Y:S02]  /*dae0*/  PRMT R75, RZ, 0x7610, R75 ;  /* 0x00007610ff4b7816 */ /* 0x000fe4000000004b */
[----:B------:R-:W-:Y:S01]  /*daf0*/  PRMT R72, RZ, 0x7610, R72 ;  /* 0x00007610ff487816 */ /* 0x000fe20000000048 */
[----:B------:R-:W5:Y:S04]  /*db00*/  @P4 LDG.E.U16 R79, desc[UR8][R82.64] ;  /* 0x00000008524f4981 */ /* 0x000f68000c1e1500 */
[----:B------:R-:W5:Y:S04]  /*db10*/  @P4 LDG.E.U16 R78, desc[UR8][R114.64] ;  /* 0x00000008724e4981 */ /* 0x000f68000c1e1500 */
[----:B------:R-:W5:Y:S04]  /*db20*/  @P4 LDG.E.U16 R75, desc[UR8][R76.64] ;  /* 0x000000084c4b4981 */ /* 0x000f68000c1e1500 */
[----:B------:R-:W4:Y:S04]  /*db30*/  LDL.64 R82, [R1+0x58] ;  /* 0x0000580001527983 */ /* 0x000f280000100a00 */
[----:B------:R-:W4:Y:S04]  /*db40*/  LDL.64 R114, [R1+0x38] ;  /* 0x0000380001727983 */ /* 0x000f280000100a00 */
[----:B------:R-:W5:Y:S01]  /*db50*/  @P4 LDG.E.U16 R72, desc[UR8][R106.64] ;  /* 0x000000086a484981 */ /* 0x000f62000c1e1500 */
[----:B---3--:R-:W-:-:S02]  /*db60*/  PRMT R125, RZ, 0x7610, R125 ;  /* 0x00007610ff7d7816 */ /* 0x008fc4000000007d */
[----:B------:R-:W-:-:S04]  /*db70*/  PRMT R67, RZ, 0x7610, R67 ;  /* 0x00007610ff437816 */ /* 0x000fc80000000043 */
[----:B------:R-:W5:Y:S04]  /*db80*/  @P4 LDG.E.U16 R125, desc[UR8][R90.64] ;  /* 0x000000085a7d4981 */ /* 0x000f68000c1e1500 */
[----:B------:R0:W5:Y:S04]  /*db90*/  @P4 LDG.E.U16 R67, desc[UR8][R122.64] ;  /* 0x000000087a434981 */ /* 0x000168000c1e1500 */
[----:B------:R-:W3:Y:S01]  /*dba0*/  LDL.64 R90, [R1+0x78] ;  /* 0x00007800015a7983 */ /* 0x000ee20000100a00 */
[----:B--2---:R-:W-:-:S06]  /*dbb0*/  PRMT R124, RZ, 0x7610, R124 ;  /* 0x00007610ff7c7816 */ /* 0x004fcc000000007c */
[----:B------:R-:W5:Y:S04]  /*dbc0*/  @P4 LDG.E.U16 R124, desc[UR8][R98.64] ;  /* 0x00000008627c4981 */ /* 0x000f68000c1e1500 */
[----:B------:R-:W2:Y:S04]  /*dbd0*/  LDL.64 R98, [R1+0xb8] ;  /* 0x0000b80001627983 */ /* 0x000ea80000100a00 */
[----:B------:R-:W-:Y:S04]  /*dbe0*/  STL [R1+0x6f0], R32 ;  /* 0x0006f02001007387 */ /* 0x000fe80000100800 */
[----:B------:R1:W-:Y:S04]  /*dbf0*/  STL [R1+0x6f4], R33 ;  /* 0x0006f42101007387 */ /* 0x0003e80000100800 */
[----:B------:R-:W2:Y:S04]  /*dc00*/  LDL.64 R70, [R1+0xf8] ;  /* 0x0000f80001467983 */ /* 0x000ea80000100a00 */
[----:B------:R-:W2:Y:S04]  /*dc10*/  LDL.64 R76, [R1+0xd8] ;  /* 0x0000d800014c7983 */ /* 0x000ea80000100a00 */
[----:B-1----:R-:W2:Y:S04]  /*dc20*/  LDL.64 R32, [R1+0x118] ;  /* 0x0001180001207983 */ /* 0x002ea80000100a00 */
[----:B------:R-:W2:Y:S04]  /*dc30*/  LDL.64 R106, [R1+0x18] ;  /* 0x00001800016a7983 */ /* 0x000ea80000100a00 */
[----:B------:R-:W0:Y:S04]  /*dc40*/  LDL.LU.64 R122, [R1+0x958] ;  /* 0x00095800017a7983 */ /* 0x000e280000300a00 */
[----:B------:R1:W-:Y:S04]  /*dc50*/  STL [R1+0x774], R101 ;  /* 0x0007746501007387 */ /* 0x0003e80000100800 */
[----:B-1----:R-:W2:Y:S01]  /*dc60*/  LDL.LU R101, [R1+0x954] ;  /* 0x0009540001657983 */ /* 0x002ea20000300800 */
[----:B------:R-:W-:-:S06]  /*dc70*/  PRMT R93, RZ, 0x7610, R93 ;  /* 0x00007610ff5d7816 */ /* 0x000fcc000000005d */
[----:B--2---:R-:W2:Y:S01]  /*dc80*/  @P4 LDG.E.U16 R93, desc[UR8][R100.64] ;  /* 0x00000008645d4981 */ /* 0x004ea2000c1e1500 */
[----:B0-----:R-:W-:-:S03]  /*dc90*/  PRMT R123, RZ, 0x7610, R123 ;  /* 0x00007610ff7b7816 */ /* 0x001fc6000000007b */
[----:B--2---:R0:W-:Y:S04]  /*dca0*/  STL [R1+0x76c], R93 ;  /* 0x00076c5d01007387 */ /* 0x0041e80000100800 */
[----:B0-----:R-:W2:Y:S01]  /*dcb0*/  LDL.LU R93, [R1+0x950] ;  /* 0x00095000015d7983 */ /* 0x001ea20000300800 */
[----:B------:R-:W-:-:S06]  /*dcc0*/  PRMT R122, RZ, 0x7610, R122 ;  /* 0x00007610ff7a7816 */ /* 0x000fcc000000007a */
[----:B------:R-:W3:Y:S04]  /*dcd0*/  @P4 LDG.E.U16 R122, desc[UR8][R84.64] ;  /* 0x00000008547a4981 */ /* 0x000ee8000c1e1500 */
[----:B--2---:R-:W2:Y:S01]  /*dce0*/  @P4 LDG.E.U16 R123, desc[UR8][R92.64] ;  /* 0x000000085c7b4981 */ /* 0x004ea2000c1e1500 */
[----:B------:R-:W-:Y:S02]  /*dcf0*/  PRMT R74, RZ, 0x7610, R74 ;  /* 0x00007610ff4a7816 */ /* 0x000fe4000000004a */
[----:B------:R-:W-:-:S04]  /*dd00*/  PRMT R81, RZ, 0x7610, R81 ;  /* 0x00007610ff517816 */ /* 0x000fc80000000051 */
[----:B------:R-:W3:Y:S04]  /*dd10*/  @P4 LDG.E.U16 R74, desc[UR8][R32.64] ;  /* 0x00000008204a4981 */ /* 0x000ee8000c1e1500 */
[----:B------:R-:W3:Y:S04]  /*dd20*/  @P4 LDG.E.U16 R81, desc[UR8][R70.64] ;  /* 0x0000000846514981 */ /* 0x000ee8000c1e1500 */
[----:B--2---:R0:W-:Y:S04]  /*dd30*/  STL [R1+0x764], R123 ;  /* 0x0007647b01007387 */ /* 0x0041e80000100800 */
[----:B0-----:R-:W2:Y:S04]  /*dd40*/  LDL.LU R123, [R1+0x94c] ;  /* 0x00094c00017b7983 */ /* 0x001ea80000300800 */
[----:B---3--:R0:W-:Y:S04]  /*dd50*/  STL [R1+0x75c], R122 ;  /* 0x00075c7a01007387 */ /* 0x0081e80000100800 */
[----:B0-----:R-:W3:Y:S04]  /*dd60*/  LDL.LU R122, [R1+0x948] ;  /* 0x00094800017a7983 */ /* 0x001ee80000300800 */
[----:B------:R-:W4:Y:S01]  /*dd70*/  LDL.LU.64 R32, [R1+0x940] ;  /* 0x0009400001207983 */ /* 0x000f220000300a00 */
[----:B--2---:R-:W-:-:S06]  /*dd80*/  PRMT R123, RZ, 0x7610, R123 ;  /* 0x00007610ff7b7816 */ /* 0x004fcc000000007b */
[----:B------:R-:W2:Y:S04]  /*dd90*/  @P4 LDG.E.U16 R123, desc[UR8][R76.64] ;  /* 0x000000084c7b4981 */ /* 0x000ea8000c1e1500 */
[----:B------:R0:W-:Y:S01]  /*dda0*/  STL [R1+0x7a0], R74 ;  /* 0x0007a04a01007387 */ /* 0x0001e20000100800 */
[----:B---3--:R-:W-:-:S03]  /*ddb0*/  PRMT R122, RZ, 0x7610, R122 ;  /* 0x00007610ff7a7816 */ /* 0x008fc6000000007a */
[----:B0-----:R-:W3:Y:S04]  /*ddc0*/  LDL.LU R74, [R1+0x938] ;  /* 0x00093800014a7983 */ /* 0x001ee80000300800 */
[----:B------:R-:W3:Y:S04]  /*ddd0*/  LDL.LU.64 R70, [R1+0x930] ;  /* 0x0009300001467983 */ /* 0x000ee80000300a00 */
[----:B------:R0:W-:Y:S04]  /*dde0*/  STL [R1+0x79c], R81 ;  /* 0x00079c5101007387 */ /* 0x0001e80000100800 */
[----:B------:R1:W3:Y:S04]  /*ddf0*/  @P4 LDG.E.U16 R122, desc[UR8][R98.64] ;  /* 0x00000008627a4981 */ /* 0x0002e8000c1e1500 */
[----:B0-----:R-:W3:Y:S04]  /*de00*/  LDL.LU R81, [R1+0x928] ;  /* 0x0009280001517983 */ /* 0x001ee80000300800 */
[----:B------:R-:W3:Y:S04]  /*de10*/  LDL.LU.64 R76, [R1+0x920] ;  /* 0x00092000014c7983 */ /* 0x000ee80000300a00 */
[----:B--2---:R0:W-:Y:S04]  /*de20*/  STL [R1+0x798], R123 ;  /* 0x0007987b01007387 */ /* 0x0041e80000100800 */
[----:B0-----:R-:W2:Y:S04]  /*de30*/  LDL.LU R123, [R1+0x918] ;  /* 0x00091800017b7983 */ /* 0x001ea80000300800 */
[----:B------:R-:W1:Y:S02]  /*de40*/  LDL.LU.64 R98, [R1+0x910] ;  /* 0x0009100001627983 */ /* 0x000e640000300a00 */
[----:B-1----:R-:W-:-:S02]  /*de50*/  PRMT R98, RZ, 0x7610, R98 ;  /* 0x00007610ff627816 */ /* 0x002fc40000000062 */
[----:B------:R-:W-:Y:S02]  /*de60*/  PRMT R99, RZ, 0x7610, R99 ;  /* 0x00007610ff637816 */ /* 0x000fe40000000063 */
[----:B--2---:R-:W-:Y:S02]  /*de70*/  PRMT R123, RZ, 0x7610, R123 ;  /* 0x00007610ff7b7816 */ /* 0x004fe4000000007b */
[----:B----4-:R-:W2:Y:S04]  /*de80*/  @P4 LDG.E.U16 R98, desc[UR8][R68.64] ;  /* 0x0000000844624981 */ /* 0x010ea8000c1e1500 */
[----:B------:R-:W4:Y:S04]  /*de90*/  @P4 LDG.E.U16 R99, desc[UR8][R90.64] ;  /* 0x000000085a634981 */ /* 0x000f28000c1e1500 */
[----:B------:R-:W4:Y:S04]  /*dea0*/  @P4 LDG.E.U16 R123, desc[UR8][R82.64] ;  /* 0x00000008527b4981 */ /* 0x000f28000c1e1500 */
[----:B---3--:R0:W-:Y:S04]  /*deb0*/  STL [R1+0x794], R122 ;  /* 0x0007947a01007387 */ /* 0x0081e80000100800 */
[----:B0-----:R-:W3:Y:S04]  /*dec0*/  LDL.LU R122, [R1+0x908] ;  /* 0x00090800017a7983 */ /* 0x001ee80000300800 */
[----:B------:R-:W3:Y:S04]  /*ded0*/  LDL.LU.64 R68, [R1+0x900] ;  /* 0x0009000001447983 */ /* 0x000ee80000300a00 */
[----:B--2---:R0:W-:Y:S04]  /*dee0*/  STL [R1+0x790], R98 ;  /* 0x0007906201007387 */ /* 0x0041e80000100800 */
[----:B0-----:R-:W2:Y:S04]  /*def0*/  LDL.LU R98, [R1+0x8f8] ;  /* 0x0008f80001627983 */ /* 0x001ea80000300800 */
[----:B------:R-:W2:Y:S04]  /*df00*/  LDL.LU.64 R90, [R1+0x8f0] ;  /* 0x0008f000015a7983 */ /* 0x000ea80000300a00 */
[----:B----4-:R0:W-:Y:S04]  /*df10*/  STL [R1+0x78c], R99 ;  /* 0x00078c6301007387 */ /* 0x0101e80000100800 */
[----:B0-----:R-:W2:Y:S04]  /*df20*/  LDL.LU R99, [R1+0x8e8] ;  /* 0x0008e80001637983 */ /* 0x001ea80000300800 */
[----:B------:R-:W4:Y:S04]  /*df30*/  LDL.LU.64 R82, [R1+0x8e0] ;  /* 0x0008e00001527983 */ /* 0x000f280000300a00 */
[----:B------:R0:W-:Y:S04]  /*df40*/  STL [R1+0x788], R123 ;  /* 0x0007887b01007387 */ /* 0x0001e80000100800 */
[----:B0-----:R-:W2:Y:S01]  /*df50*/  LDL.LU R123, [R1+0x8d8] ;  /* 0x0008d800017b7983 */ /* 0x001ea20000300800 */
[----:B---3--:R-:W-:-:S06]  /*df60*/  PRMT R122, RZ, 0x7610, R122 ;  /* 0x00007610ff7a7816 */ /* 0x008fcc000000007a */
[----:B------:R-:W3:Y:S04]  /*df70*/  @P4 LDG.E.U16 R122, desc[UR8][R114.64] ;  /* 0x00000008727a4981 */ /* 0x000ee8000c1e1500 */
[----:B------:R-:W4:Y:S01]  /*df80*/  LDL.LU.64 R114, [R1+0x8d0] ;  /* 0x0008d00001727983 */ /* 0x000f220000300a00 */
[----:B--2---:R-:W-:-:S06]  /*df90*/  PRMT R123, RZ, 0x7610, R123 ;  /* 0x00007610ff7b7816 */ /* 0x004fcc000000007b */
[----:B------:R-:W2:Y:S04]  /*dfa0*/  @P4 LDG.E.U16 R123, desc[UR8][R106.64] ;  /* 0x000000086a7b4981 */ /* 0x000ea8000c1e1500 */
[----:B---3--:R0:W-:Y:S04]  /*dfb0*/  STL [R1+0x784], R122 ;  /* 0x0007847a01007387 */ /* 0x0081e80000100800 */
[----:B0-----:R-:W3:Y:S04]  /*dfc0*/  LDL.LU R122, [R1+0x8c8] ;  /* 0x0008c800017a7983 */ /* 0x001ee80000300800 */
[----:B------:R-:W3:Y:S04]  /*dfd0*/  LDL.LU.64 R106, [R1+0x8c0] ;  /* 0x0008c000016a7983 */ /* 0x000ee80000300a00 */
[----:B--2---:R0:W-:Y:S04]  /*dfe0*/  STL [R1+0x780], R123 ;  /* 0x0007807b01007387 */ /* 0x0041e80000100800 */
[----:B0-----:R-:W3:Y:S01]  /*dff0*/  LDL.LU R123, [R1+0x8bc] ;  /* 0x0008bc00017b7983 */ /* 0x001ee20000300800 */
[----:B----4-:R-:W-:-:S06]  /*e000*/  PRMT R115, RZ, 0x7610, R115 ;  /* 0x00007610ff737816 */ /* 0x010fcc0000000073 */
[----:B---3--:R-:W2:Y:S01]  /*e010*/  @P4 LDG.E.U16 R115, desc[UR8][R122.64] ;  /* 0x000000087a734981 */ /* 0x008ea2000c1e1500 */
[----:B------:R-:W-:Y:S02]  /*e020*/  PRMT R82, RZ, 0x7610, R82 ;  /* 0x00007610ff527816 */ /* 0x000fe40000000052 */
[----:B------:R-:W-:Y:S02]  /*e030*/  PRMT R74, RZ, 0x7610, R74 ;  /* 0x00007610ff4a7816 */ /* 0x000fe4000000004a */
[----:B------:R-:W-:-:S04]  /*e040*/  PRMT R83, RZ, 0x7610, R83 ;  /* 0x00007610ff537816 */ /* 0x000fc80000000053 */
[----:B------:R-:W3:Y:S04]  /*e050*/  @P4 LDG.E.U16 R74, desc[UR8][R106.64] ;  /* 0x000000086a4a4981 */ /* 0x000ee8000c1e1500 */
[----:B------:R-:W4:Y:S04]  /*e060*/  @P4 LDG.E.U16 R83, desc[UR8][R98.64] ;  /* 0x0000000862534981 */ /* 0x000f28000c1e1500 */
[----:B--2---:R0:W-:Y:S04]  /*e070*/  STL [R1+0x77c], R115 ;  /* 0x00077c7301007387 */ /* 0x0041e80000100800 */
[----:B0-----:R-:W2:Y:S04]  /*e080*/  LDL.LU R115, [R1+0x8b8] ;  /* 0x0008b80001737983 */ /* 0x001ea80000300800 */
[----:B--2---:R-:W2:Y:S01]  /*e090*/  @P4 LDG.E.U16 R82, desc[UR8][R114.64] ;  /* 0x0000000872524981 */ /* 0x004ea2000c1e1500 */
[----:B------:R-:W-:-:S02]  /*e0a0*/  PRMT R81, RZ, 0x7610, R81 ;  /* 0x00007610ff517816 */ /* 0x000fc40000000051 */
[----:B------:R-:W-:-:S04]  /*e0b0*/  PRMT R69, RZ, 0x7610, R69 ;  /* 0x00007610ff457816 */ /* 0x000fc80000000045 */
[----:B------:R-:W3:Y:S04]  /*e0c0*/  @P4 LDG.E.U16 R81, desc[UR8][R90.64] ;  /* 0x000000085a514981 */ /* 0x000ee8000c1e1500 */
[----:B--2---:R0:W-:Y:S04]  /*e0d0*/  STL [R1+0x778], R82 ;  /* 0x0007785201007387 */ /* 0x0041e80000100800 */
[----:B0-----:R-:W2:Y:S04]  /*e0e0*/  LDL.LU R82, [R1+0x8b4] ;  /* 0x0008b40001527983 */ /* 0x001ea80000300800 */
[----:B---3--:R-:W-:Y:S04]  /*e0f0*/  STL [R1+0x770], R74 ;  /* 0x0007704a01007387 */ /* 0x008fe80000100800 */
[----:B----4-:R0:W-:Y:S04]  /*e100*/  STL [R1+0x768], R83 ;  /* 0x0007685301007387 */ /* 0x0101e80000100800 */
[----:B0-----:R-:W2:Y:S01]  /*e110*/  LDL.LU R83, [R1+0x8b0] ;  /* 0x0008b00001537983 */ /* 0x001ea20000300800 */
[----:B------:R-:W-:-:S03]  /*e120*/  LOP3.LUT R77, R77, 0x3f, RZ, 0xc0, !PT ;  /* 0x0000003f4d4d7812 */ /* 0x000fc600078ec0ff */
[----:B--2---:R-:W2:Y:S02]  /*e130*/  @P4 LDG.E.U16 R69, desc[UR8][R82.64] ;  /* 0x0000000852454981 */ /* 0x004ea4000c1e1500 */
[----:B------:R-:W-:Y:S02]  /*e140*/  IMAD.SHL.U32 R77, R77, 0x2, RZ ;  /* 0x000000024d4d7824 */ /* 0x000fe400078e00ff */
[----:B------:R0:W-:Y:S03]  /*e150*/  STL [R1+0x760], R81 ;  /* 0x0007605101007387 */ /* 0x0001e60000100800 */
[----:B------:R-:W-:Y:S01]  /*e160*/  LOP3.LUT R68, R68, R77, RZ, 0x3c, !PT ;  /* 0x0000004d44447212 */ /* 0x000fe200078e3cff */
[----:B------:R-:W0:Y:S01]  /*e170*/  S2R R74, SR_TID.X ;  /* 0x00000000004a7919 */ /* 0x000e220000002100 */
[----:B------:R-:W-:Y:S02]  /*e180*/  PRMT R6, RZ, 0x7610, R6 ;  /* 0x00007610ff067816 */ /* 0x000fe40000000006 */
[----:B------:R-:W-:-:S02]  /*e190*/  PRMT R38, RZ, 0x7610, R38 ;  /* 0x00007610ff267816 */ /* 0x000fc40000000026 */
[----:B------:R-:W-:Y:S02]  /*e1a0*/  PRMT R5, RZ, 0x7610, R5 ;  /* 0x00007610ff057816 */ /* 0x000fe40000000005 */
[----:B------:R-:W-:Y:S01]  /*e1b0*/  PRMT R37, RZ, 0x7610, R37 ;  /* 0x00007610ff257816 */ /* 0x000fe20000000025 */
[----:B------:R-:W3:Y:S01]  /*e1c0*/  @P4 LDG.E.U16 R6, desc[UR8][R120.64] ;  /* 0x0000000878064981 */ /* 0x000ee2000c1e1500 */
[----:B------:R-:W-:Y:S02]  /*e1d0*/  PRMT R4, RZ, 0x7610, R4 ;  /* 0x00007610ff047816 */ /* 0x000fe40000000004 */
[----:B------:R-:W-:Y:S01]  /*e1e0*/  PRMT R36, RZ, 0x7610, R36 ;  /* 0x00007610ff247816 */ /* 0x000fe20000000024 */
[----:B------:R-:W4:Y:S01]  /*e1f0*/  @P4 LDG.E.U16 R5, desc[UR8][R112.64] ;  /* 0x0000000870054981 */ /* 0x000f22000c1e1500 */
[----:B------:R-:W-:Y:S02]  /*e200*/  PRMT R3, RZ, 0x7610, R3 ;  /* 0x00007610ff037816 */ /* 0x000fe40000000003 */
[----:B------:R-:W-:Y:S01]  /*e210*/  PRMT R35, RZ, 0x7610, R35 ;  /* 0x00007610ff237816 */ /* 0x000fe20000000023 */
[----:B------:R-:W3:Y:S01]  /*e220*/  @P4 LDG.E.U16 R4, desc[UR8][R104.64] ;  /* 0x0000000868044981 */ /* 0x000ee2000c1e1500 */
[----:B------:R-:W-:-:S02]  /*e230*/  PRMT R0, RZ, 0x7610, R0 ;  /* 0x00007610ff007816 */ /* 0x000fc40000000000 */
[----:B------:R-:W-:Y:S01]  /*e240*/  PRMT R34, RZ, 0x7610, R34 ;  /* 0x00007610ff227816 */ /* 0x000fe20000000022 */
[----:B------:R-:W3:Y:S01]  /*e250*/  @P4 LDG.E.U16 R3, desc[UR8][R96.64] ;  /* 0x0000000860034981 */ /* 0x000ee2000c1e1500 */
[----:B------:R-:W-:-:S03]  /*e260*/  PRMT R66, RZ, 0x7610, R66 ;  /* 0x00007610ff427816 */ /* 0x000fc60000000042 */
[----:B------:R-:W3:Y:S04]  /*e270*/  @P4 LDG.E.U16 R0, desc[UR8][R88.64] ;  /* 0x0000000858004981 */ /* 0x000ee8000c1e1500 */
[----:B------:R-:W3:Y:S01]  /*e280*/  @P4 LDG.E.U16 R38, desc[UR8][R118.64] ;  /* 0x0000000876264981 */ /* 0x000ee2000c1e1500 */
[----:B0-----:R-:W-:-:S03]  /*e290*/  LOP3.LUT R81, R74, 0x60, RZ, 0xc0, !PT ;  /* 0x000000604a517812 */ /* 0x001fc600078ec0ff */
[----:B------:R-:W3:Y:S04]  /*e2a0*/  @P4 LDG.E.U16 R37, desc[UR8][R110.64] ;  /* 0x000000086e254981 */ /* 0x000ee8000c1e1500 */
[----:B------:R-:W3:Y:S04]  /*e2b0*/  @P4 LDG.E.U16 R36, desc[UR8][R102.64] ;  /* 0x0000000866244981 */ /* 0x000ee8000c1e1500 */
[----:B------:R-:W3:Y:S04]  /*e2c0*/  @P4 LDG.E.U16 R35, desc[UR8][R94.64] ;  /* 0x000000085e234981 */ /* 0x000ee8000c1e1500 */
[----:B------:R-:W3:Y:S04]  /*e2d0*/  @P4 LDG.E.U16 R34, desc[UR8][R86.64] ;  /* 0x0000000856224981 */ /* 0x000ee8000c1e1500 */
[----:B------:R0:W5:Y:S04]  /*e2e0*/  @P4 LDG.E.U16 R66, desc[UR8][R116.64] ;  /* 0x0000000874424981 */ /* 0x000168000c1e1500 */
[----:B--2---:R1:W-:Y:S04]  /*e2f0*/  STL [R1+0x758], R69 ;  /* 0x0007584501007387 */ /* 0x0043e80000100800 */
[----:B------:R-:W2:Y:S01]  /*e300*/  LDL.LU R77, [R1+0x8ac] ;  /* 0x0008ac00014d7983 */ /* 0x000ea20000300800 */
[----:B-1----:R-:W-:-:S04]  /*e310*/  LOP3.LUT R69, R74, 0xf, RZ, 0xc0, !PT ;  /* 0x0000000f4a457812 */ /* 0x002fc800078ec0ff */
[----:B------:R-:W-:-:S05]  /*e320*/  LEA.HI R81, R81, R69, RZ, 0x1f ;  /* 0x0000004551517211 */ /* 0x000fca00078ff8ff */
[----:B------:R-:W-:-:S06]  /*e330*/  IMAD.SHL.U32 R81, R81, 0x8, RZ ;  /* 0x0000000851517824 */ /* 0x000fcc00078e00ff */
[----:B------:R-:W1:Y:S01]  /*e340*/  LDS R81, [R81+UR4] ;  /* 0x0000000451517984 */ /* 0x000e620008000800 */
[----:B------:R-:W-:Y:S01]  /*e350*/  UIADD3 UR75, UPT, UPT, UR5, 0x100, URZ ;  /* 0x00000100054b7890 */ /* 0x000fe2000fffe0ff */
[----:B------:R-:W-:-:S05]  /*e360*/  IMAD.SHL.U32 R74, R74, 0x200, RZ ;  /* 0x000002004a4a7824 */ /* 0x000fca00078e00ff */
[----:B------:R-:W-:Y:S01]  /*e370*/  LOP3.LUT R68, R68, 0x8000, R74, 0xf8, !PT ;  /* 0x0000800044447812 */ /* 0x000fe200078ef84a */
[----:B------:R-:W-:Y:S06]  /*e380*/  BAR.SYNC.DEFER_BLOCKING 0x0 ;  /* 0x0000000000007b1d */ /* 0x000fec0000010000 */
[----:B------:R-:W3:Y:S04]  /*e390*/  LDL.LU R74, [R1+0x8a8] ;  /* 0x0008a800014a7983 */ /* 0x000ee80000300800 */
[----:B------:R-:W-:Y:S04]  /*e3a0*/  STS.U16 [R68+UR4], R33 ;  /* 0x0000002144007988 */ /* 0x000fe80008000404 */
        /* <DEDUP_REMOVED lines=22> */
[----:B------:R-:W-:Y:S01]  /*e510*/  STS.U16 [R68+UR4+0x5c00], R10 ;  /* 0x005c000a44007988 */ /* 0x000fe20008000404 */
[----:B--2---:R-:W-:-:S05]  /*e520*/  VIADD R69, R77, UR75 ;  /* 0x0000004b4d457c36 */ /* 0x004fca0008000000 */
[----:B------:R-:W-:Y:S02]  /*e530*/  R2UR UR11, R69 ;  /* 0x00000000450b72ca */ /* 0x000fe400000e0000 */
[----:B------:R0:W5:Y:S04]  /*e540*/  LDL.LU R69, [R1+0x8a4] ;  /* 0x0008a40001457983 */ /* 0x0001680000300800 */
[----:B-1----:R1:W-:Y:S04]  /*e550*/  STL [R1+0x870], R81 ;  /* 0x0008705101007387 */ /* 0x0023e80000100800 */
[----:B-1----:R-:W2:Y:S04]  /*e560*/  LDL.LU R81, [R1+0x8a0] ;  /* 0x0008a00001517983 */ /* 0x002ea80000300800 */
[----:B------:R-:W2:Y:S04]  /*e570*/  LDL.LU R33, [R1+0x800] ;  /* 0x0008000001217983 */ /* 0x000ea80000300800 */
        /* <DEDUP_REMOVED lines=23> */
[----:B------:R1:W-:Y:S04]  /*e6f0*/  STS.U16 [R68+UR4+0x6000], R9 ;  /* 0x0060000944007988 */ /* 0x0003e80008000404 */
[----:B------:R-:W-:Y:S01]  /*e700*/  STS.U16 [R68+UR4+0x6400], R8 ;  /* 0x0064000844007988 */ /* 0x000fe20008000404 */
[----:B-1----:R-:W-:-:S03]  /*e710*/  LOP3.LUT R9, R68, 0x20, RZ, 0x3c, !PT ;  /* 0x0000002044097812 */ /* 0x002fc600078e3cff */
[----:B------:R-:W-:Y:S04]  /*e720*/  STS.U16 [R68+UR4+0x6800], R7 ;  /* 0x0068000744007988 */ /* 0x000fe80008000404 */
[----:B---3--:R-:W-:Y:S04]  /*e730*/  STS.U16 [R68+UR4+0x6c00], R6 ;  /* 0x006c000644007988 */ /* 0x008fe80008000404 */
[----:B----4-:R-:W-:Y:S04]  /*e740*/  STS.U16 [R68+UR4+0x7000], R5 ;  /* 0x0070000544007988 */ /* 0x010fe80008000404 */
[----:B------:R-:W-:Y:S04]  /*e750*/  STS.U16 [R68+UR4+0x7400], R4 ;  /* 0x0074000444007988 */ /* 0x000fe80008000404 */
[----:B------:R-:W-:Y:S04]  /*e760*/  STS.U16 [R68+UR4+0x7800], R3 ;  /* 0x0078000344007988 */ /* 0x000fe80008000404 */
[----:B------:R1:W-:Y:S01]  /*e770*/  STS.U16 [R68+UR4+0x7c00], R0 ;  /* 0x007c000044007988 */ /* 0x0003e20008000404 */
[----:B------:R-:W-:-:S03]  /*e780*/  ULEA UR10, UR10, UR11, 0x3 ;  /* 0x0000000b0a0a7291 */ /* 0x000fc6000f8e18ff */
[----:B------:R-:W-:Y:S04]  /*e790*/  STS.U16 [R9+UR4+0x100], R65 ;  /* 0x0001004109007988 */ /* 0x000fe80008000404 */
[----:B------:R-:W-:Y:S04]  /*e7a0*/  STS.U16 [R9+UR4+0x500], R64 ;  /* 0x0005004009007988 */ /* 0x000fe80008000404 */
[----:B------:R-:W-:Y:S04]  /*e7b0*/  STS.U16 [R9+UR4+0x900], R63 ;  /* 0x0009003f09007988 */ /* 0x000fe80008000404 */
[----:B------:R-:W-:Y:S04]  /*e7c0*/  STS.U16 [R9+UR4+0xd00], R62 ;  /* 0x000d003e09007988 */ /* 0x000fe80008000404 */
[----:B------:R-:W-:Y:S04]  /*e7d0*/  STS.U16 [R9+UR4+0x1100], R61 ;  /* 0x0011003d09007988 */ /* 0x000fe80008000404 */
[----:B------:R-:W-:Y:S01]  /*e7e0*/  STS.U16 [R9+UR4+0x1500], R60 ;  /* 0x0015003c09007988 */ /* 0x000fe20008000404 */
[----:B-1----:R-:W-:-:S03]  /*e7f0*/  IMAD.U32 R0, RZ, RZ, UR10 ;  /* 0x0000000aff007e24 */ /* 0x002fc6000f8e00ff */
        /* <DEDUP_REMOVED lines=26> */
[----:B--2---:R-:W-:-:S02]  /*e9a0*/  F2FP.F16.F32.PACK_AB R8, R18, R19 ;  /* 0x000000131208723e */ /* 0x004fc400000000ff */
[----:B------:R-:W-:Y:S02]  /*e9b0*/  F2FP.F16.F32.PACK_AB R18, R73, R71 ;  /* 0x000000474912723e */ /* 0x000fe400000000ff */
[----:B------:R-:W-:Y:S02]  /*e9c0*/  F2FP.F16.F32.PACK_AB R7, R16, R17 ;  /* 0x000000111007723e */ /* 0x000fe400000000ff */
[----:B------:R-:W-:Y:S02]  /*e9d0*/  F2FP.F16.F32.PACK_AB R16, R74, R81 ;  /* 0x000000514a10723e */ /* 0x000fe400000000ff */
[----:B------:R0:W5:Y:S01]  /*e9e0*/  LDL.LU R74, [R1+0x89c] ;  /* 0x00089c00014a7983 */ /* 0x0001620000300800 */
[----:B------:R-:W-:-:S03]  /*e9f0*/  F2FP.F16.F32.PACK_AB R17, R80, R76 ;  /* 0x0000004c5011723e */ /* 0x000fc600000000ff */
[----:B------:R0:W5:Y:S01]  /*ea00*/  LDL.LU R81, [R1+0x898] ;  /* 0x0008980001517983 */ /* 0x0001620000300800 */
[----:B------:R-:W-:-:S03]  /*ea10*/  F2FP.F16.F32.PACK_AB R19, R70, R2 ;  /* 0x000000024613723e */ /* 0x000fc600000000ff */
[----:B------:R0:W5:Y:S04]  /*ea20*/  LDL.LU R80, [R1+0x894] ;  /* 0x0008940001507983 */ /* 0x0001680000300800 */
[----:B------:R0:W5:Y:S04]  /*ea30*/  LDL.LU R76, [R1+0x890] ;  /* 0x00089000014c7983 */ /* 0x0001680000300800 */
[----:B------:R0:W5:Y:S04]  /*ea40*/  LDL.LU R73, [R1+0x88c] ;  /* 0x00088c0001497983 */ /* 0x0001680000300800 */
[----:B------:R0:W5:Y:S04]  /*ea50*/  LDL.LU R71, [R1+0x888] ;  /* 0x0008880001477983 */ /* 0x0001680000300800 */
[----:B------:R0:W5:Y:S04]  /*ea60*/  LDL.LU R70, [R1+0x884] ;  /* 0x0008840001467983 */ /* 0x0001680000300800 */
[----:B------:R0:W5:Y:S04]  /*ea70*/  LDL.LU R2, [R1+0x880] ;  /* 0x0008800001027983 */ /* 0x0001680000300800 */
[----:B------:R0:W-:Y:S01]  /*ea80*/  STL [R1+0x734], R0 ;  /* 0x0007340001007387 */ /* 0x0001e20000100800 */
[----:B------:R-:W-:-:S02]  /*ea90*/  F2FP.F16.F32.PACK_AB R4, R10, R11 ;  /* 0x0000000b0a04723e */ /* 0x000fc400000000ff */
[----:B------:R-:W-:Y:S02]  /*eaa0*/  F2FP.F16.F32.PACK_AB R5, R12, R13 ;  /* 0x0000000d0c05723e */ /* 0x000fe400000000ff */
[----:B------:R-:W-:Y:S02]  /*eab0*/  F2FP.F16.F32.PACK_AB R6, R14, R15 ;  /* 0x0000000f0e06723e */ /* 0x000fe400000000ff */
[----:B-1----:R-:W-:Y:S02]  /*eac0*/  F2FP.F16.F32.PACK_AB R9, R20, R21 ;  /* 0x000000151409723e */ /* 0x002fe400000000ff */
[----:B------:R-:W-:Y:S02]  /*ead0*/  F2FP.F16.F32.PACK_AB R10, R22, R23 ;  /* 0x00000017160a723e */ /* 0x000fe400000000ff */
[----:B------:R-:W-:Y:S02]  /*eae0*/  F2FP.F16.F32.PACK_AB R11, R24, R25 ;  /* 0x00000019180b723e */ /* 0x000fe400000000ff */
[----:B------:R-:W-:-:S02]  /*eaf0*/  F2FP.F16.F32.PACK_AB R12, R26, R27 ;  /* 0x0000001b1a0c723e */ /* 0x000fc400000000ff */
[----:B------:R-:W-:Y:S02]  /*eb00*/  F2FP.F16.F32.PACK_AB R13, R28, R29 ;  /* 0x0000001d1c0d723e */ /* 0x000fe400000000ff */
[----:B------:R-:W-:Y:S02]  /*eb10*/  F2FP.F16.F32.PACK_AB R14, R30, R31 ;  /* 0x0000001f1e0e723e */ /* 0x000fe400000000ff */
[----:B------:R-:W-:Y:S02]  /*eb20*/  F2FP.F16.F32.PACK_AB R15, R32, R33 ;  /* 0x00000021200f723e */ /* 0x000fe400000000ff */
[----:B------:R-:W-:Y:S01]  /*eb30*/  LOP3.LUT R20, R68, 0x40, RZ, 0x3c, !PT ;  /* 0x0000004044147812 */ /* 0x000fe200078e3cff */
[----:B0-----:R-:W-:Y:S06]  /*eb40*/  @!P4 BRA `(.L_x_9) ;  /* 0x00000000000cc947 */ /* 0x001fec0003800000 */
[----:B------:R-:W-:-:S13]  /*eb50*/  R2UR UR10, R0 ;  /* 0x00000000000a72ca */ /* 0x000fda00000e0000 */
[----:B------:R0:W-:Y:S01]  /*eb60*/  STTM.16dp32bit_t0_t15.x16 tmem[UR10], R4 ;  /* 0x00000004000079ed */ /* 0x0001e20008a0000a */
[----:B------:R0:W-:Y:S02]  /*eb70*/  STTM.16dp32bit_t16_t31.x16 tmem[UR10+0x10], R4 ;  /* 0x00001004000079ed */ /* 0x0001e40008a2000a */
.L_x_9:
[----:B------:R-:W2:Y:S04]  /*eb80*/  LDL.LU R22, [R1+0x750] ;  /* 0x0007500001167983 */ /* 0x000ea80000300800 */
[----:B0-----:R-:W3:Y:S04]  /*eb90*/  LDL.LU R8, [R1+0x74c] ;  /* 0x00074c0001087983 */ /* 0x001ee80000300800 */
[----:B------:R-:W4:Y:S04]  /*eba0*/  LDL.LU R7, [R1+0x748] ;  /* 0x0007480001077983 */ /* 0x000f280000300800 */
[----:B------:R-:W4:Y:S04]  /*ebb0*/  LDL.LU R3, [R1+0x744] ;  /* 0x0007440001037983 */ /* 0x000f280000300800 */
[----:B------:R-:W4:Y:S04]  /*ebc0*/  LDL.LU R6, [R1+0x740] ;  /* 0x0007400001067983 */ /* 0x000f280000300800 */
[----:B------:R-:W4:Y:S04]  /*ebd0*/  LDL R0, [R1+0x728] ;  /* 0x0007280001007983 */ /* 0x000f280000100800 */
[----:B------:R-:W4:Y:S04]  /*ebe0*/  LDL.LU R21, [R1+0x724] ;  /* 0x0007240001157983 */ /* 0x000f280000300800 */
        /* <DEDUP_REMOVED lines=13> */
[----:B--2---:R-:W-:Y:S04]  /*ecc0*/  STS.U16 [R20+UR4+0x200], R22 ;  /* 0x0002001614007988 */ /* 0x004fe80008000404 */
[----:B---3--:R0:W-:Y:S04]  /*ecd0*/  STS.U16 [R20+UR4+0x600], R8 ;  /* 0x0006000814007988 */ /* 0x0081e80008000404 */
[----:B----4-:R1:W-:Y:S04]  /*ece0*/  STS.U16 [R20+UR4+0xa00], R7 ;  /* 0x000a000714007988 */ /* 0x0103e80008000404 */
[----:B------:R2:W-:Y:S04]  /*ecf0*/  STS.U16 [R20+UR4+0xe00], R3 ;  /* 0x000e000314007988 */ /* 0x0005e80008000404 */
[----:B0-----:R-:W3:Y:S04]  /*ed00*/  LDL.LU R8, [R1+0x774] ;  /* 0x0007740001087983 */ /* 0x001ee80000300800 */
[----:B-1----:R-:W4:Y:S04]  /*ed10*/  LDL.LU R7, [R1+0x76c] ;  /* 0x00076c0001077983 */ /* 0x002f280000300800 */
[----:B--2---:R-:W2:Y:S04]  /*ed20*/  LDL.LU R3, [R1+0x764] ;  /* 0x0007640001037983 */ /* 0x004ea80000300800 */
[----:B------:R0:W-:Y:S04]  /*ed30*/  STS.U16 [R20+UR4+0x1200], R6 ;  /* 0x0012000614007988 */ /* 0x0001e80008000404 */
[----:B------:R1:W-:Y:S04]  /*ed40*/  STS.U16 [R20+UR4+0x1600], R0 ;  /* 0x0016000014007988 */ /* 0x0003e80008000404 */
        /* <DEDUP_REMOVED lines=8> */
[----:B0-----:R-:W2:Y:S04]  /*edd0*/  LDL.LU R6, [R1+0x75c] ;  /* 0x00075c0001067983 */ /* 0x001ea80000300800 */
[----:B------:R-:W-:Y:S04]  /*ede0*/  STS.U16 [R20+UR4+0x3a00], R12 ;  /* 0x003a000c14007988 */ /* 0x000fe80008000404 */
[----:B------:R-:W-:Y:S04]  /*edf0*/  STS.U16 [R20+UR4+0x3e00], R11 ;  /* 0x003e000b14007988 */ /* 0x000fe80008000404 */
[----:B------:R-:W-:Y:S04]  /*ee00*/  STS.U16 [R20+UR4+0x4200], R10 ;  /* 0x0042000a14007988 */ /* 0x000fe80008000404 */
[----:B------:R-:W-:Y:S04]  /*ee10*/  STS.U16 [R20+UR4+0x4600], R9 ;  /* 0x0046000914007988 */ /* 0x000fe80008000404 */
[----:B------:R0:W-:Y:S04]  /*ee20*/  STS.U16 [R20+UR4+0x4a00], R5 ;  /* 0x004a000514007988 */ /* 0x0001e80008000404 */
[----:B------:R0:W-:Y:S04]  /*ee30*/  STS.U16 [R20+UR4+0x4e00], R4 ;  /* 0x004e000414007988 */ /* 0x0001e80008000404 */
[----:B-----5:R-:W-:Y:S04]  /*ee40*/  STS.U16 [R20+UR4+0x5200], R125 ;  /* 0x0052007d14007988 */ /* 0x020fe80008000404 */
[----:B------:R-:W-:Y:S04]  /*ee50*/  STS.U16 [R20+UR4+0x5600], R124 ;  /* 0x0056007c14007988 */ /* 0x000fe80008000404 */
[----:B------:R-:W-:Y:S04]  /*ee60*/  STS.U16 [R20+UR4+0x5a00], R79 ;  /* 0x005a004f14007988 */ /* 0x000fe80008000404 */
[----:B------:R-:W-:Y:S04]  /*ee70*/  STS.U16 [R20+UR4+0x5e00], R78 ;  /* 0x005e004e14007988 */ /* 0x000fe80008000404 */
[----:B------:R-:W-:Y:S04]  /*ee80*/  STS.U16 [R20+UR4+0x6200], R75 ;  /* 0x0062004b14007988 */ /* 0x000fe80008000404 */
[----:B-1----:R-:W2:Y:S04]  /*ee90*/  LDL.LU R0, [R1+0x7e4] ;  /* 0x0007e40001007983 */ /* 0x002ea80000300800 */
[----:B------:R-:W-:Y:S04]  /*eea0*/  STS.U16 [R20+UR4+0x6600], R72 ;  /* 0x0066004814007988 */ /* 0x000fe80008000404 */
[----:B------:R-:W-:Y:S04]  /*eeb0*/  STS.U16 [R20+UR4+0x6a00], R67 ;  /* 0x006a004314007988 */ /* 0x000fe80008000404 */
[----:B------:R-:W-:Y:S04]  /*eec0*/  STS.U16 [R20+UR4+0x6e00], R66 ;  /* 0x006e004214007988 */ /* 0x000fe80008000404 */
[----:B0-----:R-:W2:Y:S01]  /*eed0*/  LDL.LU R5, [R1+0x7e0] ;  /* 0x0007e00001057983 */ /* 0x001ea20000300800 */
[----:B------:R-:W-:-:S03]  /*eee0*/  LOP3.LUT R4, R68, 0x60, RZ, 0x3c, !PT ;  /* 0x0000006044047812 */ /* 0x000fc600078e3cff */
[----:B---3--:R-:W-:Y:S04]  /*eef0*/  STS.U16 [R20+UR4+0x7200], R8 ;  /* 0x0072000814007988 */ /* 0x008fe80008000404 */
[----:B----4-:R-:W-:Y:S04]  /*ef00*/  STS.U16 [R20+UR4+0x7600], R7 ;  /* 0x0076000714007988 */ /* 0x010fe80008000404 */
[----:B--2---:R0:W-:Y:S04]  /*ef10*/  STS.U16 [R20+UR4+0x7a00], R3 ;  /* 0x007a000314007988 */ /* 0x0041e80008000404 */
[----:B0-----:R-:W2:Y:S04]  /*ef20*/  LDL.LU R3, [R1+0x7dc] ;  /* 0x0007dc0001037983 */ /* 0x001ea80000300800 */
[----:B------:R-:W3:Y:S04]  /*ef30*/  LDL.LU R31, [R1+0x7d8] ;  /* 0x0007d800011f7983 */ /* 0x000ee80000300800 */
[----:B------:R-:W4:Y:S04]  /*ef40*/  LDL.LU R30, [R1+0x7d4] ;  /* 0x0007d400011e7983 */ /* 0x000f280000300800 */
[----:B------:R-:W3:Y:S04]  /*ef50*/  LDL.LU R29, [R1+0x7d0] ;  /* 0x0007d000011d7983 */ /* 0x000ee80000300800 */
[----:B------:R-:W4:Y:S04]  /*ef60*/  LDL.LU R28, [R1+0x7cc] ;  /* 0x0007cc00011c7983 */ /* 0x000f280000300800 */
[----:B------:R-:W4:Y:S04]  /*ef70*/  LDL.LU R27, [R1+0x7c8] ;  /* 0x0007c800011b7983 */ /* 0x000f280000300800 */
[----:B------:R-:W4:Y:S04]  /*ef80*/  LDL.LU R26, [R1+0x7c4] ;  /* 0x0007c400011a7983 */ /* 0x000f280000300800 */
[----:B------:R-:W4:Y:S04]  /*ef90*/  LDL.LU R25, [R1+0x7c0] ;  /* 0x0007c00001197983 */ /* 0x000f280000300800 */
[----:B------:R-:W4:Y:S04]  /*efa0*/  LDL.LU R24, [R1+0x7bc] ;  /* 0x0007bc0001187983 */ /* 0x000f280000300800 */
[----:B------:R-:W4:Y:S04]  /*efb0*/  LDL.LU R23, [R1+0x7b8] ;  /* 0x0007b80001177983 */ /* 0x000f280000300800 */
[----:B------:R-:W4:Y:S04]  /*efc0*/  LDL.LU R22, [R1+0x7b4] ;  /* 0x0007b40001167983 */ /* 0x000f280000300800 */
[----:B------:R0:W-:Y:S04]  /*efd0*/  STS.U16 [R20+UR4+0x7e00], R6 ;  /* 0x007e000614007988 */ /* 0x0001e80008000404 */
[----:B------:R-:W4:Y:S04]  /*efe0*/  LDL.LU R21, [R1+0x7b0] ;  /* 0x0007b00001157983 */ /* 0x000f280000300800 */
[----:B0-----:R-:W4:Y:S04]  /*eff0*/  LDL.LU R20, [R1+0x7ac] ;  /* 0x0007ac0001147983 */ /* 0x001f280000300800 */
        /* <DEDUP_REMOVED lines=15> */
[----:B------:R0:W-:Y:S04]  /*f0f0*/  STS.U16 [R4+UR4+0x700], R5 ;  /* 0x0007000504007988 */ /* 0x0001e80008000404 */
[----:B------:R-:W4:Y:S04]  /*f100*/  LDL.LU R6, [R1+0x768] ;  /* 0x0007680001067983 */ /* 0x000f280000300800 */
[----:B0-----:R-:W4:Y:S04]  /*f110*/  LDL.LU R5, [R1+0x760] ;  /* 0x0007600001057983 */ /* 0x001f280000300800 */
[----:B--2---:R0:W-:Y:S04]  /*f120*/  STS.U16 [R4+UR4+0xb00], R3 ;  /* 0x000b000304007988 */ /* 0x0041e80008000404 */
[----:B0-----:R-:W2:Y:S04]  /*f130*/  LDL.LU R3, [R1+0x758] ;  /* 0x0007580001037983 */ /* 0x001ea80000300800 */
[----:B---3--:R-:W-:Y:S04]  /*f140*/  STS.U16 [R4+UR4+0xf00], R31 ;  /* 0x000f001f04007988 */ /* 0x008fe80008000404 */
[----:B----4-:R-:W-:Y:S04]  /*f150*/  STS.U16 [R4+UR4+0x1300], R30 ;  /* 0x0013001e04007988 */ /* 0x010fe80008000404 */
        /* <DEDUP_REMOVED lines=22> */
[----:B------:R-:W-:Y:S04]  /*f2c0*/  STS.U16 [R4+UR4+0x6f00], R8 ;  /* 0x006f000804007988 */ /* 0x000fe80008000404 */
[----:B------:R-:W-:Y:S04]  /*f2d0*/  STS.U16 [R4+UR4+0x7300], R7 ;  /* 0x0073000704007988 */ /* 0x000fe80008000404 */
[----:B------:R-:W-:Y:S04]  /*f2e0*/  STS.U16 [R4+UR4+0x7700], R6 ;  /* 0x0077000604007988 */ /* 0x000fe80008000404 */
[----:B------:R-:W-:Y:S01]  /*f2f0*/  STS.U16 [R4+UR4+0x7b00], R5 ;  /* 0x007b000504007988 */ /* 0x000fe20008000404 */
[----:B0-----:R-:W-:-:S04]  /*f300*/  FADD R0, -R69, -INF ;  /* 0xff80000045007421 */ /* 0x001fc80000000100 */
[----:B------:R-:W-:-:S06]  /*f310*/  FMUL R0, R0, 1.4426950216293334961 ;  /* 0x3fb8aa3b00007820 */ /* 0x000fcc0000400000 */
[----:B------:R-:W0:Y:S01]  /*f320*/  MUFU.EX2 R0, R0 ;  /* 0x0000000000007308 */ /* 0x000e220000000800 */
[----:B--2---:R1:W-:Y:S01]  /*f330*/  STS.U16 [R4+UR4+0x7f00], R3 ;  /* 0x007f000304007988 */ /* 0x0043e20008000404 */
[----:B------:R-:W2:Y:S02]  /*f340*/  FENCE.VIEW.ASYNC.T ;  /* 0x00000000000073c6 */ /* 0x000ea40000000200 */
[----:B--2---:R-:W-:Y:S06]  /*f350*/  BAR.SYNC.DEFER_BLOCKING 0x0 ;  /* 0x0000000000007b1d */ /* 0x004fec0000010000 */
[----:B-1----:R-:W1:Y:S01]  /*f360*/  LDTM.16dp32bit_t0_t15.x64 R4, tmem[UR7] ;  /* 0x00000007000479ee */ /* 0x002e620008b00000 */
[----:B------:R-:W2:Y:S01]  /*f370*/  LDTM.16dp32bit_t16_t31.x64 R4, tmem[UR7+0x40] ;  /* 0x00004007000479ee */ /* 0x000ea20008b20000 */
[----:B------:R-:W-:Y:S01]  /*f380*/  NOP ;  /* 0x0000000000007918 */ /* 0x000fe20000000000 */
[----:B0-----:R-:W-:Y:S05]  /*f390*/  @!P4 BRA `(.L_x_10) ;  /* 0x000000040008c947 */ /* 0x001fea0003800000 */
[C---:B-12---:R-:W-:Y:S01]  /*f3a0*/  FMUL R4, R0.reuse, R4 ;  /* 0x0000000400047220 */ /* 0x046fe20000400000 */
[C---:B------:R-:W-:Y:S01]  /*f3b0*/  FMUL R5, R0.reuse, R5 ;  /* 0x0000000500057220 */ /* 0x040fe20000400000 */
        /* <DEDUP_REMOVED lines=61> */
[----:B------:R-:W-:-:S04]  /*f790*/  FMUL R67, R0, R67 ;  /* 0x0000004300437220 */ /* 0x000fc80000400000 */
[----:B------:R0:W-:Y:S01]  /*f7a0*/  STTM.16dp32bit_t0_t15.x64 tmem[UR7], R4 ;  /* 0x00000004000079ed */ /* 0x0001e20008b00007 */
[----:B------:R0:W-:Y:S02]  /*f7b0*/  STTM.16dp32bit_t16_t31.x64 tmem[UR7+0x40], R4 ;  /* 0x00004004000079ed */ /* 0x0001e40008b20007 */
.L_x_10:
[----:B--2---:R-:W2:Y:S02]  /*f7c0*/  FENCE.VIEW.ASYNC.T ;  /* 0x00000000000073c6 */ /* 0x004ea40000000200 */
[----:B--2---:R-:W-:Y:S06]  /*f7d0*/  BAR.SYNC.DEFER_BLOCKING 0x0 ;  /* 0x0000000000007b1d */ /* 0x004fec0000010000 */
[----:B------:R-:W2:Y:S01]  /*f7e0*/  S2R R3, SR_CTAID.X ;  /* 0x0000000000037919 */ /* 0x000ea20000002500 */
[----:B------:R3:W-:Y:S06]  /*f7f0*/  MEMBAR.ALL.CTA ;  /* 0x0000000000007992 */ /* 0x0007ec0000008000 */
[----:B---3--:R-:W3:Y:S01]  /*f800*/  FENCE.VIEW.ASYNC.S ;  /* 0x00000000000073c6 */ /* 0x008ee20000000000 */
[----:B--2---:R-:W-:-:S04]  /*f810*/  IMAD.SHL.U32 R3, R3, 0x40, RZ ;  /* 0x0000004003037824 */ /* 0x004fc800078e00ff */
[----:B01----:R-:W-:Y:S01]  /*f820*/  VIADD R9, R3, 0xffffffc0 ;  /* 0xffffffc003097836 */ /* 0x003fe20000000000 */
[----:B---3--:R-:W-:Y:S06]  /*f830*/  BAR.SYNC.DEFER_BLOCKING 0x0 ;  /* 0x0000000000007b1d */ /* 0x008fec0000010000 */
[----:B------:R-:W-:Y:S05]  /*f840*/  @!P5 BRA `(.L_x_11) ;  /* 0x000000040028d947 */ /* 0x000fea0003800000 */
[----:B------:R-:W-:Y:S01]  /*f850*/  IMAD.U32 R3, RZ, RZ, UR4 ;  /* 0x00000004ff037e24 */ /* 0x000fe2000f8e00ff */
[----:B------:R-:W-:Y:S01]  /*f860*/  UIADD3 UR11, UPT, UPT, UR5, 0x110, URZ ;  /* 0x00000110050b7890 */ /* 0x000fe2000fffe0ff */
[----:B------:R-:W-:Y:S01]  /*f870*/  IMAD.MOV.U32 R4, RZ, RZ, RZ ;  /* 0x000000ffff047224 */ /* 0x000fe200078e00ff */
[----:B------:R-:W-:Y:S01]  /*f880*/  UIADD3 UR12, UPT, UPT, UR5, 0x118, URZ ;  /* 0x00000118050c7890 */ /* 0x000fe2000fffe0ff */
[----:B------:R-:W-:Y:S01]  /*f890*/  IMAD.MOV.U32 R77, RZ, RZ, RZ ;  /* 0x000000ffff4d7224 */ /* 0x000fe200078e00ff */
[----:B------:R-:W-:Y:S01]  /*f8a0*/  SHF.R.U32.HI R3, RZ, 0x4, R3 ;  /* 0x00000004ff037819 */ /* 0x000fe20000011603 */
[----:B------:R-:W-:Y:S02]  /*f8b0*/  UIADD3 UR13, UPT, UPT, UR5, 0x120, URZ ;  /* 0x00000120050d7890 */ /* 0x000fe4000fffe0ff */
[----:B------:R-:W-:Y:S01]  /*f8c0*/  UIADD3 UR14, UPT, UPT, UR5, 0x128, URZ ;  /* 0x00000128050e7890 */ /* 0x000fe2000fffe0ff */
[----:B------:R-:W-:Y:S01]  /*f8d0*/  SGXT.U32 R3, R3, 0xe ;  /* 0x0000000e0303781a */ /* 0x000fe20000000000 */
[----:B------:R-:W-:Y:S01]  /*f8e0*/  UIADD3 UR15, UPT, UPT, UR5, 0x130, URZ ;  /* 0x00000130050f7890 */ /* 0x000fe2000fffe0ff */
[----:B------:R-:W-:-:S02]  /*f8f0*/  UMOV UR18, 0x0 ;  /* 0x0000000000127882 */ /* 0x000fc40000000000 */
[C---:B------:R-:W-:Y:S01]  /*f900*/  R2UR UR10, R3.reuse ;  /* 0x00000000030a72ca */ /* 0x040fe200000e0000 */
[----:B------:R-:W-:Y:S01]  /*f910*/  UMOV UR19, 0x4400010 ;  /* 0x0440001000137882 */ /* 0x000fe20000000000 */
[----:B------:R-:W-:Y:S01]  /*f920*/  IADD3 R3, P5, PT, R3, 0x2, RZ ;  /* 0x0000000203037810 */ /* 0x000fe20007fbe0ff */
[----:B------:R-:W-:Y:S01]  /*f930*/  UIADD3 UR16, UPT, UPT, UR5, 0x138, URZ ;  /* 0x0000013805107890 */ /* 0x000fe2000fffe0ff */
[----:B------:R-:W-:Y:S02]  /*f940*/  UMOV UR24, 0x0 ;  /* 0x0000000000187882 */ /* 0x000fe40000000000 */
[----:B------:R-:W-:Y:S01]  /*f950*/  IADD3.X R4, PT, PT, R4, 0x40004040, RZ, P5, !PT ;  /* 0x4000404004047810 */ /* 0x000fe20002ffe4ff */
[----:B------:R-:W-:Y:S01]  /*f960*/  UMOV UR25, 0x4400010 ;  /* 0x0440001000197882 */ /* 0x000fe20000000000 */
[C---:B------:R-:W-:Y:S01]  /*f970*/  IADD3 R5, P5, PT, R3.reuse, 0x2, RZ ;  /* 0x0000000203057810 */ /* 0x040fe20007fbe0ff */
[----:B------:R-:W-:Y:S01]  /*f980*/  UMOV UR28, 0x0 ;  /* 0x00000000001c7882 */ /* 0x000fe20000000000 */
[----:B------:R-:W-:Y:S01]  /*f990*/  R2UR UR22, R3 ;  /* 0x00000000031672ca */ /* 0x000fe200000e0000 */
[----:B------:R-:W-:Y:S01]  /*f9a0*/  UMOV UR29, 0x4400010 ;  /* 0x04400010001d7882 */ /* 0x000fe20000000000 */
[----:B------:R-:W-:Y:S01]  /*f9b0*/  R2UR UR26, R5 ;  /* 0x00000000051a72ca */ /* 0x000fe200000e0000 */
[--C-:B------:R-:W-:Y:S01]  /*f9c0*/  IMAD.X R6, RZ, RZ, R4.reuse, P5 ;  /* 0x000000ffff067224 */ /* 0x100fe200028e0604 */
[----:B------:R-:W-:Y:S01]  /*f9d0*/  IADD3 R5, P5, PT, R3, 0x4, RZ ;  /* 0x0000000403057810 */ /* 0x000fe20007fbe0ff */
[----:B------:R-:W-:Y:S01]  /*f9e0*/  UMOV UR32, 0x0 ;  /* 0x0000000000207882 */ /* 0x000fe20000000000 */
[----:B------:R-:W-:Y:S01]  /*f9f0*/  R2UR UR23, R4 ;  /* 0x00000000041772ca */ /* 0x000fe200000e0000 */
[----:B------:R-:W-:Y:S01]  /*fa00*/  UMOV UR33, 0x4400010 ;  /* 0x0440001000217882 */ /* 0x000fe20000000000 */
[----:B------:R-:W-:Y:S01]  /*fa10*/  R2UR UR27, R6 ;  /* 0x00000000061b72ca */ /* 0x000fe200000e0000 */
[--C-:B------:R-:W-:Y:S01]  /*fa20*/  IMAD.X R6, RZ, RZ, R4.reuse, P5 ;  /* 0x000000ffff067224 */ /* 0x100fe200028e0604 */
[----:B------:R-:W-:Y:S01]  /*fa30*/  R2UR UR30, R5 ;  /* 0x00000000051e72ca */ /* 0x000fe200000e0000 */
[----:B------:R-:W-:Y:S01]  /*fa40*/  UMOV UR36, 0x0 ;  /* 0x0000000000247882 */ /* 0x000fe20000000000 */
[----:B------:R-:W-:Y:S01]  /*fa50*/  IADD3 R5, P5, PT, R3, 0x7fe, RZ ;  /* 0x000007fe03057810 */ /* 0x000fe20007fbe0ff */
[----:B------:R-:W-:Y:S01]  /*fa60*/  UMOV UR37, 0x4400010 ;  /* 0x0440001000257882 */ /* 0x000fe20000000000 */
[----:B------:R-:W-:Y:S01]  /*fa70*/  R2UR UR31, R6 ;  /* 0x00000000061f72ca */ /* 0x000fe200000e0000 */
[----:B------:R-:W-:Y:S01]  /*fa80*/  UMOV UR40, 0x0 ;  /* 0x0000000000287882 */ /* 0x000fe20000000000 */
[----:B------:R-:W-:Y:S01]  /*fa90*/  R2UR UR34, R5 ;  /* 0x00000000052272ca */ /* 0x000fe200000e0000 */
[--C-:B------:R-:W-:Y:S01]  /*faa0*/  IMAD.X R6, RZ, RZ, R4.reuse, P5 ;  /* 0x000000ffff067224 */ /* 0x100fe200028e0604 */
[----:B------:R-:W-:Y:S01]  /*fab0*/  IADD3 R5, P5, PT, R3, 0x800, RZ ;  /* 0x0000080003057810 */ /* 0x000fe20007fbe0ff */
[----:B------:R-:W-:Y:S01]  /*fac0*/  UMOV UR41, 0x4400010 ;  /* 0x0440001000297882 */ /* 0x000fe20000000000 */
[----:B------:R-:W-:Y:S01]  /*fad0*/  UMOV UR44, 0x0 ;  /* 0x00000000002c7882 */ /* 0x000fe20000000000 */
        /* <DEDUP_REMOVED lines=8> */
[----:B------:R-:W-:Y:S01]  /*fb60*/  IMAD.X R8, RZ, RZ, R4, P5 ;  /* 0x000000ffff087224 */ /* 0x000fe200028e0604 */
[----:B------:R-:W-:-:S02]  /*fb70*/  IADD3 R3, P5, PT, R3, 0x804, RZ ;  /* 0x0000080403037810 */ /* 0x000fc40007fbe0ff */
[----:B------:R-:W-:Y:S02]  /*fb80*/  R2UR UR39, R7 ;  /* 0x00000000072772ca */ /* 0x000fe400000e0000 */
[----:B------:R-:W-:Y:S01]  /*fb90*/  R2UR UR46, R3 ;  /* 0x00000000032e72ca */ /* 0x000fe200000e0000 */
[----:B------:R-:W-:Y:S01]  /*fba0*/  IMAD.X R6, RZ, RZ, R4, P5 ;  /* 0x000000ffff067224 */ /* 0x000fe200028e0604 */
[----:B------:R-:W-:Y:S01]  /*fbb0*/  ELECT P5, URZ, PT ;  /* 0x0000000000ff782f */ /* 0x000fe200038a0000 */
[----:B------:R-:W-:Y:S01]  /*fbc0*/  IMAD.U32 R4, RZ, RZ, UR10 ;  /* 0x0000000aff047e24 */ /* 0x000fe2000f8e00ff */
[----:B------:R-:W-:Y:S01]  /*fbd0*/  UIADD3 UR10, UPT, UPT, UR5, 0x108, URZ ;  /* 0x00000108050a7890 */ /* 0x000fe2000fffe0ff */
[----:B------:R-:W-:Y:S02]  /*fbe0*/  R2UR UR43, R8 ;  /* 0x00000000082b72ca */ /* 0x000fe400000e0000 */
[----:B------:R-:W-:-:S08]  /*fbf0*/  R2UR UR47, R6 ;  /* 0x00000000062f72ca */ /* 0x000fd000000e0000 */
[----:B------:R-:W-:Y:S01]  /*fc00*/  @P5 IMAD.MOV.U32 R5, RZ, RZ, 0x40004040 ;  /* 0x40004040ff055424 */ /* 0x000fe200078e00ff */
[----:B------:R-:W-:Y:S02]  /*fc10*/  @P5 R2UR UR20, R4 ;  /* 0x00000000041452ca */ /* 0x000fe400000e0000 */
[----:B------:R-:W-:Y:S02]  /*fc20*/  @P5 MOV R3, R76 ;  /* 0x0000004c00035202 */ /* 0x000fe40000000f00 */
[----:B------:R-:W-:Y:S02]  /*fc30*/  @P5 R2UR UR21, R5 ;  /* 0x00000000051552ca */ /* 0x000fe400000e0000 */
[----:B------:R-:W-:-:S11]  /*fc40*/  @P5 R2UR UR17, R3 ;  /* 0x00000000031152ca */ /* 0x000fd600000e0000 */
[----:B------:R0:W-:Y:S01]  /*fc50*/  UTCHMMA tmem[UR75], gdesc[UR20], tmem[UR5], tmem[UR18], idesc[UR19], UPT ;  /* 0x00ff12144b0079ea */ /* 0x0001e2000b800005 */
[----:B------:R0:W-:Y:S01]  /*fc60*/  UTCHMMA tmem[UR10], gdesc[UR22], tmem[UR5], tmem[UR24], idesc[UR25], UPT ;  /* 0x00ff18160a0079ea */ /* 0x0001e2000b800005 */
[----:B------:R0:W-:Y:S01]  /*fc70*/  UTCHMMA tmem[UR11], gdesc[UR26], tmem[UR5], tmem[UR28], idesc[UR29], UPT ;  /* 0x00ff1c1a0b0079ea */ /* 0x0001e2000b800005 */
[----:B------:R0:W-:Y:S01]  /*fc80*/  UTCHMMA tmem[UR12], gdesc[UR30], tmem[UR5], tmem[UR32], idesc[UR33], UPT ;  /* 0x00ff201e0c0079ea */ /* 0x0001e2000b800005 */
[----:B------:R0:W-:Y:S01]  /*fc90*/  UTCHMMA tmem[UR13], gdesc[UR34], tmem[UR5], tmem[UR36], idesc[UR37], UPT ;  /* 0x00ff24220d0079ea */ /* 0x0001e2000b800005 */
[----:B------:R0:W-:Y:S01]  /*fca0*/  UTCHMMA tmem[UR14], gdesc[UR38], tmem[UR5], tmem[UR40], idesc[UR41], UPT ;  /* 0x00ff28260e0079ea */ /* 0x0001e2000b800005 */
[----:B------:R0:W-:Y:S01]  /*fcb0*/  UTCHMMA tmem[UR15], gdesc[UR42], tmem[UR5], tmem[UR44], idesc[UR45], UPT ;  /* 0x00ff2c2a0f0079ea */ /* 0x0001e2000b800005 */
[----:B------:R0:W-:Y:S01]  /*fcc0*/  UTCHMMA tmem[UR16], gdesc[UR46], tmem[UR5], tmem[UR48], idesc[UR49], UPT ;  /* 0x00ff302e100079ea */ /* 0x0001e2000b800005 */
[----:B------:R0:W-:Y:S01]  /*fcd0*/  UTCBAR [UR17], URZ ;  /* 0x000000ff110073e9 */ /* 0x0001e200080000ff */
[----:B------:R-:W-:Y:S01]  /*fce0*/  NOP ;  /* 0x0000000000007918 */ /* 0x000fe20000000000 */
.L_x_11:
[----:B------:R-:W2:Y:S01]  /*fcf0*/  LDL.LU R3, [R1+0x870] ;  /* 0x0008700001037983 */ /* 0x000ea20000300800 */
[----:B------:R-:W-:Y:S01]  /*fd00*/  ISETP.GE.AND P5, PT, R9, 0x1, PT ;  /* 0x000000010900780c */ /* 0x000fe20003fa6270 */
[----:B------:R-:W-:Y:S01]  /*fd10*/  IMAD.MOV.U32 R6, RZ, RZ, RZ ;  /* 0x000000ffff067224 */ /* 0x000fe200078e00ff */
[----:B------:R-:W-:Y:S01]  /*fd20*/  FSEL R69, R69, -INF , P4 ;  /* 0xff80000045457808 */ /* 0x000fe20002000000 */
[----:B--2---:R-:W-:-:S05]  /*fd30*/  FADD R0, R0, R3 ;  /* 0x0000000300007221 */ /* 0x004fca0000000000 */
[----:B------:R-:W-:-:S05]  /*fd40*/  FSEL R79, R0, 1, P4 ;  /* 0x3f800000004f7808 */ /* 0x000fca0002000000 */
[----:B------:R-:W-:Y:S05]  /*fd50*/  @!P5 BRA `(.L_x_12) ;  /* 0x000000700058d947 */ /* 0x000fea0003800000 */
[----:B------:R-:W2:Y:S01]  /*fd60*/  LDL R4, [R1+0x878] ;  /* 0x0008780001047983 */ /* 0x000ea20000100800 */
[----:B------:R-:W-:Y:S01]  /*fd70*/  SHF.R.U32.HI R80, RZ, 0x4, R80 ;  /* 0x00000004ff507819 */ /* 0x000fe20000011650 */
[----:B------:R-:W-:Y:S01]  /*fd80*/  IMAD.MOV.U32 R3, RZ, RZ, RZ ;  /* 0x000000ffff037224 */ /* 0x000fe200078e00ff */
[----:B------:R-:W-:Y:S01]  /*fd90*/  LOP3.LUT R2, R2, 0xffffefff, RZ, 0xc0, !PT ;  /* 0xffffefff02027812 */ /* 0x000fe200078ec0ff */
[----:B------:R-:W-:Y:S01]  /*fda0*/  IMAD.MOV.U32 R9, RZ, RZ, RZ ;  /* 0x000000ffff097224 */ /* 0x000fe200078e00ff */
[----:B------:R-:W-:Y:S01]  /*fdb0*/  SGXT.U32 R0, R80, 0xe ;  /* 0x0000000e5000781a */ /* 0x000fe20000000000 */
[----:B------:R-:W1:Y:S01]  /*fdc0*/  S2R R10, SR_TID.X ;  /* 0x00000000000a7919 */ /* 0x000e620000002100 */
[----:B------:R-:W-:Y:S01]  /*fdd0*/  @P3 LOP3.LUT R2, R2, 0x1000, RZ, 0xfc, !PT ;  /* 0x0000100002023812 */ /* 0x000fe200078efcff */
[----:B------:R-:W-:Y:S01]  /*fde0*/  IMAD.MOV.U32 R75, RZ, RZ, 0x1 ;  /* 0x00000001ff4b7424 */ /* 0x000fe200078e00ff */
[----:B------:R-:W-:Y:S01]  /*fdf0*/  R2UR UR6, R76 ;  /* 0x000000004c0672ca */ /* 0x000fe200000e0000 */
[----:B------:R3:W-:Y:S01]  /*fe00*/  STL [R1+0x724], R0 ;  /* 0x0007240001007387 */ /* 0x0007e20000100800 */
[----:B------:R-:W-:Y:S01]  /*fe10*/  LOP3.LUT R2, R2, 0xfffff7ff, RZ, 0xc0, !PT ;  /* 0xfffff7ff02027812 */ /* 0x000fe200078ec0ff */
[----:B------:R-:W-:-:S02]  /*fe20*/  IMAD.MOV.U32 R36, RZ, RZ, RZ ;  /* 0x000000ffff247224 */ /* 0x000fc400078e00ff */
[----:B------:R-:W-:Y:S01]  /*fe30*/  IMAD.MOV.U32 R80, RZ, RZ, RZ ;  /* 0x000000ffff507224 */ /* 0x000fe200078e00ff */
[----:B------:R-:W-:Y:S01]  /*fe40*/  @P2 LOP3.LUT R2, R2, 0x800, RZ, 0xfc, !PT ;  /* 0x0000080002022812 */ /* 0x000fe200078efcff */
[----:B------:R-:W-:-:S03]  /*fe50*/  IMAD.MOV.U32 R72, RZ, RZ, RZ ;  /* 0x000000ffff487224 */ /* 0x000fc600078e00ff */
[----:B------:R-:W-:Y:S02]  /*fe60*/  LOP3.LUT R2, R2, 0xfffffbff, RZ, 0xc0, !PT ;  /* 0xfffffbff02027812 */ /* 0x000fe400078ec0ff */
[----:B---3--:R-:W-:Y:S02]  /*fe70*/  IADD3 R0, P4, PT, R0, 0x2, RZ ;  /* 0x0000000200007810 */ /* 0x008fe40007f9e0ff */
[----:B------:R-:W-:Y:S02]  /*fe80*/  @P1 LOP3.LUT R2, R2, 0x400, RZ, 0xfc, !PT ;  /* 0x0000040002021812 */ /* 0x000fe400078efcff */
[----:B0-----:R-:W-:Y:S02]  /*fe90*/  R2UR UR10, R0 ;  /* 0x00000000000a72ca */ /* 0x001fe400000e0000 */
[----:B------:R-:W-:Y:S02]  /*fea0*/  IADD3.X R3, PT, PT, R3, 0x40004040, RZ, P4, !PT ;  /* 0x4000404003037810 */ /* 0x000fe400027fe4ff */
[----:B------:R-:W-:-:S02]  /*feb0*/  LOP3.LUT R2, R2, 0xfffffdff, RZ, 0xc0, !PT ;  /* 0xfffffdff02027812 */ /* 0x000fc400078ec0ff */
[----:B------:R-:W-:Y:S01]  /*fec0*/  R2UR UR11, R3 ;  /* 0x00000000030b72ca */ /* 0x000fe200000e0000 */
[----:B------:R-:W-:Y:S01]  /*fed0*/  IMAD.MOV.U32 R3, RZ, RZ, RZ ;  /* 0x000000ffff037224 */ /* 0x000fe200078e00ff */
[----:B------:R-:W-:-:S04]  /*fee0*/  @P0 LOP3.LUT R2, R2, 0x200, RZ, 0xfc, !PT ;  /* 0x0000020002020812 */ /* 0x000fc800078efcff */
[----:B------:R-:W-:Y:S02]  /*fef0*/  LOP3.LUT R2, R2, 0xffffff7f, RZ, 0xc0, !PT ;  /* 0xffffff7f02027812 */ /* 0x000fe400078ec0ff */
[----:B-1----:R-:W-:-:S05]  /*ff00*/  SHF.R.U32.HI R10, RZ, 0x5, R10 ;  /* 0x00000005ff0a7819 */ /* 0x002fca000001160a */
[----:B------:R-:W-:Y:S02]  /*ff10*/  UIADD3.64 UR76, UPT, UPT, UR10, 0x2, URZ ;  /* 0x000000020a4c7897 */ /* 0x000fe4000fffe0ff */
[----:B------:R-:W-:Y:S02]  /*ff20*/  UIADD3.64 UR44, UPT, UPT, UR10, 0x4, URZ ;  /* 0x000000040a2c7897 */ /* 0x000fe4000fffe0ff */
[----:B------:R-:W-:Y:S02]  /*ff30*/  UIADD3.64 UR46, UPT, UPT, UR10, 0x3fe, URZ ;  /* 0x000003fe0a2e7897 */ /* 0x000fe4000fffe0ff */
[----:B------:R-:W-:Y:S02]  /*ff40*/  UIADD3.64 UR48, UPT, UPT, UR10, 0x400, URZ ;  /* 0x000004000a307897 */ /* 0x000fe4000fffe0ff */
[----:B------:R-:W-:Y:S02]  /*ff50*/  UIADD3.64 UR50, UPT, UPT, UR10, 0x402, URZ ;  /* 0x000004020a327897 */ /* 0x000fe4000fffe0ff */
[----:B------:R-:W-:-:S02]  /*ff60*/  UIADD3.64 UR52, UPT, UPT, UR10, 0x404, URZ ;  /* 0x000004040a347897 */ /* 0x000fc4000fffe0ff */
[----:B------:R-:W-:Y:S02]  /*ff70*/  UIADD3.64 UR54, UPT, UPT, UR10, 0x7fe, URZ ;  /* 0x000007fe0a367897 */ /* 0x000fe4000fffe0ff */
[----:B------:R-:W-:Y:S02]  /*ff80*/  UIADD3.64 UR56, UPT, UPT, UR10, 0x800, URZ ;  /* 0x000008000a387897 */ /* 0x000fe4000fffe0ff */
[----:B------:R-:W-:Y:S02]  /*ff90*/  UIADD3.64 UR58, UPT, UPT, UR10, 0x802, URZ ;  /* 0x000008020a3a7897 */ /* 0x000fe4000fffe0ff */
[----:B------:R-:W-:Y:S02]  /*ffa0*/  UIADD3.64 UR60, UPT, UPT, UR10, 0x804, URZ ;  /* 0x000008040a3c7897 */ /* 0x000fe4000fffe0ff */
[----:B------:R-:W-:Y:S02]  /*ffb0*/  UIADD3.64 UR62, UPT, UPT, UR10, 0xbfe, URZ ;  /* 0x00000bfe0a3e7897 */ /* 0x000fe4000fffe0ff */
[----:B------:R-:W-:-:S02]  /*ffc0*/  UIADD3.64 UR64, UPT, UPT, UR10, 0xc00, URZ ;  /* 0x00000c000a407897 */ /* 0x000fc4000fffe0ff */
[----:B------:R-:W-:Y:S02]  /*ffd0*/  UIADD3.64 UR66, UPT, UPT, UR10, 0xc02, URZ ;  /* 0x00000c020a427897 */ /* 0x000fe4000fffe0ff */
[----:B------:R-:W-:Y:S01]  /*ffe0*/  UIADD3.64 UR68, UPT, UPT, UR10, 0xc04, URZ ;  /* 0x00000c040a447897 */ /* 0x000fe2000fffe0ff */
[C---:B--2---:R-:W-:Y:S02]  /*fff0*/  VIADD R0, R4.reuse, 0x20000 ;  /* 0x0002000004007836 */ /* 0x044fe40000000000 */
[----:B------:R-:W-:-:S03]  /*10000*/  VIADD R125, R4, 0x30000 ;  /* 0x00030000047d7836 */ /* 0x000fc60000000000 */
[----:B------:R-:W-:Y:S02]  /*10010*/  SHF.R.U32.HI R0, RZ, 0x4, R0 ;  /* 0x00000004ff007819 */ /* 0x000fe40000011600 */
[----:B------:R-:W-:Y:S02]  /*10020*/  SHF.R.U32.HI R125, RZ, 0x4, R125 ;  /* 0x00000004ff7d7819 */ /* 0x000fe4000001167d */
[----:B------:R-:W-:Y:S02]  /*10030*/  SGXT.U32 R0, R0, 0xe ;  /* 0x0000000e0000781a */ /* 0x000fe40000000000 */
[----:B------:R-:W-:-:S03]  /*10040*/  SGXT.U32 R125, R125, 0xe ;  /* 0x0000000e7d7d781a */ /* 0x000fc60000000000 */
[----:B------:R0:W-:Y:S02]  /*10050*/  STL [R1+0x720], R0 ;  /* 0x0007200001007387 */ /* 0x0001e40000100800 */
[----:B0-----:R-:W-:-:S04]  /*10060*/  IADD3 R0, P4, PT, R0, 0x2, RZ ;  /* 0x0000000200007810 */ /* 0x001fc80007f9e0ff */
[----:B------:R-:W-:Y:S02]  /*10070*/  R2UR UR12, R0 ;  /* 0x00000000000c72ca */ /* 0x000fe400000e0000 */
[----:B------:R-:W-:Y:S02]  /*10080*/  IADD3 R0, P5, PT, R125, 0x80, RZ ;  /* 0x000000807d007810 */ /* 0x000fe40007fbe0ff */
[----:B------:R-:W-:Y:S02]  /*10090*/  IADD3.X R9, PT, PT, R9, 0x40004040, RZ, P4, !PT ;  /* 0x4000404009097810 */ /* 0x000fe400027fe4ff */
[----:B------:R-:W-:Y:S02]  /*100a0*/  IADD3.X R3, PT, PT, R3, 0x40004040, RZ, P5, !PT ;  /* 0x4000404003037810 */ /* 0x000fe40002ffe4ff */
[C---:B------:R-:W-:Y:S02]  /*100b0*/  IADD3 R4, P5, PT, R0.reuse, 0x80, RZ ;  /* 0x0000008000047810 */ /* 0x040fe40007fbe0ff */
[----:B------:R-:W-:-:S02]  /*100c0*/  R2UR UR40, R0 ;  /* 0x00000000002872ca */ /* 0x000fc400000e0000 */
[----:B------:R-:W-:Y:S01]  /*100d0*/  R2UR UR14, R4 ;  /* 0x00000000040e72ca */ /* 0x000fe200000e0000 */
[--C-:B------:R-:W-:Y:S01]  /*100e0*/  IMAD.X R8, RZ, RZ, R3.reuse, P5 ;  /* 0x000000ffff087224 */ /* 0x100fe200028e0603 */
[----:B------:R-:W-:Y:S02]  /*100f0*/  IADD3 R4, P5, PT, R0, 0x100, RZ ;  /* 0x0000010000047810 */ /* 0x000fe40007fbe0ff */
[----:B------:R-:W-:Y:S02]  /*10100*/  R2UR UR13, R9 ;  /* 0x00000000090d72ca */ /* 0x000fe400000e0000 */
[----:B------:R-:W-:Y:S01]  /*10110*/  R2UR UR16, R4 ;  /* 0x00000000041072ca */ /* 0x000fe200000e0000 */
[----:B------:R-:W-:Y:S01]  /*10120*/  IMAD.X R7, RZ, RZ, R3, P5 ;  /* 0x000000ffff077224 */ /* 0x000fe200028e0603 */
[----:B------:R-:W-:Y:S02]  /*10130*/  IADD3 R4, P6, PT, R0, 0x180, RZ ;  /* 0x0000018000047810 */ /* 0x000fe40007fde0ff */
[----:B------:R-:W-:-:S02]  /*10140*/  R2UR UR15, R8 ;  /* 0x00000000080f72ca */ /* 0x000fc400000e0000 */
[----:B------:R-:W-:Y:S01]  /*10150*/  R2UR UR18, R4 ;  /* 0x00000000041272ca */ /* 0x000fe200000e0000 */
[----:B------:R-:W-:Y:S01]  /*10160*/  IMAD.X R6, RZ, RZ, R3, P6 ;  /* 0x000000ffff067224 */ /* 0x000fe200030e0603 */
[----:B------:R-:W-:Y:S02]  /*10170*/  IADD3 R4, P1, PT, R0, 0x200, RZ ;  /* 0x0000020000047810 */ /* 0x000fe40007f3e0ff */
[----:B------:R-:W-:Y:S01]  /*10180*/  R2UR UR17, R7 ;  /* 0x00000000071172ca */ /* 0x000fe200000e0000 */
[----:B------:R-:W-:Y:S01]  /*10190*/  UIADD3.64 UR70, UPT, UPT, UR12, 0x2, URZ ;  /* 0x000000020c467897 */ /* 0x000fe2000fffe0ff */
[----:B------:R-:W-:Y:S01]  /*101a0*/  R2UR UR20, R4 ;  /* 0x00000000041472ca */ /* 0x000fe200000e0000 */
[----:B------:R-:W-:Y:S01]  /*101b0*/  UIADD3.64 UR72, UPT, UPT, UR12, 0x7fe, URZ ;  /* 0x000007fe0c487897 */ /* 0x000fe2000fffe0ff */
[----:B------:R-:W-:Y:S02]  /*101c0*/  IADD3 R4, P0, PT, R0, 0x280, RZ ;  /* 0x0000028000047810 */ /* 0x000fe40007f1e0ff */
[----:B------:R-:W-:-:S02]  /*101d0*/  R2UR UR19, R6 ;  /* 0x00000000061372ca */ /* 0x000fc400000e0000 */
[----:B------:R-:W-:Y:S02]  /*101e0*/  R2UR UR22, R4 ;  /* 0x00000000041672ca */ /* 0x000fe400000e0000 */
[----:B------:R-:W-:Y:S02]  /*101f0*/  R2UR UR41, R3 ;  /* 0x00000000032972ca */ /* 0x000fe400000e0000 */
[----:B------:R-:W-:Y:S02]  /*10200*/  @P1 LOP3.LUT R2, R2, 0x80, RZ, 0xfc, !PT ;  /* 0x0000008002021812 */ /* 0x000fe400078efcff */
[----:B------:R-:W-:Y:S02]  /*10210*/  IADD3 R4, P1, PT, R0, 0x300, RZ ;  /* 0x0000030000047810 */ /* 0x000fe40007f3e0ff */
[----:B------:R-:W-:Y:S02]  /*10220*/  LOP3.LUT R2, R2, 0xffffffbf, RZ, 0xc0, !PT ;  /* 0xffffffbf02027812 */ /* 0x000fe400078ec0ff */
[----:B------:R-:W-:-:S02]  /*10230*/  R2UR UR24, R4 ;  /* 0x00000000041872ca */ /* 0x000fc400000e0000 */
[----:B------:R-:W-:Y:S02]  /*10240*/  @P0 LOP3.LUT R2, R2, 0x40, RZ, 0xfc, !PT ;  /* 0x0000004002020812 */ /* 0x000fe400078efcff */
[----:B------:R-:W-:Y:S02]  /*10250*/  IADD3 R4, P0, PT, R0, 0x380, RZ ;  /* 0x0000038000047810 */ /* 0x000fe40007f1e0ff */
[----:B------:R-:W-:Y:S02]  /*10260*/  LOP3.LUT R2, R2, 0xffffffdf, RZ, 0xc0, !PT ;  /* 0xffffffdf02027812 */ /* 0x000fe400078ec0ff */
[----:B------:R-:W-:Y:S02]  /*10270*/  R2UR UR26, R4 ;  /* 0x00000000041a72ca */ /* 0x000fe400000e0000 */
[----:B------:R-:W-:Y:S02]  /*10280*/  @P1 LOP3.LUT R2, R2, 0x20, RZ, 0xfc, !PT ;  /* 0x0000002002021812 */ /* 0x000fe400078efcff */
[----:B------:R-:W-:-:S02]  /*10290*/  IADD3 R4, P3, PT, R0, 0x400, RZ ;  /* 0x0000040000047810 */ /* 0x000fc40007f7e0ff */
[----:B------:R-:W-:Y:S02]  /*102a0*/  LOP3.LUT R2, R2, 0xffffffef, RZ, 0xc0, !PT ;  /* 0xffffffef02027812 */ /* 0x000fe400078ec0ff */
[----:B------:R-:W-:Y:S02]  /*102b0*/  R2UR UR28, R4 ;  /* 0x00000000041c72ca */ /* 0x000fe400000e0000 */
[----:B------:R-:W-:Y:S02]  /*102c0*/  @P0 LOP3.LUT R2, R2, 0x10, RZ, 0xfc, !PT ;  /* 0x0000001002020812 */ /* 0x000fe400078efcff */
[----:B------:R-:W-:Y:S02]  /*102d0*/  IADD3 R4, P2, PT, R0, 0x480, RZ ;  /* 0x0000048000047810 */ /* 0x000fe40007f5e0ff */
[----:B------:R-:W-:Y:S02]  /*102e0*/  LOP3.LUT R2, R2, 0xffffdfff, RZ, 0xc0, !PT ;  /* 0xffffdfff02027812 */ /* 0x000fe400078ec0ff */
[----:B------:R-:W-:Y:S01]  /*102f0*/  R2UR UR30, R4 ;  /* 0x00000000041e72ca */ /* 0x000fe200000e0000 */
[----:B------:R-:W-:Y:S01]  /*10300*/  IMAD.X R8, RZ, RZ, R3, P2 ;  /* 0x000000ffff087224 */ /* 0x000fe200010e0603 */
[----:B------:R-:W-:-:S02]  /*10310*/  @P3 LOP3.LUT R2, R2, 0x2000, RZ, 0xfc, !PT ;  /* 0x0000200002023812 */ /* 0x000fc400078efcff */
[----:B------:R-:W-:Y:S02]  /*10320*/  IADD3 R4, P1, PT, R0, 0x500, RZ ;  /* 0x0000050000047810 */ /* 0x000fe40007f3e0ff */
[C---:B------:R-:W-:Y:S02]  /*10330*/  LOP3.LUT P3, RZ, R2.reuse, 0x10, RZ, 0xc0, !PT ;  /* 0x0000001002ff7812 */ /* 0x040fe4000786c0ff */
[----:B------:R-:W-:Y:S02]  /*10340*/  LOP3.LUT R2, R2, 0xffffbfff, RZ, 0xc0, !PT ;  /* 0xffffbfff02027812 */ /* 0x000fe400078ec0ff */
[----:B------:R-:W-:Y:S02]  /*10350*/  R2UR UR32, R4 ;  /* 0x00000000042072ca */ /* 0x000fe400000e0000 */
[----:B------:R-:W-:Y:S02]  /*10360*/  IADD3 R4, P0, PT, R0, 0x580, RZ ;  /* 0x0000058000047810 */ /* 0x000fe40007f1e0ff */
[----:B------:R-:W-:-:S02]  /*10370*/  R2UR UR31, R8 ;  /* 0x00000000081f72ca */ /* 0x000fc400000e0000 */
[----:B------:R-:W-:Y:S02]  /*10380*/  R2UR UR34, R4 ;  /* 0x00000000042272ca */ /* 0x000fe400000e0000 */
[----:B------:R-:W-:Y:S02]  /*10390*/  IADD3 R4, P5, PT, R0, 0x600, RZ ;  /* 0x0000060000047810 */ /* 0x000fe40007fbe0ff */
[----:B------:R-:W-:Y:S02]  /*103a0*/  @P3 LOP3.LUT R2, R2, 0x4000, RZ, 0xfc, !PT ;  /* 0x0000400002023812 */ /* 0x000fe400078efcff */
[----:B------:R-:W-:Y:S02]  /*103b0*/  R2UR UR36, R4 ;  /* 0x00000000042472ca */ /* 0x000fe400000e0000 */
[C---:B------:R-:W-:Y:S02]  /*103c0*/  LOP3.LUT P3, RZ, R2.reuse, 0x20, RZ, 0xc0, !PT ;  /* 0x0000002002ff7812 */ /* 0x040fe4000786c0ff */
[----:B------:R-:W-:-:S02]  /*103d0*/  LOP3.LUT R2, R2, 0xffff7fff, RZ, 0xc0, !PT ;  /* 0xffff7fff02027812 */ /* 0x000fc400078ec0ff */
[C---:B------:R-:W-:Y:S02]  /*103e0*/  IADD3 R4, P4, PT, R0.reuse, 0x680, RZ ;  /* 0x0000068000047810 */ /* 0x040fe40007f9e0ff */
[----:B------:R-:W-:Y:S02]  /*103f0*/  IADD3 R0, P6, PT, R0, 0x700, RZ ;  /* 0x0000070000007810 */ /* 0x000fe40007fde0ff */
[----:B------:R-:W-:Y:S02]  /*10400*/  R2UR UR38, R4 ;  /* 0x00000000042672ca */ /* 0x000fe400000e0000 */
[----:B------:R-:W-:-:S03]  /*10410*/  R2UR UR42, R0 ;  /* 0x00000000002a72ca */ /* 0x000fc600000e0000 */
[----:B------:R-:W-:-:S04]  /*10420*/  @P3 LOP3.LUT R2, R2, 0x8000, RZ, 0xfc, !PT ;  /* 0x0000800002023812 */ /* 0x000fc800078efcff */
[C---:B------:R-:W-:Y:S02]  /*10430*/  LOP3.LUT P3, RZ, R2.reuse, 0x40, RZ, 0xc0, !PT ;  /* 0x0000004002ff7812 */ /* 0x040fe4000786c0ff */
[----:B------:R-:W-:-:S11]  /*10440*/  LOP3.LUT R2, R2, 0xfffeffff, RZ, 0xc0, !PT ;  /* 0xfffeffff02027812 */ /* 0x000fd600078ec0ff */
[----:B------:R-:W-:-:S04]  /*10450*/  @P3 LOP3.LUT R2, R2, 0x10000, RZ, 0xfc, !PT ;  /* 0x0001000002023812 */ /* 0x000fc800078efcff */
[C---:B------:R-:W-:Y:S02]  /*10460*/  LOP3.LUT P3, RZ, R2.reuse, 0x80, RZ, 0xc0, !PT ;  /* 0x0000008002ff7812 */ /* 0x040fe4000786c0ff */
[----:B------:R-:W-:-:S03]  /*10470*/  LOP3.LUT P2, RZ, R2, 0x800, RZ, 0xc0, !PT ;  /* 0x0000080002ff7812 */ /* 0x000fc6000784c0ff */
[----:B------:R-:W-:Y:S01]  /*10480*/  IMAD.X R5, RZ, RZ, R3, P3 ;  /* 0x000000ffff057224 */ /* 0x000fe200018e0603 */
[----:B------:R-:W-:-:S04]  /*10490*/  LOP3.LUT P3, RZ, R2, 0x10000, RZ, 0xc0, !PT ;  /* 0x0001000002ff7812 */ /* 0x000fc8000786c0ff */
[----:B------:R-:W-:Y:S01]  /*104a0*/  R2UR UR21, R5 ;  /* 0x00000000051572ca */ /* 0x000fe200000e0000 */
[--C-:B------:R-:W-:Y:S01]  /*104b0*/  IMAD.X R4, RZ, RZ, R3.reuse, P3 ;  /* 0x000000ffff047224 */ /* 0x100fe200018e0603 */
[C---:B------:R-:W-:Y:S01]  /*104c0*/  LOP3.LUT P3, RZ, R2.reuse, 0x8000, RZ, 0xc0, !PT ;  /* 0x0000800002ff7812 */ /* 0x040fe2000786c0ff */
[--C-:B------:R-:W-:Y:S01]  /*104d0*/  IMAD.X R5, RZ, RZ, R3.reuse, P1 ;  /* 0x000000ffff057224 */ /* 0x100fe200008e0603 */
[----:B------:R-:W-:Y:S02]  /*104e0*/  LOP3.LUT P1, RZ, R2, 0x400, RZ, 0xc0, !PT ;  /* 0x0000040002ff7812 */ /* 0x000fe4000782c0ff */
[----:B------:R-:W-:Y:S01]  /*104f0*/  R2UR UR23, R4 ;  /* 0x00000000041772ca */ /* 0x000fe200000e0000 */
[--C-:B------:R-:W-:Y:S01]  /*10500*/  IMAD.X R0, RZ, RZ, R3.reuse, P3 ;  /* 0x000000ffff007224 */ /* 0x100fe200018e0603 */
[C---:B------:R-:W-:Y:S01]  /*10510*/  LOP3.LUT P3, RZ, R2.reuse, 0x4000, RZ, 0xc0, !PT ;  /* 0x0000400002ff7812 */ /* 0x040fe2000786c0ff */
[----:B------:R-:W-:Y:S01]  /*10520*/  IMAD.X R4, RZ, RZ, R3, P0 ;  /* 0x000000ffff047224 */ /* 0x000fe200000e0603 */
[----:B------:R-:W-:-:S02]  /*10530*/  LOP3.LUT P0, RZ, R2, 0x200, RZ, 0xc0, !PT ;  /* 0x0000020002ff7812 */ /* 0x000fc4000780c0ff */
[----:B------:R-:W-:Y:S01]  /*10540*/  R2UR UR25, R0 ;  /* 0x00000000001972ca */ /* 0x000fe200000e0000 */
[--C-:B------:R-:W-:Y:S01]  /*10550*/  IMAD.X R7, RZ, RZ, R3.reuse, P3 ;  /* 0x000000ffff077224 */ /* 0x100fe200018e0603 */
[----:B------:R-:W-:Y:S01]  /*10560*/  LOP3.LUT P3, RZ, R2, 0x2000, RZ, 0xc0, !PT ;  /* 0x0000200002ff7812 */ /* 0x000fe2000786c0ff */
[--C-:B------:R-:W-:Y:S01]  /*10570*/  IMAD.X R0, RZ, RZ, R3.reuse, P4 ;  /* 0x000000ffff007224 */ /* 0x100fe200020e0603 */
[----:B------:R-:W-:Y:S02]  /*10580*/  R2UR UR35, R4 ;  /* 0x00000000042372ca */ /* 0x000fe400000e0000 */
[----:B------:R-:W0:Y:S01]  /*10590*/  LDC R4, c[0x0][0x3c4] ;  /* 0x0000f100ff047b82 */ /* 0x000e220000000800 */
[--C-:B------:R-:W-:Y:S01]  /*105a0*/  IMAD.X R6, RZ, RZ, R3.reuse, P3 ;  /* 0x000000ffff067224 */ /* 0x100fe200018e0603 */
[----:B------:R-:W-:Y:S01]  /*105b0*/  LOP3.LUT P3, RZ, R2, 0x1000, RZ, 0xc0, !PT ;  /* 0x0000100002ff7812 */ /* 0x000fe2000786c0ff */
[--C-:B------:R-:W-:Y:S01]  /*105c0*/  IMAD.X R2, RZ, RZ, R3.reuse, P5 ;  /* 0x000000ffff027224 */ /* 0x100fe200028e0603 */
[----:B------:R-:W-:Y:S01]  /*105d0*/  R2UR UR39, R0 ;  /* 0x00000000002772ca */ /* 0x000fe200000e0000 */
[----:B------:R-:W-:Y:S01]  /*105e0*/  IMAD.X R0, RZ, RZ, R3, P6 ;  /* 0x000000ffff007224 */ /* 0x000fe200030e0603 */
[----:B------:R-:W-:Y:S01]  /*105f0*/  R2UR UR33, R5 ;  /* 0x00000000052172ca */ /* 0x000fe200000e0000 */
[----:B------:R-:W-:Y:S01]  /*10600*/  IMAD.U32 R5, RZ, RZ, UR71 ;  /* 0x00000047ff057e24 */ /* 0x000fe2000f8e00ff */
[----:B------:R-:W-:Y:S01]  /*10610*/  R2UR UR37, R2 ;  /* 0x00000000022572ca */ /* 0x000fe200000e0000 */
[----:B------:R-:W-:Y:S01]  /*10620*/  IMAD.MOV.U32 R3, RZ, RZ, R69 ;  /* 0x000000ffff037224 */ /* 0x000fe200078e0045 */
[----:B------:R-:W1:Y:S01]  /*10630*/  LDC R2, c[0x0][0x3d4] ;  /* 0x0000f500ff027b82 */ /* 0x000e620000000800 */
[----:B------:R-:W-:-:S02]  /*10640*/  R2UR UR43, R0 ;  /* 0x00000000002b72ca */ /* 0x000fc400000e0000 */
[----:B------:R-:W-:Y:S01]  /*10650*/  R2UR UR27, R7 ;  /* 0x00000000071b72ca */ /* 0x000fe200000e0000 */
[----:B------:R-:W-:Y:S01]  /*10660*/  IMAD.U32 R7, RZ, RZ, UR73 ;  /* 0x00000049ff077e24 */ /* 0x000fe2000f8e00ff */
[----:B------:R-:W-:Y:S01]  /*10670*/  R2UR UR29, R6 ;  /* 0x00000000061d72ca */ /* 0x000fe200000e0000 */
[----:B------:R-:W-:Y:S01]  /*10680*/  IMAD.U32 R6, RZ, RZ, UR72 ;  /* 0x00000048ff067e24 */ /* 0x000fe2000f8e00ff */
[----:B------:R-:W-:Y:S01]  /*10690*/  UIADD3.64 UR72, UPT, UPT, UR12, 0x802, URZ ;  /* 0x000008020c487897 */ /* 0x000fe2000fffe0ff */
[----:B------:R-:W-:Y:S01]  /*106a0*/  ISETP.NE.U32.AND P5, PT, R10, RZ, PT ;  /* 0x000000ff0a00720c */ /* 0x000fe20003fa5070 */
[----:B-1----:R-:W-:Y:S02]  /*106b0*/  IMAD.SHL.U32 R0, R2, 0x80, RZ ;  /* 0x0000008002007824 */ /* 0x002fe400078e00ff */
[----:B0-----:R-:W-:Y:S02]  /*106c0*/  IMAD.SHL.U32 R2, R4, 0x80, RZ ;  /* 0x0000008004027824 */ /* 0x001fe400078e00ff */
[----:B------:R-:W-:Y:S01]  /*106d0*/  IMAD.U32 R4, RZ, RZ, UR70 ;  /* 0x00000046ff047e24 */ /* 0x000fe2000f8e00ff */
[----:B------:R-:W-:-:S04]  /*106e0*/  UIADD3.64 UR70, UPT, UPT, UR12, 0x4, URZ ;  /* 0x000000040c467897 */ /* 0x000fc8000fffe0ff */
[----:B------:R0:W-:Y:S02]  /*106f0*/  STL.64 [R1+0x718], R4 ;  /* 0x0007180401007387 */ /* 0x0001e40000100a00 */
[----:B0-----:R-:W-:Y:S02]  /*10700*/  IMAD.U32 R4, RZ, RZ, UR70 ;  /* 0x00000046ff047e24 */ /* 0x001fe4000f8e00ff */
[----:B------:R-:W-:Y:S01]  /*10710*/  IMAD.U32 R5, RZ, RZ, UR71 ;  /* 0x00000047ff057e24 */ /* 0x000fe2000f8e00ff */
[----:B------:R-:W-:-:S04]  /*10720*/  UIADD3.64 UR70, UPT, UPT, UR12, 0x800, URZ ;  /* 0x000008000c467897 */ /* 0x000fc8000fffe0ff */
[----:B------:R0:W-:Y:S04]  /*10730*/  STL.64 [R1+0x710], R4 ;  /* 0x0007100401007387 */ /* 0x0001e80000100a00 */
[----:B------:R1:W-:Y:S01]  /*10740*/  STL.64 [R1+0x708], R6 ;  /* 0x0007080601007387 */ /* 0x0003e20000100a00 */
[----:B0-----:R-:W-:Y:S02]  /*10750*/  IMAD.U32 R4, RZ, RZ, UR70 ;  /* 0x00000046ff047e24 */ /* 0x001fe4000f8e00ff */
[----:B------:R-:W-:Y:S01]  /*10760*/  IMAD.U32 R5, RZ, RZ, UR71 ;  /* 0x00000047ff057e24 */ /* 0x000fe2000f8e00ff */
[----:B------:R-:W-:-:S04]  /*10770*/  UIADD3.64 UR70, UPT, UPT, UR12, 0x804, URZ ;  /* 0x000008040c467897 */ /* 0x000fc8000fffe0ff */
[----:B------:R0:W-:Y:S02]  /*10780*/  STL.64 [R1+0x700], R4 ;  /* 0x0007000401007387 */ /* 0x0001e40000100a00 */
[----:B-1----:R-:W-:Y:S02]  /*10790*/  IMAD.U32 R6, RZ, RZ, UR70 ;  /* 0x00000046ff067e24 */ /* 0x002fe4000f8e00ff */
[----:B------:R-:W-:Y:S02]  /*107a0*/  IMAD.U32 R7, RZ, RZ, UR71 ;  /* 0x00000047ff077e24 */ /* 0x000fe4000f8e00ff */
[----:B0-----:R-:W-:Y:S02]  /*107b0*/  IMAD.U32 R4, RZ, RZ, UR72 ;  /* 0x00000048ff047e24 */ /* 0x001fe4000f8e00ff */
[----:B------:R-:W-:-:S05]  /*107c0*/  IMAD.U32 R5, RZ, RZ, UR73 ;  /* 0x00000049ff057e24 */ /* 0x000fca000f8e00ff */
[----:B------:R0:W-:Y:S04]  /*107d0*/  STL.64 [R1+0x6f8], R4 ;  /* 0x0006f80401007387 */ /* 0x0001e80000100a00 */
[----:B------:R0:W-:Y:S02]  /*107e0*/  STL.64 [R1+0x6f0], R6 ;  /* 0x0006f00601007387 */ /* 0x0001e40000100a00 */
.L_x_17:
[----:B------:R-:W2:Y:S01]  /*107f0*/  LDL.64 R30, [R1+0x6d0] ;  /* 0x0006d000011e7983 */ /* 0x000ea20000100a00 */
[----:B------:R-:W1:Y:S03]  /*10800*/  LDC R69, c[0x0][0x3c4] ;  /* 0x0000f100ff457b82 */ /* 0x000e660000000800 */
[----:B0-----:R-:W3:Y:S04]  /*10810*/  LDL.64 R4, [R1+0x6c8] ;  /* 0x0006c80001047983 */ /* 0x001ee80000100a00 */
        /* <DEDUP_REMOVED lines=14> */
[----:B------:R0:W-:Y:S04]  /*10900*/  STL [R1+0x880], R0 ;  /* 0x0008800001007387 */ /* 0x0001e80000100800 */
[----:B------:R-:W4:Y:S04]  /*10910*/  LDL.64 R46, [R1+0x5c8] ;  /* 0x0005c800012e7983 */ /* 0x000f280000100a00 */
[----:B------:R-:W4:Y:S04]  /*10920*/  LDL.64 R54, [R1+0x508] ;  /* 0x0005080001367983 */ /* 0x000f280000100a00 */
[----:B------:R-:W4:Y:S01]  /*10930*/  LDL.64 R50, [R1+0x488] ;  /* 0x0004880001327983 */ /* 0x000f220000100a00 */
[----:B--2---:R-:W-:-:S03]  /*10940*/  IMAD.WIDE R30, R2, 0x2, R30 ;  /* 0x00000002021e7825 */ /* 0x004fc600078e021e */
[----:B------:R-:W2:Y:S01]  /*10950*/  LDL.64 R52, [R1+0x408] ;  /* 0x0004080001347983 */ /* 0x000ea20000100a00 */
[----:B---3--:R-:W-:-:S03]  /*10960*/  IMAD.WIDE R4, R2, 0x2, R4 ;  /* 0x0000000202047825 */ /* 0x008fc600078e0204 */
[----:B------:R-:W3:Y:S04]  /*10970*/  LDL.64 R58, [R1+0x640] ;  /* 0x00064000013a7983 */ /* 0x000ee80000100a00 */
[----:B------:R-:W2:Y:S01]  /*10980*/  LDG.E.U16 R30, desc[UR8][R30.64] ;  /* 0x000000081e1e7981 */ /* 0x000ea2000c1e1500 */
[C---:B-1----:R-:W-:Y:S02]  /*10990*/  IMAD R81, R69.reuse, 0x6, RZ ;  /* 0x0000000645517824 */ /* 0x042fe400078e02ff */
[----:B------:R-:W-:Y:S01]  /*109a0*/  IMAD R78, R69, 0xa, RZ ;  /* 0x0000000a454e7824 */ /* 0x000fe200078e02ff */
[----:B------:R-:W2:Y:S01]  /*109b0*/  LDL.64 R56, [R1+0x540] ;  /* 0x0005400001387983 */ /* 0x000ea20000100a00 */
[----:B----4-:R-:W-:-:S03]  /*109c0*/  IMAD.WIDE R6, R2, 0x2, R6 ;  /* 0x0000000202067825 */ /* 0x010fc600078e0206 */
[----:B------:R-:W4:Y:S04]  /*109d0*/  LDL.64 R60, [R1+0x440] ;  /* 0x00044000013c7983 */ /* 0x000f280000100a00 */
[----:B------:R1:W2:Y:S01]  /*109e0*/  LDG.E.U16 R31, desc[UR8][R4.64] ;  /* 0x00000008041f7981 */ /* 0x0002a2000c1e1500 */
[----:B------:R-:W-:-:S03]  /*109f0*/  IMAD.WIDE R38, R2, 0x2, R24 ;  /* 0x0000000202267825 */ /* 0x000fc600078e0218 */
[----:B------:R-:W2:Y:S01]  /*10a00*/  LDL.64 R24, [R1+0x588] ;  /* 0x0005880001187983 */ /* 0x000ea20000100a00 */
[----:B------:R-:W-:-:S03]  /*10a10*/  IMAD.WIDE R32, R2, 0x2, R32 ;  /* 0x0000000202207825 */ /* 0x000fc600078e0220 */
[----:B------:R-:W3:Y:S01]  /*10a20*/  LDG.E.U16 R38, desc[UR8][R38.64] ;  /* 0x0000000826267981 */ /* 0x000ee2000c1e1500 */
[----:B-1----:R-:W-:-:S03]  /*10a30*/  IMAD.WIDE R4, R2, 0x2, R34 ;  /* 0x0000000202047825 */ /* 0x002fc600078e0222 */
[----:B------:R-:W3:Y:S01]  /*10a40*/  LDL.64 R64, [R1+0x3c0] ;  /* 0x0003c00001407983 */ /* 0x000ee20000100a00 */
[----:B------:R-:W-:-:S03]  /*10a50*/  IMAD.WIDE R34, R2, 0x2, R28 ;  /* 0x0000000202227825 */ /* 0x000fc600078e021c */
[----:B------:R-:W3:Y:S01]  /*10a60*/  LDG.E.U16 R32, desc[UR8][R32.64] ;  /* 0x0000000820207981 */ /* 0x000ee2000c1e1500 */
[----:B------:R-:W-:-:S03]  /*10a70*/  IMAD.WIDE R42, R2, 0x2, R16 ;  /* 0x00000002022a7825 */ /* 0x000fc600078e0210 */
[----:B------:R-:W3:Y:S04]  /*10a80*/  LDL.64 R66, [R1+0x6b8] ;  /* 0x0006b80001427983 */ /* 0x000ee80000100a00 */
[----:B------:R-:W3:Y:S04]  /*10a90*/  LDG.E.U16 R34, desc[UR8][R34.64] ;  /* 0x0000000822227981 */ /* 0x000ee8000c1e1500 */
[----:B------:R-:W3:Y:S04]  /*10aa0*/  LDL.64 R16, [R1+0x648] ;  /* 0x0006480001107983 */ /* 0x000ee80000100a00 */
[----:B------:R1:W4:Y:S04]  /*10ab0*/  LDG.E.U16 R33, desc[UR8][R4.64] ;  /* 0x0000000804217981 */ /* 0x000328000c1e1500 */
[----:B------:R0:W4:Y:S01]  /*10ac0*/  LDG.E.U16 R35, desc[UR8][R6.64] ;  /* 0x0000000806237981 */ /* 0x000122000c1e1500 */
[----:B------:R-:W-:-:S03]  /*10ad0*/  IMAD.WIDE R40, R2, 0x2, R20 ;  /* 0x0000000202287825 */ /* 0x000fc600078e0214 */
[----:B------:R-:W4:Y:S01]  /*10ae0*/  LDL.64 R20, [R1+0x4c8] ;  /* 0x0004c80001147983 */ /* 0x000f220000100a00 */
[----:B-1----:R-:W-:-:S03]  /*10af0*/  IMAD.WIDE R4, R2, 0x2, R26 ;  /* 0x0000000202047825 */ /* 0x002fc600078e021a */
[----:B------:R-:W4:Y:S01]  /*10b00*/  LDL.64 R26, [R1+0x608] ;  /* 0x00060800011a7983 */ /* 0x000f220000100a00 */
[----:B0-----:R-:W-:-:S03]  /*10b10*/  IMAD.WIDE R6, R2, 0x2, R22 ;  /* 0x0000000202067825 */ /* 0x001fc600078e0216 */
[----:B------:R-:W4:Y:S04]  /*10b20*/  LDL.64 R22, [R1+0x548] ;  /* 0x0005480001167983 */ /* 0x000f280000100a00 */
[----:B------:R0:W4:Y:S01]  /*10b30*/  LDG.E.U16 R39, desc[UR8][R6.64] ;  /* 0x0000000806277981 */ /* 0x000122000c1e1500 */
[----:B------:R-:W-:-:S03]  /*10b40*/  IMAD.WIDE R44, R2, 0x2, R14 ;  /* 0x00000002022c7825 */ /* 0x000fc600078e020e */
[----:B------:R1:W4:Y:S04]  /*10b50*/  LDG.E.U16 R37, desc[UR8][R4.64] ;  /* 0x0000000804257981 */ /* 0x000328000c1e1500 */
[----:B------:R-:W4:Y:S01]  /*10b60*/  LDG.E.U16 R40, desc[UR8][R40.64] ;  /* 0x0000000828287981 */ /* 0x000f22000c1e1500 */
[----:B0-----:R-:W-:-:S03]  /*10b70*/  IMAD.WIDE R6, R2, 0x2, R12 ;  /* 0x0000000202067825 */ /* 0x001fc600078e020c */
[----:B------:R-:W4:Y:S01]  /*10b80*/  LDL.64 R12, [R1+0x688] ;  /* 0x00068800010c7983 */ /* 0x000f220000100a00 */
[----:B-1----:R-:W-:-:S03]  /*10b90*/  IMAD.WIDE R4, R2, 0x2, R18 ;  /* 0x0000000202047825 */ /* 0x002fc600078e0212 */
[----:B------:R-:W4:Y:S04]  /*10ba0*/  LDG.E.U16 R44, desc[UR8][R44.64] ;  /* 0x000000082c2c7981 */ /* 0x000f28000c1e1500 */
[----:B------:R0:W4:Y:S01]  /*10bb0*/  LDG.E.U16 R41, desc[UR8][R4.64] ;  /* 0x0000000804297981 */ /* 0x000122000c1e1500 */
[----:B------:R-:W-:Y:S02]  /*10bc0*/  IMAD R14, R69, 0x14, RZ ;  /* 0x00000014450e7824 */ /* 0x000fe400078e02ff */
[C---:B------:R-:W-:Y:S01]  /*10bd0*/  IMAD.WIDE R8, R2.reuse, 0x2, R8 ;  /* 0x0000000202087825 */ /* 0x040fe200078e0208 */
[----:B------:R-:W4:Y:S04]  /*10be0*/  LDG.E.U16 R42, desc[UR8][R42.64] ;  /* 0x000000082a2a7981 */ /* 0x000f28000c1e1500 */
[----:B------:R1:W4:Y:S01]  /*10bf0*/  LDG.E.U16 R45, desc[UR8][R6.64] ;  /* 0x00000008062d7981 */ /* 0x000322000c1e1500 */
[----:B0-----:R-:W-:-:S03]  /*10c00*/  IMAD.WIDE R4, R2, 0x2, R10 ;  /* 0x0000000202047825 */ /* 0x001fc600078e020a */
[----:B------:R-:W4:Y:S04]  /*10c10*/  LDL.64 R18, [R1+0x448] ;  /* 0x0004480001127983 */ /* 0x000f280000100a00 */
[----:B------:R0:W4:Y:S01]  /*10c20*/  LDG.E.U16 R29, desc[UR8][R4.64] ;  /* 0x00000008041d7981 */ /* 0x000122000c1e1500 */
[----:B-1----:R-:W-:-:S03]  /*10c30*/  IMAD R6, R69, 0x12, RZ ;  /* 0x0000001245067824 */ /* 0x002fc600078e02ff */
[----:B------:R1:W4:Y:S02]  /*10c40*/  LDG.E.U16 R43, desc[UR8][R8.64] ;  /* 0x00000008082b7981 */ /* 0x000324000c1e1500 */
[----:B------:R-:W-:Y:S01]  /*10c50*/  IADD3 R6, P4, PT, R6, R70, RZ ;  /* 0x0000004606067210 */ /* 0x000fe20007f9e0ff */
[----:B------:R-:W-:Y:S01]  /*10c60*/  IMAD.MOV.U32 R48, RZ, RZ, R70 ;  /* 0x000000ffff307224 */ /* 0x000fe200078e0046 */
[----:B------:R-:W4:Y:S01]  /*10c70*/  LDL.64 R62, [R1+0x578] ;  /* 0x00057800013e7983 */ /* 0x000f220000100a00 */
[C---:B0-----:R-:W-:Y:S02]  /*10c80*/  IMAD R4, R69.reuse, 0x9, RZ ;  /* 0x0000000945047824 */ /* 0x041fe400078e02ff */
[----:B------:R-:W-:-:S03]  /*10c90*/  IMAD R5, R69, 0x3, RZ ;  /* 0x0000000345057824 */ /* 0x000fc600078e02ff */
[----:B------:R-:W-:Y:S02]  /*10ca0*/  LEA.HI.X.SX32 R7, R4, R71, 0x1, P4 ;  /* 0x0000004704077211 */ /* 0x000fe400020f0eff */
[----:B------:R-:W-:Y:S01]  /*10cb0*/  IADD3 R4, P4, PT, R81, R70, RZ ;  /* 0x0000004651047210 */ /* 0x000fe20007f9e0ff */
[----:B------:R-:W-:-:S03]  /*10cc0*/  IMAD R10, R69, 0x16, RZ ;  /* 0x00000016450a7824 */ /* 0x000fc600078e02ff */
[----:B------:R-:W-:Y:S02]  /*10cd0*/  LEA.HI.X.SX32 R5, R5, R71, 0x1, P4 ;  /* 0x0000004705057211 */ /* 0x000fe400020f0eff */
[----:B------:R-:W-:Y:S01]  /*10ce0*/  IADD3 R14, P4, PT, R14, R70, RZ ;  /* 0x000000460e0e7210 */ /* 0x000fe20007f9e0ff */
[----:B------:R-:W-:-:S03]  /*10cf0*/  IMAD.WIDE R6, R2, 0x2, R6 ;  /* 0x0000000202067825 */ /* 0x000fc600078e0206 */
[-C--:B------:R-:W-:Y:S01]  /*10d00*/  LEA.HI.X.SX32 R15, R78, R71.reuse, 0x1, P4 ;  /* 0x000000474e0f7211 */ /* 0x080fe200020f0eff */
[C---:B-1----:R-:W-:Y:S01]  /*10d10*/  IMAD R9, R69.reuse, 0xb, RZ ;  /* 0x0000000b45097824 */ /* 0x042fe200078e02ff */
[-C--:B------:R-:W-:Y:S01]  /*10d20*/  IADD3 R10, P4, PT, R10, R70.reuse, RZ ;  /* 0x000000460a0a7210 */ /* 0x080fe20007f9e0ff */
[----:B------:R-:W-:Y:S01]  /*10d30*/  IMAD R8, R69, 0x22, RZ ;  /* 0x0000002245087824 */ /* 0x000fe200078e02ff */
[----:B------:R0:W4:Y:S02]  /*10d40*/  LDG.E.U16 R6, desc[UR8][R6.64] ;  /* 0x0000000806067981 */ /* 0x000124000c1e1500 */
[----:B------:R-:W-:Y:S02]  /*10d50*/  LEA.HI.X.SX32 R11, R9, R71, 0x1, P4 ;  /* 0x00000047090b7211 */ /* 0x000fe400020f0eff */
[----:B------:R-:W-:Y:S01]  /*10d60*/  IADD3 R8, P4, PT, R8, R70, RZ ;  /* 0x0000004608087210 */ /* 0x000fe20007f9e0ff */
[----:B0-----:R-:W-:Y:S02]  /*10d70*/  IMAD R7, R69, 0x11, RZ ;  /* 0x0000001145077824 */ /* 0x001fe400078e02ff */
[----:B------:R-:W-:-:S03]  /*10d80*/  IMAD.WIDE R14, R2, 0x2, R14 ;  /* 0x00000002020e7825 */ /* 0x000fc600078e020e */
[----:B------:R-:W-:Y:S01]  /*10d90*/  LEA.HI.X.SX32 R9, R7, R71, 0x1, P4 ;  /* 0x0000004707097211 */ /* 0x000fe200020f0eff */
[C---:B------:R-:W-:Y:S02]  /*10da0*/  IMAD.WIDE R4, R2.reuse, 0x2, R4 ;  /* 0x0000000202047825 */ /* 0x040fe400078e0204 */
[----:B------:R-:W4:Y:S02]  /*10db0*/  LDG.E.U16 R14, desc[UR8][R14.64] ;  /* 0x000000080e0e7981 */ /* 0x000f24000c1e1500 */
[C---:B------:R-:W-:Y:S02]  /*10dc0*/  IMAD.WIDE R8, R2.reuse, 0x2, R8 ;  /* 0x0000000202087825 */ /* 0x040fe400078e0208 */
[----:B------:R-:W4:Y:S02]  /*10dd0*/  LDG.E.U16 R5, desc[UR8][R4.64] ;  /* 0x0000000804057981 */ /* 0x000f24000c1e1500 */
[C---:B------:R-:W-:Y:S02]  /*10de0*/  IMAD.WIDE R10, R2.reuse, 0x2, R10 ;  /* 0x00000002020a7825 */ /* 0x040fe400078e020a */
[----:B------:R-:W4:Y:S04]  /*10df0*/  LDG.E.U16 R15, desc[UR8][R8.64] ;  /* 0x00000008080f7981 */ /* 0x000f28000c1e1500 */
[----:B------:R0:W4:Y:S02]  /*10e00*/  LDG.E.U16 R4, desc[UR8][R10.64] ;  /* 0x000000080a047981 */ /* 0x000124000c1e1500 */
[----:B0-----:R-:W-:-:S02]  /*10e10*/  IMAD.WIDE R10, R2, 0x2, R46 ;  /* 0x00000002020a7825 */ /* 0x001fc400078e022e */
[----:B------:R-:W4:Y:S02]  /*10e20*/  LDL.64 R46, [R1+0x388] ;  /* 0x00038800012e7983 */ /* 0x000f240000100a00 */
[C---:B--2---:R-:W-:Y:S02]  /*10e30*/  IMAD.WIDE R8, R2.reuse, 0x2, R24 ;  /* 0x0000000202087825 */ /* 0x044fe400078e0218 */
[----:B------:R-:W2:Y:S04]  /*10e40*/  LDG.E.U16 R25, desc[UR8][R10.64] ;  /* 0x000000080a197981 */ /* 0x000ea8000c1e1500 */
[----:B------:R4:W2:Y:S04]  /*10e50*/  LDG.E.U16 R24, desc[UR8][R8.64] ;  /* 0x0000000808187981 */ /* 0x0008a8000c1e1500 */
[----:B------:R-:W2:Y:S01]  /*10e60*/  LDL.64 R10, [R1+0x680] ;  /* 0x00068000010a7983 */ /* 0x000ea20000100a00 */
[----:B---3--:R-:W-:-:S04]  /*10e70*/  IMAD.WIDE R16, R2, 0x2, R16 ;  /* 0x0000000202107825 */ /* 0x008fc800078e0210 */
[----:B----4-:R-:W-:-:S05]  /*10e80*/  IMAD.WIDE R8, R2, 0x2, R22 ;  /* 0x0000000202087825 */ /* 0x010fca00078e0216 */
[----:B------:R-:W3:Y:S01]  /*10e90*/  LDG.E.U16 R23, desc[UR8][R8.64] ;  /* 0x0000000808177981 */ /* 0x000ee2000c1e1500 */
[----:B------:R-:W-:-:S05]  /*10ea0*/  IMAD.WIDE R12, R2, 0x2, R12 ;  /* 0x00000002020c7825 */ /* 0x000fca00078e020c */
[----:B------:R0:W4:Y:S02]  /*10eb0*/  LDG.E.U16 R28, desc[UR8][R12.64] ;  /* 0x000000080c1c7981 */ /* 0x000124000c1e1500 */
[C---:B0-----:R-:W-:Y:S02]  /*10ec0*/  IMAD.WIDE R12, R2.reuse, 0x2, R26 ;  /* 0x00000002020c7825 */ /* 0x041fe400078e021a */
[----:B------:R-:W2:Y:S02]  /*10ed0*/  LDG.E.U16 R27, desc[UR8][R16.64] ;  /* 0x00000008101b7981 */ /* 0x000ea4000c1e1500 */
[C---:B------:R-:W-:Y:S02]  /*10ee0*/  IMAD.WIDE R8, R2.reuse, 0x2, R54 ;  /* 0x0000000202087825 */ /* 0x040fe400078e0236 */
[----:B------:R-:W2:Y:S04]  /*10ef0*/  LDG.E.U16 R26, desc[UR8][R12.64] ;  /* 0x000000080c1a7981 */ /* 0x000ea8000c1e1500 */
[----:B------:R0:W2:Y:S04]  /*10f00*/  LDG.E.U16 R22, desc[UR8][R8.64] ;  /* 0x0000000808167981 */ /* 0x0000a8000c1e1500 */
[----:B------:R-:W2:Y:S04]  /*10f10*/  LDL.64 R16, [R1+0x3c8] ;  /* 0x0003c80001107983 */ /* 0x000ea80000100a00 */
[----:B------:R-:W3:Y:S01]  /*10f20*/  LDL.64 R12, [R1+0x6e0] ;  /* 0x0006e000010c7983 */ /* 0x000ee20000100a00 */
[----:B0-----:R-:W-:-:S03]  /*10f30*/  IMAD.WIDE R8, R2, 0x2, R20 ;  /* 0x0000000202087825 */ /* 0x001fc600078e0214 */
[----:B------:R-:W3:Y:S04]  /*10f40*/  LDL.64 R54, [R1+0x580] ;  /* 0x0005800001367983 */ /* 0x000ee80000100a00 */
[----:B------:R0:W3:Y:S02]  /*10f50*/  LDG.E.U16 R21, desc[UR8][R8.64] ;  /* 0x0000000808157981 */ /* 0x0000e4000c1e1500 */
[C---:B0-----:R-:W-:Y:S02]  /*10f60*/  IMAD.WIDE R8, R2.reuse, 0x2, R50 ;  /* 0x0000000202087825 */ /* 0x041fe400078e0232 */
[----:B------:R-:W3:Y:S04]  /*10f70*/  LDL.64 R50, [R1+0x6c0] ;  /* 0x0006c00001327983 */ /* 0x000ee80000100a00 */
[----:B------:R0:W3:Y:S02]  /*10f80*/  LDG.E.U16 R20, desc[UR8][R8.64] ;  /* 0x0000000808147981 */ /* 0x0000e4000c1e1500 */
[----:B0-----:R-:W-:-:S05]  /*10f90*/  IMAD.WIDE R8, R2, 0x2, R18 ;  /* 0x0000000202087825 */ /* 0x001fca00078e0212 */
[----:B------:R0:W4:Y:S02]  /*10fa0*/  LDG.E.U16 R19, desc[UR8][R8.64] ;  /* 0x0000000808137981 */ /* 0x000124000c1e1500 */
[C---:B0-----:R-:W-:Y:S02]  /*10fb0*/  IMAD.WIDE R8, R2.reuse, 0x2, R52 ;  /* 0x0000000202087825 */ /* 0x041fe400078e0234 */
[----:B------:R-:W4:Y:S04]  /*10fc0*/  LDL.64 R52, [R1+0x600] ;  /* 0x0006000001347983 */ /* 0x000f280000100a00 */
[----:B------:R2:W4:Y:S02]  /*10fd0*/  LDG.E.U16 R18, desc[UR8][R8.64] ;  /* 0x0000000808127981 */ /* 0x000524000c1e1500 */
[----:B--2---:R-:W-:-:S05]  /*10fe0*/  IMAD.WIDE R8, R2, 0x2, R16 ;  /* 0x0000000202087825 */ /* 0x004fca00078e0210 */
[----:B------:R0:W2:Y:S02]  /*10ff0*/  LDG.E.U16 R17, desc[UR8][R8.64] ;  /* 0x0000000808117981 */ /* 0x0000a4000c1e1500 */
[C---:B0-----:R-:W-:Y:S02]  /*11000*/  IMAD.WIDE R8, R2.reuse, 0x2, R46 ;  /* 0x0000000202087825 */ /* 0x041fe400078e022e */
[----:B------:R-:W2:Y:S04]  /*11010*/  LDL.64 R46, [R1+0x5c0] ;  /* 0x0005c000012e7983 */ /* 0x000ea80000100a00 */
[----:B------:R3:W2:Y:S02]  /*11020*/  LDG.E.U16 R16, desc[UR8][R8.64] ;  /* 0x0000000808107981 */ /* 0x0006a4000c1e1500 */
[----:B---3--:R-:W-:-:S05]  /*11030*/  IMAD.WIDE R8, R2, 0x2, R12 ;  /* 0x0000000202087825 */ /* 0x008fca00078e020c */
[----:B------:R0:W3:Y:S02]  /*11040*/  LDG.E.U16 R13, desc[UR8][R8.64] ;  /* 0x00000008080d7981 */ /* 0x0000e4000c1e1500 */
[C---:B0-----:R-:W-:Y:S02]  /*11050*/  IMAD.WIDE R8, R2.reuse, 0x2, R50 ;  /* 0x0000000202087825 */ /* 0x041fe400078e0232 */
[----:B------:R-:W3:Y:S04]  /*11060*/  LDL.64 R50, [R1+0x500] ;  /* 0x0005000001327983 */ /* 0x000ee80000100a00 */
[----:B------:R0:W3:Y:S02]  /*11070*/  LDG.E.U16 R12, desc[UR8][R8.64] ;  /* 0x00000008080c7981 */ /* 0x0000e4000c1e1500 */
[----:B0-----:R-:W-:-:S05]  /*11080*/  IMAD.WIDE R8, R2, 0x2, R10 ;  /* 0x0000000202087825 */ /* 0x001fca00078e020a */
[----:B------:R0:W3:Y:S02]  /*11090*/  LDG.E.U16 R11, desc[UR8][R8.64] ;  /* 0x00000008080b7981 */ /* 0x0000e4000c1e1500 */
[C---:B0-----:R-:W-:Y:S02]  /*110a0*/  IMAD.WIDE R8, R2.reuse, 0x2, R58 ;  /* 0x0000000202087825 */ /* 0x041fe400078e023a */
[----:B------:R-:W3:Y:S04]  /*110b0*/  LDL.64 R58, [R1+0x4c0] ;  /* 0x0004c000013a7983 */ /* 0x000ee80000100a00 */
[----:B------:R4:W3:Y:S02]  /*110c0*/  LDG.E.U16 R10, desc[UR8][R8.64] ;  /* 0x00000008080a7981 */ /* 0x0008e4000c1e1500 */
[----:B----4-:R-:W-:-:S02]  /*110d0*/  IMAD.WIDE R8, R2, 0x2, R52 ;  /* 0x0000000202087825 */ /* 0x010fc400078e0234 */
[----:B------:R-:W4:Y:S04]  /*110e0*/  LDL.64 R52, [R1+0x480] ;  /* 0x0004800001347983 */ /* 0x000f280000100a00 */
[----:B------:R-:W4:Y:S01]  /*110f0*/  LDG.E.U16 R9, desc[UR8][R8.64] ;  /* 0x0000000808097981 */ /* 0x000f22000c1e1500 */
[----:B------:R-:W-:Y:S02]  /*11100*/  IMAD.MOV.U32 R49, RZ, RZ, R71 ;  /* 0x000000ffff317224 */ /* 0x000fe400078e0047 */
[----:B------:R-:W-:-:S06]  /*11110*/  IMAD.WIDE R48, R2, 0x2, R48 ;  /* 0x0000000202307825 */ /* 0x000fcc00078e0230 */
[----:B------:R-:W4:Y:S01]  /*11120*/  LDG.E.U16 R48, desc[UR8][R48.64] ;  /* 0x0000000830307981 */ /* 0x000f22000c1e1500 */
[----:B--2---:R-:W-:-:S05]  /*11130*/  IMAD.WIDE R46, R2, 0x2, R46 ;  /* 0x00000002022e7825 */ /* 0x004fca00078e022e */
[----:B------:R0:W2:Y:S02]  /*11140*/  LDG.E.U16 R8, desc[UR8][R46.64] ;  /* 0x000000082e087981 */ /* 0x0000a4000c1e1500 */
[C---:B0-----:R-:W-:Y:S02]  /*11150*/  IMAD.WIDE R46, R2.reuse, 0x2, R54 ;  /* 0x00000002022e7825 */ /* 0x041fe400078e0236 */
[----:B------:R-:W2:Y:S04]  /*11160*/  LDL.64 R54, [R1+0x400] ;  /* 0x0004000001367983 */ /* 0x000ea80000100a00 */
[----:B------:R0:W2:Y:S02]  /*11170*/  LDG.E.U16 R7, desc[UR8][R46.64] ;  /* 0x000000082e077981 */ /* 0x0000a4000c1e1500 */
[----:B0-----:R-:W-:-:S02]  /*11180*/  IMAD.WIDE R46, R2, 0x2, R56 ;  /* 0x00000002022e7825 */ /* 0x001fc400078e0238 */
[----:B------:R-:W2:Y:S04]  /*11190*/  LDL.64 R56, [R1+0x380] ;  /* 0x0003800001387983 */ /* 0x000ea80000100a00 */
[----:B------:R3:W2:Y:S02]  /*111a0*/  LDG.E.U16 R49, desc[UR8][R46.64] ;  /* 0x000000082e317981 */ /* 0x0006a4000c1e1500 */
[----:B---3--:R-:W-:-:S05]  /*111b0*/  IMAD.WIDE R46, R2, 0x2, R50 ;  /* 0x00000002022e7825 */ /* 0x008fca00078e0232 */
[----:B------:R0:W3:Y:S02]  /*111c0*/  LDG.E.U16 R50, desc[UR8][R46.64] ;  /* 0x000000082e327981 */ /* 0x0000e4000c1e1500 */
[C---:B0-----:R-:W-:Y:S02]  /*111d0*/  IMAD.WIDE R46, R2.reuse, 0x2, R58 ;  /* 0x00000002022e7825 */ /* 0x041fe400078e023a */
[----:B------:R-:W3:Y:S04]  /*111e0*/  LDL.64 R58, [R1+0x678] ;  /* 0x00067800013a7983 */ /* 0x000ee80000100a00 */
[----:B------:R4:W3:Y:S02]  /*111f0*/  LDG.E.U16 R51, desc[UR8][R46.64] ;  /* 0x000000082e337981 */ /* 0x0008e4000c1e1500 */
[----:B----4-:R-:W-:-:S05]  /*11200*/  IMAD.WIDE R46, R2, 0x2, R52 ;  /* 0x00000002022e7825 */ /* 0x010fca00078e0234 */
        /* <DEDUP_REMOVED lines=9> */
[----:B0-----:R-:W-:-:S05]  /*112a0*/  IMAD.WIDE R46, R2, 0x2, R56 ;  /* 0x00000002022e7825 */ /* 0x001fca00078e0238 */
[----:B------:R0:W2:Y:S02]  /*112b0*/  LDG.E.U16 R56, desc[UR8][R46.64] ;  /* 0x000000082e387981 */ /* 0x0000a4000c1e1500 */
[C---:B0-----:R-:W-:Y:S01]  /*112c0*/  IMAD.WIDE R46, R2.reuse, 0x2, R66 ;  /* 0x00000002022e7825 */ /* 0x041fe200078e0242 */
[----:B------:R-:W-:Y:S01]  /*112d0*/  LOP3.LUT R124, R73, 0x10, RZ, 0x3c, !PT ;  /* 0x00000010497c7812 */ /* 0x000fe200078e3cff */
[----:B------:R-:W-:Y:S04]  /*112e0*/  STS.U16 [R73+UR4+0x10000], R48 ;  /* 0x0100003049007988 */ /* 0x000fe80008000404 */
[----:B------:R3:W2:Y:S04]  /*112f0*/  LDG.E.U16 R57, desc[UR8][R46.64] ;  /* 0x000000082e397981 */ /* 0x0006a8000c1e1500 */
[----:B------:R-:W-:Y:S04]  /*11300*/  STS.U16 [R73+UR4+0x10400], R30 ;  /* 0x0104001e49007988 */ /* 0x000fe80008000404 */
[----:B------:R-:W-:Y:S01]  /*11310*/  STS.U16 [R73+UR4+0x10800], R31 ;  /* 0x0108001f49007988 */ /* 0x000fe20008000404 */
[----:B---3--:R-:W-:-:S03]  /*11320*/  IMAD.WIDE R46, R2, 0x2, R58 ;  /* 0x00000002022e7825 */ /* 0x008fc600078e023a */
[----:B------:R-:W-:Y:S04]  /*11330*/  STS.U16 [R73+UR4+0x10c00], R32 ;  /* 0x010c002049007988 */ /* 0x000fe80008000404 */
[----:B------:R0:W3:Y:S04]  /*11340*/  LDG.E.U16 R58, desc[UR8][R46.64] ;  /* 0x000000082e3a7981 */ /* 0x0000e8000c1e1500 */
[----:B------:R-:W-:Y:S04]  /*11350*/  STS.U16 [R73+UR4+0x11000], R33 ;  /* 0x0110002149007988 */ /* 0x000fe80008000404 */
[----:B------:R-:W-:Y:S04]  /*11360*/  STS.U16 [R73+UR4+0x11400], R34 ;  /* 0x0114002249007988 */ /* 0x000fe80008000404 */
[----:B------:R-:W0:Y:S04]  /*11370*/  LDL.64 R46, [R1+0x638] ;  /* 0x00063800012e7983 */ /* 0x000e280000100a00 */
        /* <DEDUP_REMOVED lines=10> */
[----:B------:R-:W2:Y:S01]  /*11420*/  LDL.64 R66, [R1+0x478] ;  /* 0x0004780001427983 */ /* 0x000ea20000100a00 */
[----:B0-----:R-:W-:Y:S01]  /*11430*/  IMAD.WIDE R46, R2, 0x2, R46 ;  /* 0x00000002022e7825 */ /* 0x001fe200078e022e */
[----:B------:R-:W-:-:S02]  /*11440*/  LOP3.LUT R0, R73, 0x20, RZ, 0x3c, !PT ;  /* 0x0000002049007812 */ /* 0x000fc400078e3cff */
[----:B-1----:R-:W2:Y:S04]  /*11450*/  LDL.64 R44, [R1+0x6b0] ;  /* 0x0006b000012c7983 */ /* 0x002ea80000100a00 */
[----:B------:R4:W2:Y:S04]  /*11460*/  LDG.E.U16 R59, desc[UR8][R46.64] ;  /* 0x000000082e3b7981 */ /* 0x0008a8000c1e1500 */
[----:B------:R-:W2:Y:S01]  /*11470*/  LDL.64 R42, [R1+0x670] ;  /* 0x00067000012a7983 */ /* 0x000ea20000100a00 */
[----:B----4-:R-:W-:-:S05]  /*11480*/  IMAD.WIDE R46, R2, 0x2, R60 ;  /* 0x00000002022e7825 */ /* 0x010fca00078e023c */
[----:B------:R0:W4:Y:S04]  /*11490*/  LDG.E.U16 R60, desc[UR8][R46.64] ;  /* 0x000000082e3c7981 */ /* 0x000128000c1e1500 */
[----:B------:R-:W0:Y:S04]  /*114a0*/  LDL.64 R46, [R1+0x5b8] ;  /* 0x0005b800012e7983 */ /* 0x000e280000100a00 */
[----:B------:R-:W-:Y:S04]  /*114b0*/  STS.U16 [R124+UR4+0x10480], R6 ;  /* 0x010480067c007988 */ /* 0x000fe80008000404 */
[----:B------:R-:W-:Y:S04]  /*114c0*/  STS.U16 [R124+UR4+0x10080], R29 ;  /* 0x0100801d7c007988 */ /* 0x000fe80008000404 */
[----:B------:R1:W-:Y:S04]  /*114d0*/  STS.U16 [R124+UR4+0x10c80], R28 ;  /* 0x010c801c7c007988 */ /* 0x0003e80008000404 */
[----:B------:R-:W-:Y:S04]  /*114e0*/  STS.U16 [R124+UR4+0x11080], R27 ;  /* 0x0110801b7c007988 */ /* 0x000fe80008000404 */
[----:B------:R1:W-:Y:S04]  /*114f0*/  STS.U16 [R124+UR4+0x11480], R26 ;  /* 0x0114801a7c007988 */ /* 0x0003e80008000404 */
[----:B------:R-:W-:Y:S04]  /*11500*/  STS.U16 [R124+UR4+0x11880], R25 ;  /* 0x011880197c007988 */ /* 0x000fe80008000404 */
[----:B------:R3:W-:Y:S04]  /*11510*/  STS.U16 [R124+UR4+0x11c80], R24 ;  /* 0x011c80187c007988 */ /* 0x0007e80008000404 */
[----:B-1----:R-:W2:Y:S04]  /*11520*/  LDL.64 R28, [R1+0x6d8] ;  /* 0x0006d800011c7983 */ /* 0x002ea80000100a00 */
[----:B------:R-:W2:Y:S04]  /*11530*/  LDL.64 R26, [R1+0x378] ;  /* 0x00037800011a7983 */ /* 0x000ea80000100a00 */
[----:B---3--:R-:W3:Y:S01]  /*11540*/  LDL.64 R24, [R1+0x3b8] ;  /* 0x0003b80001187983 */ /* 0x008ee20000100a00 */
[----:B0-----:R-:W-:-:S05]  /*11550*/  IMAD.WIDE R46, R2, 0x2, R46 ;  /* 0x00000002022e7825 */ /* 0x001fca00078e022e */
[----:B------:R0:W4:Y:S02]  /*11560*/  LDG.E.U16 R61, desc[UR8][R46.64] ;  /* 0x000000082e3d7981 */ /* 0x000124000c1e1500 */
[----:B0-----:R-:W-:-:S05]  /*11570*/  IMAD.WIDE R46, R2, 0x2, R62 ;  /* 0x00000002022e7825 */ /* 0x001fca00078e023e */
[----:B------:R-:W4:Y:S04]  /*11580*/  LDG.E.U16 R62, desc[UR8][R46.64] ;  /* 0x000000082e3e7981 */ /* 0x000f28000c1e1500 */
[----:B------:R-:W4:Y:S04]  /*11590*/  LDL.64 R46, [R1+0x538] ;  /* 0x00053800012e7983 */ /* 0x000f280000100a00 */
        /* <DEDUP_REMOVED lines=12> */
[----:B0-----:R-:W4:Y:S04]  /*11660*/  LDL.64 R14, [R1+0x630] ;  /* 0x00063000010e7983 */ /* 0x001f280000100a00 */
[----:B------:R-:W4:Y:S04]  /*11670*/  LDL.64 R18, [R1+0x5f0] ;  /* 0x0005f00001127983 */ /* 0x000f280000100a00 */
[----:B------:R-:W-:Y:S04]  /*11680*/  STS.U16 [R0+UR4+0x10d00], R11 ;  /* 0x010d000b00007988 */ /* 0x000fe80008000404 */
[----:B------:R-:W-:Y:S04]  /*11690*/  STS.U16 [R0+UR4+0x11100], R10 ;  /* 0x0111000a00007988 */ /* 0x000fe80008000404 */
[----:B------:R-:W-:Y:S04]  /*116a0*/  STS.U16 [R0+UR4+0x11500], R9 ;  /* 0x0115000900007988 */ /* 0x000fe80008000404 */
[----:B------:R3:W-:Y:S04]  /*116b0*/  STS.U16 [R0+UR4+0x11900], R8 ;  /* 0x0119000800007988 */ /* 0x0007e80008000404 */
[----:B------:R-:W4:Y:S04]  /*116c0*/  LDL.64 R20, [R1+0x5b0] ;  /* 0x0005b00001147983 */ /* 0x000f280000100a00 */
[----:B------:R-:W4:Y:S01]  /*116d0*/  LDL.64 R16, [R1+0x570] ;  /* 0x0005700001107983 */ /* 0x000f220000100a00 */
[----:B---3--:R-:W-:-:S03]  /*116e0*/  IMAD.WIDE R8, R2, 0x2, R24 ;  /* 0x0000000202087825 */ /* 0x008fc600078e0218 */
[----:B------:R-:W3:Y:S04]  /*116f0*/  LDL.64 R22, [R1+0x4f0] ;  /* 0x0004f00001167983 */ /* 0x000ee80000100a00 */
[----:B------:R2:W3:Y:S04]  /*11700*/  LDG.E.U16 R6, desc[UR8][R8.64] ;  /* 0x0000000808067981 */ /* 0x0004e8000c1e1500 */
[----:B------:R-:W3:Y:S01]  /*11710*/  LDL.64 R24, [R1+0x4b0] ;  /* 0x0004b00001187983 */ /* 0x000ee20000100a00 */
[----:B--2---:R-:W-:-:S03]  /*11720*/  IMAD.WIDE R8, R2, 0x2, R28 ;  /* 0x0000000202087825 */ /* 0x004fc600078e021c */
[----:B------:R-:W2:Y:S01]  /*11730*/  LDL.64 R28, [R1+0x530] ;  /* 0x00053000011c7983 */ /* 0x000ea20000100a00 */
[----:B----4-:R-:W-:-:S04]  /*11740*/  IMAD.WIDE R46, R2, 0x2, R46 ;  /* 0x00000002022e7825 */ /* 0x010fc800078e022e */
[C---:B------:R-:W-:Y:S01]  /*11750*/  IMAD.WIDE R10, R2.reuse, 0x2, R26 ;  /* 0x00000002020a7825 */ /* 0x040fe200078e021a */
[----:B------:R0:W4:Y:S03]  /*11760*/  LDG.E.U16 R63, desc[UR8][R46.64] ;  /* 0x000000082e3f7981 */ /* 0x000126000c1e1500 */
[C---:B------:R-:W-:Y:S01]  /*11770*/  IMAD.WIDE R12, R2.reuse, 0x2, R44 ;  /* 0x00000002020c7825 */ /* 0x040fe200078e022c */
[----:B------:R1:W-:Y:S04]  /*11780*/  STS.U16 [R0+UR4+0x11d00], R7 ;  /* 0x011d000700007988 */ /* 0x0003e80008000404 */
[----:B------:R-:W3:Y:S01]  /*11790*/  LDG.E.U16 R8, desc[UR8][R8.64] ;  /* 0x0000000808087981 */ /* 0x000ee2000c1e1500 */
[----:B0-----:R-:W-:-:S03]  /*117a0*/  IMAD.WIDE R46, R2, 0x2, R64 ;  /* 0x00000002022e7825 */ /* 0x001fc600078e0240 */
[----:B------:R-:W3:Y:S04]  /*117b0*/  LDL.64 R26, [R1+0x430] ;  /* 0x00043000011a7983 */ /* 0x000ee80000100a00 */
[----:B------:R-:W3:Y:S04]  /*117c0*/  LDG.E.U16 R64, desc[UR8][R46.64] ;  /* 0x000000082e407981 */ /* 0x000ee8000c1e1500 */
[----:B------:R-:W-:Y:S04]  /*117d0*/  STS.U16 [R0+UR4+0x12100], R49 ;  /* 0x0121003100007988 */ /* 0x000fe80008000404 */
[----:B-1----:R0:W3:Y:S04]  /*117e0*/  LDG.E.U16 R7, desc[UR8][R10.64] ;  /* 0x000000080a077981 */ /* 0x0020e8000c1e1500 */
[----:B------:R-:W3:Y:S04]  /*117f0*/  LDL.64 R46, [R1+0x4b8] ;  /* 0x0004b800012e7983 */ /* 0x000ee80000100a00 */
[----:B------:R-:W-:Y:S01]  /*11800*/  STS.U16 [R0+UR4+0x12500], R50 ;  /* 0x0125003200007988 */ /* 0x000fe20008000404 */
[----:B0-----:R-:W-:-:S03]  /*11810*/  IMAD.WIDE R10, R2, 0x2, R42 ;  /* 0x00000002020a7825 */ /* 0x001fc600078e022a */
[----:B------:R-:W-:Y:S04]  /*11820*/  STS.U16 [R0+UR4+0x12900], R51 ;  /* 0x0129003300007988 */ /* 0x000fe80008000404 */
[----:B------:R0:W4:Y:S04]  /*11830*/  LDG.E.U16 R9, desc[UR8][R12.64] ;  /* 0x000000080c097981 */ /* 0x000128000c1e1500 */
[----:B------:R-:W-:Y:S01]  /*11840*/  STS.U16 [R0+UR4+0x12d00], R52 ;  /* 0x012d003400007988 */ /* 0x000fe20008000404 */
[----:B------:R-:W-:-:S03]  /*11850*/  IMAD.WIDE R14, R2, 0x2, R14 ;  /* 0x00000002020e7825 */ /* 0x000fc600078e020e */
[----:B------:R-:W-:Y:S01]  /*11860*/  STS.U16 [R0+UR4+0x13100], R53 ;  /* 0x0131003500007988 */ /* 0x000fe20008000404 */
[----:B0-----:R-:W-:-:S03]  /*11870*/  IMAD.WIDE R12, R2, 0x2, R18 ;  /* 0x00000002020c7825 */ /* 0x001fc600078e0212 */
[----:B------:R-:W-:Y:S04]  /*11880*/  STS.U16 [R0+UR4+0x13500], R54 ;  /* 0x0135003600007988 */ /* 0x000fe80008000404 */
[----:B------:R-:W4:Y:S04]  /*11890*/  LDL.64 R18, [R1+0x470] ;  /* 0x0004700001127983 */ /* 0x000f280000100a00 */
[----:B------:R-:W-:Y:S04]  /*118a0*/  STS.U16 [R0+UR4+0x13900], R55 ;  /* 0x0139003700007988 */ /* 0x000fe80008000404 */
[----:B------:R-:W4:Y:S04]  /*118b0*/  LDG.E.U16 R10, desc[UR8][R10.64] ;  /* 0x000000080a0a7981 */ /* 0x000f28000c1e1500 */
[----:B------:R0:W-:Y:S04]  /*118c0*/  STS.U16 [R0+UR4+0x13d00], R56 ;  /* 0x013d003800007988 */ /* 0x0001e80008000404 */
[----:B------:R-:W4:Y:S04]  /*118d0*/  LDG.E.U16 R12, desc[UR8][R12.64] ;  /* 0x000000080c0c7981 */ /* 0x000f28000c1e1500 */
[----:B------:R1:W4:Y:S01]  /*118e0*/  LDG.E.U16 R11, desc[UR8][R14.64] ;  /* 0x000000080e0b7981 */ /* 0x000322000c1e1500 */
[----:B0-----:R-:W-:Y:S01]  /*118f0*/  LOP3.LUT R0, R73, 0x30, RZ, 0x3c, !PT ;  /* 0x0000003049007812 */ /* 0x001fe200078e3cff */
[----:B------:R-:W-:-:S02]  /*11900*/  IMAD.WIDE R16, R2, 0x2, R16 ;  /* 0x0000000202107825 */ /* 0x000fc400078e0210 */
[----:B------:R-:W4:Y:S04]  /*11910*/  LDL.64 R44, [R1+0x6a8] ;  /* 0x0006a800012c7983 */ /* 0x000f280000100a00 */
[----:B------:R-:W4:Y:S01]  /*11920*/  LDL.64 R42, [R1+0x628] ;  /* 0x00062800012a7983 */ /* 0x000f220000100a00 */
[----:B-1----:R-:W-:-:S03]  /*11930*/  IMAD.WIDE R14, R2, 0x2, R20 ;  /* 0x00000002020e7825 */ /* 0x002fc600078e0214 */
[----:B------:R-:W4:Y:S04]  /*11940*/  LDL.64 R20, [R1+0x3f0] ;  /* 0x0003f00001147983 */ /* 0x000f280000100a00 */
[----:B------:R-:W-:Y:S04]  /*11950*/  STS.U16 [R0+UR4+0x10180], R5 ;  /* 0x0101800500007988 */ /* 0x000fe80008000404 */
[----:B------:R2:W-:Y:S04]  /*11960*/  STS.U16 [R0+UR4+0x10580], R4 ;  /* 0x0105800400007988 */ /* 0x0005e80008000404 */
[----:B------:R-:W4:Y:S04]  /*11970*/  LDG.E.U16 R13, desc[UR8][R16.64] ;  /* 0x00000008100d7981 */ /* 0x000f28000c1e1500 */
[----:B------:R-:W4:Y:S01]  /*11980*/  LDG.E.U16 R14, desc[UR8][R14.64] ;  /* 0x000000080e0e7981 */ /* 0x000f22000c1e1500 */
[----:B--2---:R-:W-:-:S03]  /*11990*/  IMAD.WIDE R4, R2, 0x2, R28 ;  /* 0x0000000202047825 */ /* 0x004fc600078e021c */
[----:B------:R-:W2:Y:S04]  /*119a0*/  LDL.64 R28, [R1+0x3b0] ;  /* 0x0003b000011c7983 */ /* 0x000ea80000100a00 */
[----:B------:R-:W2:Y:S01]  /*119b0*/  LDL.64 R48, [R1+0x3e8] ;  /* 0x0003e80001307983 */ /* 0x000ea20000100a00 */
[----:B---3--:R-:W-:-:S03]  /*119c0*/  IMAD.WIDE R46, R2, 0x2, R46 ;  /* 0x00000002022e7825 */ /* 0x008fc600078e022e */
[----:B------:R-:W3:Y:S04]  /*119d0*/  LDG.E.U16 R5, desc[UR8][R4.64] ;  /* 0x0000000804057981 */ /* 0x000ee8000c1e1500 */
[----:B------:R0:W3:Y:S04]  /*119e0*/  LDG.E.U16 R65, desc[UR8][R46.64] ;  /* 0x000000082e417981 */ /* 0x0000e8000c1e1500 */
[----:B------:R-:W3:Y:S04]  /*119f0*/  LDL.64 R52, [R1+0x568] ;  /* 0x0005680001347983 */ /* 0x000ee80000100a00 */
[----:B------:R-:W3:Y:S01]  /*11a00*/  LDL.64 R50, [R1+0x528] ;  /* 0x0005280001327983 */ /* 0x000ee20000100a00 */
[----:B0-----:R-:W-:-:S03]  /*11a10*/  IMAD.WIDE R46, R2, 0x2, R66 ;  /* 0x00000002022e7825 */ /* 0x001fc600078e0242 */
[----:B------:R-:W3:Y:S04]  /*11a20*/  LDL.64 R54, [R1+0x428] ;  /* 0x0004280001367983 */ /* 0x000ee80000100a00 */
[----:B------:R-:W3:Y:S04]  /*11a30*/  LDG.E.U16 R66, desc[UR8][R46.64] ;  /* 0x000000082e427981 */ /* 0x000ee8000c1e1500 */
[----:B------:R-:W3:Y:S01]  /*11a40*/  LDL.64 R46, [R1+0x438] ;  /* 0x00043800012e7983 */ /* 0x000ee20000100a00 */
[----:B------:R-:W-:-:S03]  /*11a50*/  IMAD.WIDE R16, R2, 0x2, R22 ;  /* 0x0000000202107825 */ /* 0x000fc600078e0216 */
[----:B------:R-:W3:Y:S04]  /*11a60*/  LDL.64 R22, [R1+0x370] ;  /* 0x0003700001167983 */ /* 0x000ee80000100a00 */
[----:B------:R0:W3:Y:S02]  /*11a70*/  LDG.E.U16 R4, desc[UR8][R16.64] ;  /* 0x0000000810047981 */ /* 0x0000e4000c1e1500 */
[C---:B0-----:R-:W-:Y:S02]  /*11a80*/  IMAD.WIDE R16, R2.reuse, 0x2, R24 ;  /* 0x0000000202107825 */ /* 0x041fe400078e0218 */
[----:B------:R-:W3:Y:S02]  /*11a90*/  LDL.64 R24, [R1+0x668] ;  /* 0x0006680001187983 */ /* 0x000ee40000100a00 */
[----:B----4-:R-:W-:-:S02]  /*11aa0*/  IMAD.WIDE R18, R2, 0x2, R18 ;  /* 0x0000000202127825 */ /* 0x010fc400078e0212 */
[----:B------:R-:W4:Y:S04]  /*11ab0*/  LDG.E.U16 R16, desc[UR8][R16.64] ;  /* 0x0000000810107981 */ /* 0x000f28000c1e1500 */
[----:B------:R0:W4:Y:S01]  /*11ac0*/  LDG.E.U16 R15, desc[UR8][R18.64] ;  /* 0x00000008120f7981 */ /* 0x000122000c1e1500 */
[----:B------:R-:W-:-:S05]  /*11ad0*/  IMAD.WIDE R20, R2, 0x2, R20 ;  /* 0x0000000202147825 */ /* 0x000fca00078e0214 */
[----:B------:R2:W4:Y:S01]  /*11ae0*/  LDG.E.U16 R17, desc[UR8][R20.64] ;  /* 0x0000000814117981 */ /* 0x000522000c1e1500 */
[----:B0-----:R-:W-:-:S03]  /*11af0*/  IMAD.WIDE R18, R2, 0x2, R26 ;  /* 0x0000000202127825 */ /* 0x001fc600078e021a */
[----:B------:R-:W4:Y:S04]  /*11b00*/  LDL.64 R26, [R1+0x5e8] ;  /* 0x0005e800011a7983 */ /* 0x000f280000100a00 */
[----:B------:R-:W4:Y:S01]  /*11b10*/  LDG.E.U16 R18, desc[UR8][R18.64] ;  /* 0x0000000812127981 */ /* 0x000f22000c1e1500 */
[----:B--2---:R-:W-:-:S03]  /*11b20*/  IMAD.WIDE R20, R2, 0x2, R28 ;  /* 0x0000000202147825 */ /* 0x004fc600078e021c */
[----:B------:R-:W2:Y:S04]  /*11b30*/  LDL.64 R28, [R1+0x5a8] ;  /* 0x0005a800011c7983 */ /* 0x000ea80000100a00 */
[----:B------:R-:W2:Y:S01]  /*11b40*/  LDG.E.U16 R20, desc[UR8][R20.64] ;  /* 0x0000000814147981 */ /* 0x000ea2000c1e1500 */
[----:B---3--:R-:W-:-:S05]  /*11b50*/  IMAD.WIDE R46, R2, 0x2, R46 ;  /* 0x00000002022e7825 */ /* 0x008fca00078e022e */
[----:B------:R-:W3:Y:S04]  /*11b60*/  LDG.E.U16 R67, desc[UR8][R46.64] ;  /* 0x000000082e437981 */ /* 0x000ee8000c1e1500 */
[----:B------:R-:W3:Y:S01]  /*11b70*/  LDL.64 R46, [R1+0x3f8] ;  /* 0x0003f800012e7983 */ /* 0x000ee20000100a00 */
[----:B------:R-:W-:-:S04]  /*11b80*/  IMAD.WIDE R22, R2, 0x2, R22 ;  /* 0x0000000202167825 */ /* 0x000fc800078e0216 */
[C---:B------:R-:W-:Y:S01]  /*11b90*/  IMAD.WIDE R24, R2.reuse, 0x2, R24 ;  /* 0x0000000202187825 */ /* 0x040fe200078e0218 */
[----:B------:R0:W3:Y:S04]  /*11ba0*/  LDG.E.U16 R19, desc[UR8][R22.64] ;  /* 0x0000000816137981 */ /* 0x0000e8000c1e1500 */
[----:B------:R1:W3:Y:S01]  /*11bb0*/  LDG.E.U16 R21, desc[UR8][R24.64] ;  /* 0x0000000818157981 */ /* 0x0002e2000c1e1500 */
[----:B0-----:R-:W-:-:S03]  /*11bc0*/  IMAD.WIDE R22, R2, 0x2, R44 ;  /* 0x0000000202167825 */ /* 0x001fc600078e022c */
[----:B------:R-:W3:Y:S01]  /*11bd0*/  LDL.64 R44, [R1+0x4e8] ;  /* 0x0004e800012c7983 */ /* 0x000ee20000100a00 */
[----:B-1----:R-:W-:-:S03]  /*11be0*/  IMAD.WIDE R24, R2, 0x2, R42 ;  /* 0x0000000202187825 */ /* 0x002fc600078e022a */
[----:B------:R-:W3:Y:S04]  /*11bf0*/  LDL.64 R42, [R1+0x4a8] ;  /* 0x0004a800012a7983 */ /* 0x000ee80000100a00 */
[----:B------:R0:W-:Y:S01]  /*11c00*/  STS.U16 [R0+UR4+0x10980], R57 ;  /* 0x0109803900007988 */ /* 0x0001e20008000404 */
[----:B----4-:R-:W-:-:S03]  /*11c10*/  IMAD.WIDE R26, R2, 0x2, R26 ;  /* 0x00000002021a7825 */ /* 0x010fc600078e021a */
[----:B------:R-:W4:Y:S04]  /*11c20*/  LDG.E.U16 R22, desc[UR8][R22.64] ;  /* 0x0000000816167981 */ /* 0x000f28000c1e1500 */
[----:B------:R-:W4:Y:S04]  /*11c30*/  LDG.E.U16 R24, desc[UR8][R24.64] ;  /* 0x0000000818187981 */ /* 0x000f28000c1e1500 */
[----:B0-----:R-:W4:Y:S01]  /*11c40*/  LDL.64 R56, [R1+0x468] ;  /* 0x0004680001387983 */ /* 0x001f220000100a00 */
[----:B--2---:R-:W-:-:S03]  /*11c50*/  IMAD.WIDE R28, R2, 0x2, R28 ;  /* 0x00000002021c7825 */ /* 0x004fc600078e021c */
[----:B------:R0:W2:Y:S04]  /*11c60*/  LDG.E.U16 R23, desc[UR8][R26.64] ;  /* 0x000000081a177981 */ /* 0x0000a8000c1e1500 */
[----:B------:R1:W2:Y:S01]  /*11c70*/  LDG.E.U16 R25, desc[UR8][R28.64] ;  /* 0x000000081c197981 */ /* 0x0002a2000c1e1500 */
[----:B0-----:R-:W-:-:S03]  /*11c80*/  IMAD.WIDE R26, R2, 0x2, R52 ;  /* 0x00000002021a7825 */ /* 0x001fc600078e0234 */
[----:B------:R-:W2:Y:S01]  /*11c90*/  LDL.64 R52, [R1+0x3a8] ;  /* 0x0003a80001347983 */ /* 0x000ea20000100a00 */
[----:B-1----:R-:W-:-:S03]  /*11ca0*/  IMAD.WIDE R28, R2, 0x2, R50 ;  /* 0x00000002021c7825 */ /* 0x002fc600078e0232 */
[----:B------:R-:W2:Y:S01]  /*11cb0*/  LDL.64 R50, [R1+0x368] ;  /* 0x0003680001327983 */ /* 0x000ea20000100a00 */
[----:B---3--:R-:W-:Y:S01]  /*11cc0*/  IMAD.WIDE R46, R2, 0x2, R46 ;  /* 0x00000002022e7825 */ /* 0x008fe200078e022e */
[----:B------:R-:W-:-:S03]  /*11cd0*/  IADD3 R30, P4, PT, R78, R70, RZ ;  /* 0x000000464e1e7210 */ /* 0x000fc60007f9e0ff */
[C---:B------:R-:W-:Y:S02]  /*11ce0*/  IMAD R31, R69.reuse, 0x5, RZ ;  /* 0x00000005451f7824 */ /* 0x040fe400078e02ff */
[----:B------:R-:W-:Y:S01]  /*11cf0*/  IMAD R38, R69, 0xc, RZ ;  /* 0x0000000c45267824 */ /* 0x000fe200078e02ff */
[----:B------:R-:W3:Y:S02]  /*11d00*/  LDG.E.U16 R46, desc[UR8][R46.64] ;  /* 0x000000082e2e7981 */ /* 0x000ee4000c1e1500 */
[-C--:B------:R-:W-:Y:S02]  /*11d10*/  LEA.HI.X.SX32 R31, R31, R71.reuse, 0x1, P4 ;  /* 0x000000471f1f7211 */ /* 0x080fe400020f0eff */
[-C--:B------:R-:W-:Y:S01]  /*11d20*/  IADD3 R34, P4, PT, R38, R70.reuse, RZ ;  /* 0x0000004626227210 */ /* 0x080fe20007f9e0ff */
[C---:B------:R-:W-:Y:S02]  /*11d30*/  IMAD R39, R69.reuse, 0xe, RZ ;  /* 0x0000000e45277824 */ /* 0x040fe400078e02ff */
[----:B------:R-:W-:Y:S01]  /*11d40*/  IMAD R33, R69, 0x7, RZ ;  /* 0x0000000745217824 */ /* 0x000fe200078e02ff */
[----:B------:R-:W-:Y:S01]  /*11d50*/  LEA.HI.X.SX32 R35, R81, R71, 0x1, P4 ;  /* 0x0000004751237211 */ /* 0x000fe200020f0eff */
[----:B------:R-:W-:Y:S01]  /*11d60*/  STS.U16 [R0+UR4+0x10d80], R58 ;  /* 0x010d803a00007988 */ /* 0x000fe20008000404 */
[----:B------:R-:W-:Y:S01]  /*11d70*/  IADD3 R32, P4, PT, R39, R70, RZ ;  /* 0x0000004627207210 */ /* 0x000fe20007f9e0ff */
[----:B------:R-:W-:-:S03]  /*11d80*/  IMAD.WIDE R34, R2, 0x2, R34 ;  /* 0x0000000202227825 */ /* 0x000fc600078e0222 */
[----:B------:R-:W-:Y:S01]  /*11d90*/  LEA.HI.X.SX32 R33, R33, R71, 0x1, P4 ;  /* 0x0000004721217211 */ /* 0x000fe200020f0eff */
[----:B------:R-:W3:Y:S01]  /*11da0*/  LDG.E.U16 R26, desc[UR8][R26.64] ;  /* 0x000000081a1a7981 */ /* 0x000ee2000c1e1500 */
[----:B------:R-:W-:-:S03]  /*11db0*/  IMAD.WIDE R30, R2, 0x2, R30 ;  /* 0x00000002021e7825 */ /* 0x000fc600078e021e */
[----:B------:R0:W3:Y:S01]  /*11dc0*/  LDG.E.U16 R40, desc[UR8][R34.64] ;  /* 0x0000000822287981 */ /* 0x0000e2000c1e1500 */
[----:B------:R-:W-:-:S03]  /*11dd0*/  IMAD.WIDE R32, R2, 0x2, R32 ;  /* 0x0000000202207825 */ /* 0x000fc600078e0220 */
[----:B------:R1:W3:Y:S04]  /*11de0*/  LDG.E.U16 R37, desc[UR8][R30.64] ;  /* 0x000000081e257981 */ /* 0x0002e8000c1e1500 */
[----:B------:R4:W3:Y:S01]  /*11df0*/  LDG.E.U16 R41, desc[UR8][R32.64] ;  /* 0x0000000820297981 */ /* 0x0008e2000c1e1500 */
[----:B0-----:R-:W-:-:S03]  /*11e00*/  IMAD R34, R69, 0x18, RZ ;  /* 0x0000001845227824 */ /* 0x001fc600078e02ff */
[----:B------:R0:W-:Y:S01]  /*11e10*/  STS.U16 [R0+UR4+0x11180], R59 ;  /* 0x0111803b00007988 */ /* 0x0001e20008000404 */
[C---:B-1----:R-:W-:Y:S01]  /*11e20*/  IMAD R30, R69.reuse, 0x1a, RZ ;  /* 0x0000001a451e7824 */ /* 0x042fe200078e02ff */
[-C--:B------:R-:W-:Y:S01]  /*11e30*/  IADD3 R34, P4, PT, R34, R70.reuse, RZ ;  /* 0x0000004622227210 */ /* 0x080fe20007f9e0ff */
[C---:B------:R-:W-:Y:S01]  /*11e40*/  IMAD R31, R69.reuse, 0xd, RZ ;  /* 0x0000000d451f7824 */ /* 0x040fe200078e02ff */
[----:B------:R1:W3:Y:S02]  /*11e50*/  LDG.E.U16 R27, desc[UR8][R28.64] ;  /* 0x000000081c1b7981 */ /* 0x0002e4000c1e1500 */
[----:B------:R-:W-:Y:S01]  /*11e60*/  LEA.HI.X.SX32 R35, R38, R71, 0x1, P4 ;  /* 0x0000004726237211 */ /* 0x000fe200020f0eff */
[----:B----4-:R-:W-:Y:S01]  /*11e70*/  IMAD R32, R69, 0x1c, RZ ;  /* 0x0000001c45207824 */ /* 0x010fe200078e02ff */
[----:B------:R-:W-:Y:S01]  /*11e80*/  IADD3 R30, P4, PT, R30, R70, RZ ;  /* 0x000000461e1e7210 */ /* 0x000fe20007f9e0ff */
[----:B------:R-:W-:Y:S01]  /*11e90*/  STS.U16 [R0+UR4+0x11580], R60 ;  /* 0x0115803c00007988 */ /* 0x000fe20008000404 */
[----:B------:R-:W-:-:S02]  /*11ea0*/  IMAD.WIDE R42, R2, 0x2, R42 ;  /* 0x00000002022a7825 */ /* 0x000fc400078e022a */
[----:B------:R-:W-:Y:S01]  /*11eb0*/  LEA.HI.X.SX32 R31, R31, R71, 0x1, P4 ;  /* 0x000000471f1f7211 */ /* 0x000fe200020f0eff */
[----:B------:R4:W-:Y:S01]  /*11ec0*/  STS.U16 [R0+UR4+0x11980], R61 ;  /* 0x0119803d00007988 */ /* 0x0009e20008000404 */
[----:B-1----:R-:W-:Y:S01]  /*11ed0*/  IMAD.WIDE R28, R2, 0x2, R44 ;  /* 0x00000002021c7825 */ /* 0x002fe200078e022c */
[----:B------:R-:W-:Y:S02]  /*11ee0*/  IADD3 R32, P4, PT, R32, R70, RZ ;  /* 0x0000004620207210 */ /* 0x000fe40007f9e0ff */
[----:B------:R-:W-:Y:S01]  /*11ef0*/  STS.U16 [R0+UR4+0x11d80], R62 ;  /* 0x011d803e00007988 */ /* 0x000fe20008000404 */
[----:B------:R-:W-:-:S03]  /*11f00*/  IMAD.WIDE R30, R2, 0x2, R30 ;  /* 0x00000002021e7825 */ /* 0x000fc600078e021e */
[----:B------:R-:W-:Y:S04]  /*11f10*/  STS.U16 [R0+UR4+0x12180], R63 ;  /* 0x0121803f00007988 */ /* 0x000fe80008000404 */
[----:B------:R-:W3:Y:S01]  /*11f20*/  LDL.64 R44, [R1+0x6a0] ;  /* 0x0006a000012c7983 */ /* 0x000ee20000100a00 */
[----:B------:R-:W-:-:S03]  /*11f30*/  LEA.HI.X.SX32 R33, R39, R71, 0x1, P4 ;  /* 0x0000004727217211 */ /* 0x000fc600020f0eff */
[----:B------:R-:W-:Y:S04]  /*11f40*/  STS.U16 [R0+UR4+0x12580], R64 ;  /* 0x0125804000007988 */ /* 0x000fe80008000404 */
[----:B------:R1:W-:Y:S04]  /*11f50*/  STS.U16 [R0+UR4+0x12980], R65 ;  /* 0x0129804100007988 */ /* 0x0003e80008000404 */
[----:B------:R-:W-:Y:S04]  /*11f60*/  STS.U16 [R0+UR4+0x12d80], R66 ;  /* 0x012d804200007988 */ /* 0x000fe80008000404 */
[----:B------:R-:W3:Y:S01]  /*11f70*/  LDG.E.U16 R28, desc[UR8][R28.64] ;  /* 0x000000081c1c7981 */ /* 0x000ee2000c1e1500 */
[----:B------:R-:W-:-:S03]  /*11f80*/  IMAD R38, R69, 0x1e, RZ ;  /* 0x0000001e45267824 */ /* 0x000fc600078e02ff */
[----:B------:R0:W-:Y:S01]  /*11f90*/  STS.U16 [R0+UR4+0x13180], R67 ;  /* 0x0131804300007988 */ /* 0x0001e20008000404 */
[----:B------:R-:W-:-:S03]  /*11fa0*/  IMAD.WIDE R32, R2, 0x2, R32 ;  /* 0x0000000202207825 */ /* 0x000fc600078e0220 */
[----:B------:R-:W3:Y:S04]  /*11fb0*/  LDG.E.U16 R30, desc[UR8][R30.64] ;  /* 0x000000081e1e7981 */ /* 0x000ee8000c1e1500 */
[----:B------:R1:W3:Y:S01]  /*11fc0*/  LDG.E.U16 R29, desc[UR8][R42.64] ;  /* 0x000000082a1d7981 */ /* 0x0002e2000c1e1500 */
[----:B------:R-:W-:Y:S01]  /*11fd0*/  IMAD R69, R69, 0xf, RZ ;  /* 0x0000000f45457824 */ /* 0x000fe200078e02ff */
[----:B------:R-:W-:Y:S01]  /*11fe0*/  IADD3 R38, P4, PT, R38, R70, RZ ;  /* 0x0000004626267210 */ /* 0x000fe20007f9e0ff */
[C---:B------:R-:W-:Y:S01]  /*11ff0*/  IMAD.WIDE R34, R2.reuse, 0x2, R34 ;  /* 0x0000000202227825 */ /* 0x040fe200078e0222 */
[----:B------:R-:W3:Y:S04]  /*12000*/  LDG.E.U16 R32, desc[UR8][R32.64] ;  /* 0x0000000820207981 */ /* 0x000ee8000c1e1500 */
[----:B0-----:R-:W3:Y:S01]  /*12010*/  LDL.64 R58, [R1+0x520] ;  /* 0x00052000013a7983 */ /* 0x001ee20000100a00 */
[----:B-1----:R-:W-:Y:S01]  /*12020*/  IMAD.WIDE R42, R2, 0x2, R56 ;  /* 0x00000002022a7825 */ /* 0x002fe200078e0238 */
[----:B------:R-:W-:-:S02]  /*12030*/  LEA.HI.X.SX32 R39, R69, R71, 0x1, P4 ;  /* 0x0000004745277211 */ /* 0x000fc400020f0eff */
[----:B------:R-:W3:Y:S04]  /*12040*/  LDG.E.U16 R34, desc[UR8][R34.64] ;  /* 0x0000000822227981 */ /* 0x000ee8000c1e1500 */
[----:B------:R0:W3:Y:S04]  /*12050*/  LDG.E.U16 R31, desc[UR8][R42.64] ;  /* 0x000000082a1f7981 */ /* 0x0000e8000c1e1500 */
[----:B------:R-:W3:Y:S04]  /*12060*/  LDL.64 R56, [R1+0x5a0] ;  /* 0x0005a00001387983 */ /* 0x000ee80000100a00 */
[----:B----4-:R-:W4:Y:S01]  /*12070*/  LDL.64 R60, [R1+0x4a0] ;  /* 0x0004a000013c7983 */ /* 0x010f220000100a00 */
[----:B0-----:R-:W-:-:S03]  /*12080*/  IMAD.WIDE R42, R2, 0x2, R54 ;  /* 0x00000002022a7825 */ /* 0x001fc600078e0236 */
[----:B------:R-:W4:Y:S04]  /*12090*/  LDL.64 R54, [R1+0x620] ;  /* 0x0006200001367983 */ /* 0x000f280000100a00 */
[----:B------:R0:W4:Y:S01]  /*120a0*/  LDG.E.U16 R33, desc[UR8][R42.64] ;  /* 0x000000082a217981 */ /* 0x000122000c1e1500 */
[----:B------:R-:W-:-:S03]  /*120b0*/  IMAD.WIDE R38, R2, 0x2, R38 ;  /* 0x0000000202267825 */ /* 0x000fc600078e0226 */
[----:B------:R-:W4:Y:S04]  /*120c0*/  LDL.64 R64, [R1+0x420] ;  /* 0x0004200001407983 */ /* 0x000f280000100a00 */
[----:B------:R-:W4:Y:S01]  /*120d0*/  LDG.E.U16 R38, desc[UR8][R38.64] ;  /* 0x0000000826267981 */ /* 0x000f22000c1e1500 */
[----:B0-----:R-:W-:-:S03]  /*120e0*/  IMAD.WIDE R42, R2, 0x2, R48 ;  /* 0x00000002022a7825 */ /* 0x001fc600078e0230 */
[----:B------:R-:W4:Y:S04]  /*120f0*/  LDL.64 R48, [R1+0x5e0] ;  /* 0x0005e00001307983 */ /* 0x000f280000100a00 */
[----:B------:R2:W4:Y:S04]  /*12100*/  LDG.E.U16 R35, desc[UR8][R42.64] ;  /* 0x000000082a237981 */ /* 0x000528000c1e1500 */
[----:B------:R-:W4:Y:S04]  /*12110*/  LDL.64 R66, [R1+0x3a0] ;  /* 0x0003a00001427983 */ /* 0x000f280000100a00 */
[----:B------:R-:W4:Y:S01]  /*12120*/  LDL.64 R62, [R1+0x5d8] ;  /* 0x0005d800013e7983 */ /* 0x000f220000100a00 */
[----:B--2---:R-:W-:-:S03]  /*12130*/  IMAD.WIDE R42, R2, 0x2, R52 ;  /* 0x00000002022a7825 */ /* 0x004fc600078e0234 */
[----:B------:R-:W2:Y:S04]  /*12140*/  LDL.64 R52, [R1+0x4e0] ;  /* 0x0004e00001347983 */ /* 0x000ea80000100a00 */
[----:B------:R0:W2:Y:S02]  /*12150*/  LDG.E.U16 R39, desc[UR8][R42.64] ;  /* 0x000000082a277981 */ /* 0x0000a4000c1e1500 */
[C---:B0-----:R-:W-:Y:S02]  /*12160*/  IMAD.WIDE R42, R2.reuse, 0x2, R50 ;  /* 0x00000002022a7825 */ /* 0x041fe400078e0232 */
[----:B------:R-:W2:Y:S04]  /*12170*/  LDL.64 R50, [R1+0x560] ;  /* 0x0005600001327983 */ /* 0x000ea80000100a00 */
[----:B------:R-:W2:Y:S04]  /*12180*/  LDG.E.U16 R42, desc[UR8][R42.64] ;  /* 0x000000082a2a7981 */ /* 0x000ea8000c1e1500 */
[----:B---3--:R0:W-:Y:S04]  /*12190*/  STS.U16 [R0+UR4+0x13580], R46 ;  /* 0x0135802e00007988 */ /* 0x0081e80008000404 */
[----:B0-----:R-:W3:Y:S01]  /*121a0*/  LDL.64 R46, [R1+0x660] ;  /* 0x00066000012e7983 */ /* 0x001ee20000100a00 */
[----:B------:R-:W-:-:S05]  /*121b0*/  IMAD.WIDE R44, R2, 0x2, R44 ;  /* 0x00000002022c7825 */ /* 0x000fca00078e022c */
[----:B------:R3:W2:Y:S02]  /*121c0*/  LDG.E.U16 R43, desc[UR8][R44.64] ;  /* 0x000000082c2b7981 */ /* 0x0006a4000c1e1500 */
[----:B---3--:R-:W-:-:S05]  /*121d0*/  IMAD.WIDE R44, R2, 0x2, R46 ;  /* 0x00000002022c7825 */ /* 0x008fca00078e022e */
[----:B------:R4:W3:Y:S02]  /*121e0*/  LDG.E.U16 R46, desc[UR8][R44.64] ;  /* 0x000000082c2e7981 */ /* 0x0008e4000c1e1500 */
[C---:B----4-:R-:W-:Y:S02]  /*121f0*/  IMAD.WIDE R44, R2.reuse, 0x2, R54 ;  /* 0x00000002022c7825 */ /* 0x050fe400078e0236 */
[----:B------:R-:W4:Y:S04]  /*12200*/  LDL.64 R54, [R1+0x460] ;  /* 0x0004600001367983 */ /* 0x000f280000100a00 */
[----:B------:R0:W3:Y:S02]  /*12210*/  LDG.E.U16 R47, desc[UR8][R44.64] ;  /* 0x000000082c2f7981 */ /* 0x0000e4000c1e1500 */
[----:B0-----:R-:W-:-:S05]  /*12220*/  IMAD.WIDE R44, R2, 0x2, R48 ;  /* 0x00000002022c7825 */ /* 0x001fca00078e0230 */
[----:B------:R0:W3:Y:S02]  /*12230*/  LDG.E.U16 R48, desc[UR8][R44.64] ;  /* 0x000000082c307981 */ /* 0x0000e4000c1e1500 */
[C---:B0-----:R-:W-:Y:S02]  /*12240*/  IMAD.WIDE R44, R2.reuse, 0x2, R56 ;  /* 0x00000002022c7825 */ /* 0x041fe400078e0238 */
[----:B------:R-:W3:Y:S04]  /*12250*/  LDL.64 R56, [R1+0x3e0] ;  /* 0x0003e00001387983 */ /* 0x000ee80000100a00 */
[----:B------:R2:W3:Y:S02]  /*12260*/  LDG.E.U16 R49, desc[UR8][R44.64] ;  /* 0x000000082c317981 */ /* 0x0004e4000c1e1500 */
[----:B--2---:R-:W-:-:S05]  /*12270*/  IMAD.WIDE R44, R2, 0x2, R50 ;  /* 0x00000002022c7825 */ /* 0x004fca00078e0232 */
[----:B------:R0:W2:Y:S02]  /*12280*/  LDG.E.U16 R50, desc[UR8][R44.64] ;  /* 0x000000082c327981 */ /* 0x0000a4000c1e1500 */
[C---:B0-----:R-:W-:Y:S02]  /*12290*/  IMAD.WIDE R44, R2.reuse, 0x2, R58 ;  /* 0x00000002022c7825 */ /* 0x041fe400078e023a */
[----:B------:R-:W2:Y:S04]  /*122a0*/  LDL.64 R58, [R1+0x360] ;  /* 0x00036000013a7983 */ /* 0x000ea80000100a00 */
[----:B------:R0:W2:Y:S02]  /*122b0*/  LDG.E.U16 R51, desc[UR8][R44.64] ;  /* 0x000000082c337981 */ /* 0x0000a4000c1e1500 */
[----:B0-----:R-:W-:-:S05]  /*122c0*/  IMAD.WIDE R44, R2, 0x2, R52 ;  /* 0x00000002022c7825 */ /* 0x001fca00078e0234 */
[----:B------:R0:W2:Y:S02]  /*122d0*/  LDG.E.U16 R52, desc[UR8][R44.64] ;  /* 0x000000082c347981 */ /* 0x0000a4000c1e1500 */
[C---:B0-----:R-:W-:Y:S02]  /*122e0*/  IMAD.WIDE R44, R2.reuse, 0x2, R60 ;  /* 0x00000002022c7825 */ /* 0x041fe400078e023c */
[----:B------:R-:W2:Y:S04]  /*122f0*/  LDL.64 R60, [R1+0x658] ;  /* 0x00065800013c7983 */ /* 0x000ea80000100a00 */
[----:B------:R4:W2:Y:S02]  /*12300*/  LDG.E.U16 R53, desc[UR8][R44.64] ;  /* 0x000000082c357981 */ /* 0x0008a4000c1e1500 */
[----:B----4-:R-:W-:-:S05]  /*12310*/  IMAD.WIDE R44, R2, 0x2, R54 ;  /* 0x00000002022c7825 */ /* 0x010fca00078e0236 */
[----:B------:R0:W4:Y:S02]  /*12320*/  LDG.E.U16 R54, desc[UR8][R44.64] ;  /* 0x000000082c367981 */ /* 0x000124000c1e1500 */
[C---:B0-----:R-:W-:Y:S02]  /*12330*/  IMAD.WIDE R44, R2.reuse, 0x2, R64 ;  /* 0x00000002022c7825 */ /* 0x041fe400078e0240 */
[----:B------:R-:W4:Y:S04]  /*12340*/  LDL.64 R64, [R1+0x558] ;  /* 0x0005580001407983 */ /* 0x000f280000100a00 */
[----:B------:R3:W4:Y:S02]  /*12350*/  LDG.E.U16 R55, desc[UR8][R44.64] ;  /* 0x000000082c377981 */ /* 0x000724000c1e1500 */
[----:B---3--:R-:W-:-:S05]  /*12360*/  IMAD.WIDE R44, R2, 0x2, R56 ;  /* 0x00000002022c7825 */ /* 0x008fca00078e0238 */
[----:B------:R0:W3:Y:S02]  /*12370*/  LDG.E.U16 R56, desc[UR8][R44.64] ;  /* 0x000000082c387981 */ /* 0x0000e4000c1e1500 */
[C---:B0-----:R-:W-:Y:S02]  /*12380*/  IMAD.WIDE R44, R2.reuse, 0x2, R66 ;  /* 0x00000002022c7825 */ /* 0x041fe400078e0242 */
[----:B------:R-:W3:Y:S04]  /*12390*/  LDL.64 R66, [R1+0x4d8] ;  /* 0x0004d80001427983 */ /* 0x000ee80000100a00 */
[----:B------:R2:W3:Y:S02]  /*123a0*/  LDG.E.U16 R57, desc[UR8][R44.64] ;  /* 0x000000082c397981 */ /* 0x0004e4000c1e1500 */
[----:B--2---:R-:W-:-:S05]  /*123b0*/  IMAD.WIDE R44, R2, 0x2, R58 ;  /* 0x00000002022c7825 */ /* 0x004fca00078e023a */
[----:B------:R0:W2:Y:S04]  /*123c0*/  LDG.E.U16 R58, desc[UR8][R44.64] ;  /* 0x000000082c3a7981 */ /* 0x0000a8000c1e1500 */
[----:B------:R-:W0:Y:S02]  /*123d0*/  LDL.64 R44, [R1+0x698] ;  /* 0x00069800012c7983 */ /* 0x000e240000100a00 */
[----:B0-----:R-:W-:-:S05]  /*123e0*/  IMAD.WIDE R44, R2, 0x2, R44 ;  /* 0x00000002022c7825 */ /* 0x001fca00078e022c */
[----:B------:R0:W2:Y:S02]  /*123f0*/  LDG.E.U16 R59, desc[UR8][R44.64] ;  /* 0x000000082c3b7981 */ /* 0x0000a4000c1e1500 */
[----:B0-----:R-:W-:-:S05]  /*12400*/  IMAD.WIDE R44, R2, 0x2, R60 ;  /* 0x00000002022c7825 */ /* 0x001fca00078e023c */
        /* <DEDUP_REMOVED lines=9> */
[----:B----4-:R-:W-:-:S05]  /*124a0*/  IMAD.WIDE R44, R2, 0x2, R64 ;  /* 0x00000002022c7825 */ /* 0x010fca00078e0240 */
[----:B------:R0:W4:Y:S04]  /*124b0*/  LDG.E.U16 R64, desc[UR8][R44.64] ;  /* 0x000000082c407981 */ /* 0x000128000c1e1500 */
[----:B------:R-:W0:Y:S02]  /*124c0*/  LDL.64 R44, [R1+0x518] ;  /* 0x00051800012c7983 */ /* 0x000e240000100a00 */
[----:B0-----:R-:W-:-:S05]  /*124d0*/  IMAD.WIDE R44, R2, 0x2, R44 ;  /* 0x00000002022c7825 */ /* 0x001fca00078e022c */
[----:B------:R3:W2:Y:S02]  /*124e0*/  LDG.E.U16 R65, desc[UR8][R44.64] ;  /* 0x000000082c417981 */ /* 0x0006a4000c1e1500 */
[----:B---3--:R-:W-:-:S05]  /*124f0*/  IMAD.WIDE R44, R2, 0x2, R66 ;  /* 0x00000002022c7825 */ /* 0x008fca00078e0242 */
[----:B------:R0:W3:Y:S04]  /*12500*/  LDG.E.U16 R66, desc[UR8][R44.64] ;  /* 0x000000082c427981 */ /* 0x0000e8000c1e1500 */
[----:B------:R-:W0:Y:S02]  /*12510*/  LDL.64 R44, [R1+0x498] ;  /* 0x00049800012c7983 */ /* 0x000e240000100a00 */
[----:B0-----:R-:W-:-:S05]  /*12520*/  IMAD.WIDE R44, R2, 0x2, R44 ;  /* 0x00000002022c7825 */ /* 0x001fca00078e022c */
[----:B------:R0:W2:Y:S04]  /*12530*/  LDG.E.U16 R67, desc[UR8][R44.64] ;  /* 0x000000082c437981 */ /* 0x0000a8000c1e1500 */
        /* <DEDUP_REMOVED lines=12> */
[----:B------:R-:W0:Y:S04]  /*12600*/  LDL.64 R44, [R1+0x358] ;  /* 0x00035800012c7983 */ /* 0x000e280000100a00 */
[----:B------:R1:W-:Y:S04]  /*12610*/  STS.U16 [R0+UR4+0x13980], R6 ;  /* 0x0139800600007988 */ /* 0x0003e80008000404 */
[----:B-1----:R-:W5:Y:S01]  /*12620*/  LDL.LU R0, [R1+0x880] ;  /* 0x0008800001007983 */ /* 0x002f620000300800 */
[----:B------:R-:W-:-:S05]  /*12630*/  LOP3.LUT R6, R73, 0x30, RZ, 0x3c, !PT ;  /* 0x0000003049067812 */ /* 0x000fca00078e3cff */
[----:B------:R-:W-:Y:S01]  /*12640*/  STS.U16 [R6+UR4+0x13d80], R7 ;  /* 0x013d800706007988 */ /* 0x000fe20008000404 */
[----:B0-----:R-:W-:-:S06]  /*12650*/  IMAD.WIDE R44, R2, 0x2, R44 ;  /* 0x00000002022c7825 */ /* 0x001fcc00078e022c */
[----:B------:R0:W3:Y:S02]  /*12660*/  LDG.E.U16 R44, desc[UR8][R44.64] ;  /* 0x000000082c2c7981 */ /* 0x0000e4000c1e1500 */
[----:B0-----:R-:W-:-:S05]  /*12670*/  LOP3.LUT R45, R73, 0x40, RZ, 0x3c, !PT ;  /* 0x00000040492d7812 */ /* 0x001fca00078e3cff */
        /* <DEDUP_REMOVED lines=15> */
[----:B------:R0:W-:Y:S02]  /*12770*/  STS.U16 [R45+UR4+0x13e00], R19 ;  /* 0x013e00132d007988 */ /* 0x0001e40008000404 */
[----:B0-----:R-:W0:Y:S01]  /*12780*/  S2R R45, SR_TID.X ;  /* 0x00000000002d7919 */ /* 0x001e220000002100 */
[----:B------:R-:W-:-:S05]  /*12790*/  LOP3.LUT R6, R73, 0x50, RZ, 0x3c, !PT ;  /* 0x0000005049067812 */ /* 0x000fca00078e3cff */
[----:B------:R1:W-:Y:S04]  /*127a0*/  STS.U16 [R6+UR4+0x10280], R37 ;  /* 0x0102802506007988 */ /* 0x0003e80008000404 */
[----:B------:R1:W-:Y:S01]  /*127b0*/  STS.U16 [R6+UR4+0x10680], R30 ;  /* 0x0106801e06007988 */ /* 0x0003e20008000404 */
[----:B------:R-:W-:-:S03]  /*127c0*/  UMOV UR70, 0x1 ;  /* 0x0000000100467882 */ /* 0x000fc60000000000 */
[----:B------:R1:W-:Y:S04]  /*127d0*/  STS.U16 [R6+UR4+0x10a80], R22 ;  /* 0x010a801606007988 */ /* 0x0003e80008000404 */
[----:B------:R1:W-:Y:S01]  /*127e0*/  STS.U16 [R6+UR4+0x10e80], R21 ;  /* 0x010e801506007988 */ /* 0x0003e20008000404 */
[----:B------:R-:W-:-:S04]  /*127f0*/  @!UP0 UIADD3 UR70, UPT, UPT, -UR70, 0x100000, URZ ;  /* 0x0010000046468890 */ /* 0x000fc8000fffe1ff */
[----:B------:R-:W-:Y:S02]  /*12800*/  @!UP0 USHF.L.U32 UR71, UR70, 0xb, URZ ;  /* 0x0000000b46478899 */ /* 0x000fe400080006ff */
[----:B------:R-:W-:Y:S01]  /*12810*/  @!UP0 USHF.L.U32 UR70, UR70, 0x1, URZ ;  /* 0x0000000146468899 */ /* 0x000fe200080006ff */
[----:B------:R1:W-:Y:S01]  /*12820*/  STS.U16 [R6+UR4+0x11280], R24 ;  /* 0x0112801806007988 */ /* 0x0003e20008000404 */
[C---:B0-----:R-:W-:Y:S02]  /*12830*/  LOP3.LUT R4, R45.reuse, 0x3f, RZ, 0xc0, !PT ;  /* 0x0000003f2d047812 */ /* 0x041fe400078ec0ff */
[----:B------:R-:W-:-:S03]  /*12840*/  LOP3.LUT R5, R45, 0xc0, RZ, 0xc0, !PT ;  /* 0x000000c02d057812 */ /* 0x000fc600078ec0ff */
[----:B------:R-:W-:Y:S01]  /*12850*/  IMAD.SHL.U32 R4, R4, 0x2, RZ ;  /* 0x0000000204047824 */ /* 0x000fe200078e00ff */
[----:B------:R1:W-:Y:S03]  /*12860*/  STS.U16 [R6+UR4+0x11680], R23 ;  /* 0x0116801706007988 */ /* 0x0003e60008000404 */
[----:B------:R-:W-:Y:S01]  /*12870*/  IMAD R4, R5, 0x100, R4 ;  /* 0x0000010005047824 */ /* 0x000fe200078e0204 */
[----:B------:R1:W-:Y:S04]  /*12880*/  STS.U16 [R6+UR4+0x11a80], R25 ;  /* 0x011a801906007988 */ /* 0x0003e80008000404 */
[----:B------:R1:W-:Y:S01]  /*12890*/  STS.U16 [R6+UR4+0x11e80], R26 ;  /* 0x011e801a06007988 */ /* 0x0003e20008000404 */
[----:B------:R-:W-:-:S03]  /*128a0*/  LOP3.LUT R5, R4, 0x60, RZ, 0x3c, !PT ;  /* 0x0000006004057812 */ /* 0x000fc600078e3cff */
[----:B------:R1:W-:Y:S01]  /*128b0*/  STS.U16 [R6+UR4+0x12280], R27 ;  /* 0x0122801b06007988 */ /* 0x0003e20008000404 */
[----:B------:R-:W-:-:S03]  /*128c0*/  LOP3.LUT R4, R4, 0x70, RZ, 0x3c, !PT ;  /* 0x0000007004047812 */ /* 0x000fc600078e3cff */
[----:B------:R1:W-:Y:S04]  /*128d0*/  STS.U16 [R6+UR4+0x12680], R28 ;  /* 0x0126801c06007988 */ /* 0x0003e80008000404 */
[----:B------:R1:W-:Y:S01]  /*128e0*/  STS.U16 [R6+UR4+0x12a80], R29 ;  /* 0x012a801d06007988 */ /* 0x0003e20008000404 */
[----:B------:R-:W-:-:S03]  /*128f0*/  VOTEU.ALL UP1, P0 ;  /* 0x0000000000ff7886 */ /* 0x000fc60000020000 */
[----:B------:R1:W-:Y:S04]  /*12900*/  STS.U16 [R6+UR4+0x12e80], R31 ;  /* 0x012e801f06007988 */ /* 0x0003e80008000404 */
        /* <DEDUP_REMOVED lines=19> */
[----:B--2---:R1:W-:Y:S04]  /*12a40*/  STS.U16 [R5+UR4+0x13f00], R58 ;  /* 0x013f003a05007988 */ /* 0x0043e80008000404 */
[----:B------:R1:W-:Y:S04]  /*12a50*/  STS.U16 [R4+UR4+0x10380], R41 ;  /* 0x0103802904007988 */ /* 0x0003e80008000404 */
[----:B------:R1:W-:Y:S04]  /*12a60*/  STS.U16 [R4+UR4+0x10780], R38 ;  /* 0x0107802604007988 */ /* 0x0003e80008000404 */
[----:B------:R1:W-:Y:S04]  /*12a70*/  STS.U16 [R4+UR4+0x10b80], R59 ;  /* 0x010b803b04007988 */ /* 0x0003e80008000404 */
[----:B------:R1:W-:Y:S04]  /*12a80*/  STS.U16 [R4+UR4+0x10f80], R60 ;  /* 0x010f803c04007988 */ /* 0x0003e80008000404 */
[----:B------:R1:W-:Y:S04]  /*12a90*/  STS.U16 [R4+UR4+0x11380], R61 ;  /* 0x0113803d04007988 */ /* 0x0003e80008000404 */
[----:B------:R1:W-:Y:S04]  /*12aa0*/  STS.U16 [R4+UR4+0x11780], R62 ;  /* 0x0117803e04007988 */ /* 0x0003e80008000404 */
[----:B------:R1:W-:Y:S04]  /*12ab0*/  STS.U16 [R4+UR4+0x11b80], R63 ;  /* 0x011b803f04007988 */ /* 0x0003e80008000404 */
[----:B----4-:R1:W-:Y:S04]  /*12ac0*/  STS.U16 [R4+UR4+0x11f80], R64 ;  /* 0x011f804004007988 */ /* 0x0103e80008000404 */
[----:B------:R1:W-:Y:S04]  /*12ad0*/  STS.U16 [R4+UR4+0x12380], R65 ;  /* 0x0123804104007988 */ /* 0x0003e80008000404 */
[----:B---3--:R1:W-:Y:S04]  /*12ae0*/  STS.U16 [R4+UR4+0x12780], R66 ;  /* 0x0127804204007988 */ /* 0x0083e80008000404 */
[----:B------:R1:W-:Y:S04]  /*12af0*/  STS.U16 [R4+UR4+0x12b80], R67 ;  /* 0x012b804304007988 */ /* 0x0003e80008000404 */
[----:B------:R1:W-:Y:S04]  /*12b00*/  STS.U16 [R4+UR4+0x12f80], R69 ;  /* 0x012f804504007988 */ /* 0x0003e80008000404 */
[----:B------:R1:W-:Y:S04]  /*12b10*/  STS.U16 [R4+UR4+0x13380], R78 ;  /* 0x0133804e04007988 */ /* 0x0003e80008000404 */
[----:B------:R1:W-:Y:S04]  /*12b20*/  STS.U16 [R4+UR4+0x13780], R81 ;  /* 0x0137805104007988 */ /* 0x0003e80008000404 */
[----:B------:R1:W-:Y:S04]  /*12b30*/  STS.U16 [R4+UR4+0x13b80], R124 ;  /* 0x013b807c04007988 */ /* 0x0003e80008000404 */
[----:B------:R1:W-:Y:S01]  /*12b40*/  STS.U16 [R4+UR4+0x13f80], R44 ;  /* 0x013f802c04007988 */ /* 0x0003e20008000404 */
[----:B------:R0:W-:Y:S06]  /*12b50*/  MEMBAR.ALL.CTA ;  /* 0x0000000000007992 */ /* 0x0001ec0000008000 */
[----:B0-----:R-:W-:Y:S04]  /*12b60*/  FENCE.VIEW.ASYNC.S ;  /* 0x00000000000073c6 */ /* 0x001fe80000000000 */
[----:B------:R-:W0:Y:S02]  /*12b70*/  FENCE.VIEW.ASYNC.S ;  /* 0x00000000000073c6 */ /* 0x000e240000000000 */
[----:B0-----:R1:W0:Y:S02]  /*12b80*/  @!UP1 SYNCS.EXCH.64 URZ, [UR4+0x38010], UR70 ;  /* 0x0380104604ff95b2 */ /* 0x0012240008000100 */
[----:B0-----:R-:W-:Y:S06]  /*12b90*/  BAR.SYNC.DEFER_BLOCKING 0x0 ;  /* 0x0000000000007b1d */ /* 0x001fec0000010000 */
[----:B-1----:R-:W-:Y:S05]  /*12ba0*/  @P5 BRA `(.L_x_13) ;  /* 0x0000000000b05947 */ /* 0x002fea0003800000 */
[----:B------:R-:W2:Y:S01]  /*12bb0*/  LDL R6, [R1+0x724] ;  /* 0x0007240001067983 */ /* 0x000ea20000100800 */
[----:B------:R-:W-:Y:S02]  /*12bc0*/  R2UR UR70, R125 ;  /* 0x000000007d4672ca */ /* 0x000fe400000e0000 */
[----:B------:R-:W-:Y:S01]  /*12bd0*/  MOV.SPILL R8, UR5 ;  /* 0x0000000500087c02 */ /* 0x000fe20009000f00 */
[----:B------:R-:W3:Y:S01]  /*12be0*/  LDL R10, [R1+0x878] ;  /* 0x00087800010a7983 */ /* 0x000ee20000100800 */
[----:B------:R-:W-:Y:S02]  /*12bf0*/  ELECT P4, URZ, PT ;  /* 0x0000000000ff782f */ /* 0x000fe40003880000 */
[----:B------:R-:W-:-:S07]  /*12c00*/  MOV.SPILL R9, UR4 ;  /* 0x0000000400097c02 */ /* 0x000fce0009000f00 */
[----:B------:R-:W-:-:S04]  /*12c10*/  IMAD.U32 R4, RZ, RZ, UR70 ;  /* 0x00000046ff047e24 */ /* 0x000fc8000f8e00ff */
[----:B------:R-:W-:Y:S02]  /*12c20*/  @P4 IMAD.MOV.U32 R5, RZ, RZ, 0x40004040 ;  /* 0x40004040ff054424 */ /* 0x000fe400078e00ff */
[----:B------:R-:W-:-:S03]  /*12c30*/  @P4 IMAD.MOV.U32 R7, RZ, RZ, 0x40004040 ;  /* 0x40004040ff074424 */ /* 0x000fc600078e00ff */
[----:B------:R-:W-:Y:S02]  /*12c40*/  @P4 R2UR UR71, R5 ;  /* 0x00000000054742ca */ /* 0x000fe400000e0000 */
[----:B------:R-:W-:Y:S01]  /*12c50*/  @P4 R2UR UR73, R7 ;  /* 0x00000000074942ca */ /* 0x000fe200000e0000 */
[----:B------:R-:W-:Y:S01]  /*12c60*/  UMOV UR4, 0x0 ;  /* 0x0000000000047882 */ /* 0x000fe20000000000 */
[----:B------:R-:W-:Y:S01]  /*12c70*/  UMOV UR5, 0x4208010 ;  /* 0x0420801000057882 */ /* 0x000fe20000000000 */
[----:B------:R-:W-:Y:S01]  /*12c80*/  IMAD.MOV.U32 R5, RZ, RZ, RZ ;  /* 0x000000ffff057224 */ /* 0x000fe200078e00ff */
[----:B--2---:R-:W-:-:S13]  /*12c90*/  R2UR UR70, R6 ;  /* 0x00000000064672ca */ /* 0x004fda00000e0000 */
[----:B------:R-:W-:Y:S01]  /*12ca0*/  IMAD.U32 R6, RZ, RZ, UR70 ;  /* 0x00000046ff067e24 */ /* 0x000fe2000f8e00ff */
[----:B------:R-:W-:-:S04]  /*12cb0*/  @P4 R2UR UR70, R4 ;  /* 0x00000000044642ca */ /* 0x000fc800000e0000 */
[----:B------:R-:W-:Y:S01]  /*12cc0*/  @P4 R2UR UR72, R6 ;  /* 0x00000000064842ca */ /* 0x000fe200000e0000 */
[----:B---3--:R-:W-:-:S12]  /*12cd0*/  VIADD R4, R10, 0x38010 ;  /* 0x000380100a047836 */ /* 0x008fd80000000000 */
[----:B------:R0:W-:Y:S02]  /*12ce0*/  UTCHMMA gdesc[UR70], gdesc[UR72], tmem[UR74], tmem[UR4], idesc[UR5], !UPT ;  /* 0x00ff0448460075ea */ /* 0x0001e4000f80004a */
[----:B0-----:R-:W-:Y:S01]  /*12cf0*/  UMOV UR70, 0x0 ;  /* 0x0000000000467882 */ /* 0x001fe20000000000 */
[----:B------:R-:W-:Y:S01]  /*12d00*/  UMOV UR71, 0x4208010 ;  /* 0x0420801000477882 */ /* 0x000fe20000000000 */
[----:B------:R-:W-:Y:S01]  /*12d10*/  UMOV UR72, 0x0 ;  /* 0x0000000000487882 */ /* 0x000fe20000000000 */
[----:B------:R-:W-:Y:S01]  /*12d20*/  UMOV UR73, 0x4208010 ;  /* 0x0420801000497882 */ /* 0x000fe20000000000 */
[----:B------:R-:W-:Y:S01]  /*12d30*/  UTCHMMA gdesc[UR40], gdesc[UR10], tmem[UR74], tmem[UR70], idesc[UR71], UPT ;  /* 0x00ff460a280075ea */ /* 0x000fe2000b80004a */
        /* <DEDUP_REMOVED lines=11> */
[----:B------:R-:W-:Y:S01]  /*12df0*/  @P4 MOV R4, R4 ;  /* 0x0000000400044202 */ /* 0x000fe20000000f00 */
[----:B------:R-:W-:Y:S01]  /*12e00*/  UTCHMMA gdesc[UR36], gdesc[UR64], tmem[UR74], tmem[UR70], idesc[UR71], UPT ;  /* 0x00ff4640240075ea */ /* 0x000fe2000b80004a */
[----:B------:R-:W-:Y:S01]  /*12e10*/  UTCHMMA gdesc[UR38], gdesc[UR66], tmem[UR74], tmem[UR72], idesc[UR73], UPT ;  /* 0x00ff4842260075ea */ /* 0x000fe2000b80004a */
[----:B------:R0:W-:Y:S02]  /*12e20*/  UTCHMMA gdesc[UR42], gdesc[UR68], tmem[UR74], tmem[UR70], idesc[UR71], UPT ;  /* 0x00ff46442a0075ea */ /* 0x0001e4000b80004a */
[----:B0-----:R-:W-:-:S02]  /*12e30*/  @P4 R2UR UR70, R4 ;  /* 0x00000000044642ca */ /* 0x001fc400000e0000 */
[----:B------:R-:W-:-:S11]  /*12e40*/  R2UR.FILL UR5, R8 ;  /* 0x00000000080572ca */ /* 0x000fd600004e0000 */
[----:B------:R0:W-:Y:S01]  /*12e50*/  UTCBAR [UR70], URZ ;  /* 0x000000ff460073e9 */ /* 0x0001e200080000ff */
[----:B------:R-:W-:-:S15]  /*12e60*/  R2UR.FILL UR4, R9 ;  /* 0x00000000090472ca */ /* 0x000fde00004e0000 */
.L_x_13:
[----:B------:R-:W1:Y:S01]  /*12e70*/  SYNCS.PHASECHK.TRANS64.TRYWAIT P4, [UR4+0x38010], RZ ;  /* 0x038010ffff0075a7 */ /* 0x000e620008081104 */
[----:B------:R-:W-:Y:S01]  /*12e80*/  LOP3.LUT R38, R45, 0x80, RZ, 0xc0, !PT ;  /* 0x000000802d267812 */ /* 0x000fe200078ec0ff */
[----:B------:R-:W2:Y:S01]  /*12e90*/  LDC R37, c[0x0][0x3a8] ;  /* 0x0000ea00ff257b82 */ /* 0x000ea20000000800 */
[----:B-1----:R-:W-:Y:S05]  /*12ea0*/  @!P4 BRA `(.L_x_14) ;  /* 0x0000006c0020c947 */ /* 0x002fea0003800000 */
.L_x_23:
[----:B------:R-:W3:Y:S01]  /*12eb0*/  LDL R4, [R1+0x738] ;  /* 0x0007380001047983 */ /* 0x000ee20000100800 */
[----:B------:R-:W-:Y:S01]  /*12ec0*/  SHF.R.U32.HI R38, RZ, 0x1, R38 ;  /* 0x00000001ff267819 */ /* 0x000fe20000011626 */
[----:B------:R-:W-:Y:S01]  /*12ed0*/  IMAD.U32 R36, R36, -0x80000000, RZ ;  /* 0x8000000024247824 */ /* 0x000fe200078e00ff */
[----:B------:R-:W1:Y:S01]  /*12ee0*/  S2R R42, SR_TID.X ;  /* 0x00000000002a7919 */ /* 0x000e620000002100 */
[----:B------:R-:W-:Y:S06]  /*12ef0*/  BAR.SYNC.DEFER_BLOCKING 0x0 ;  /* 0x0000000000007b1d */ /* 0x000fec0000010000 */
[----:B------:R-:W4:Y:S01]  /*12f00*/  @!P0 SYNCS.CCTL.IV [UR4+0x38010] ;  /* 0x03801000ff0089b1 */ /* 0x000f220008000004 */
[----:B-1----:R-:W-:-:S02]  /*12f10*/  LOP3.LUT R39, R42, 0x10, RZ, 0xc0, !PT ;  /* 0x000000102a277812 */ /* 0x002fc400078ec0ff */
[C---:B------:R-:W-:Y:S02]  /*12f20*/  LOP3.LUT R40, R42.reuse, 0x80, RZ, 0xc0, !PT ;  /* 0x000000802a287812 */ /* 0x040fe400078ec0ff */
[C---:B------:R-:W-:Y:S01]  /*12f30*/  LOP3.LUT R41, R42.reuse, 0x10, RZ, 0xc0, !PT ;  /* 0x000000102a297812 */ /* 0x040fe200078ec0ff */
[----:B------:R-:W-:Y:S01]  /*12f40*/  IMAD R38, R39, 0x2, R38 ;  /* 0x0000000227267824 */ /* 0x000fe200078e0226 */
[----:B------:R-:W-:Y:S02]  /*12f50*/  SHF.R.U32.HI R40, RZ, 0x1, R40 ;  /* 0x00000001ff287819 */ /* 0x000fe40000011628 */
[----:B------:R-:W-:Y:S01]  /*12f60*/  LOP3.LUT R78, R42, 0xf, RZ, 0xc0, !PT ;  /* 0x0000000f2a4e7812 */ /* 0x000fe200078ec0ff */
[----:B------:R-:W-:Y:S02]  /*12f70*/  IMAD.IADD R38, R38, 0x1, R72 ;  /* 0x0000000126267824 */ /* 0x000fe400078e0248 */
[----:B------:R-:W-:Y:S02]  /*12f80*/  VIADD R72, R72, 0x80 ;  /* 0x0000008048487836 */ /* 0x000fe40000000000 */
[----:B------:R-:W-:-:S05]  /*12f90*/  VIADD R39, R38, 0x80 ;  /* 0x0000008026277836 */ /* 0x000fca0000000000 */
[----:B------:R-:W-:Y:S02]  /*12fa0*/  ISETP.GE.AND P4, PT, R74, R39, PT ;  /* 0x000000274a00720c */ /* 0x000fe40003f86270 */
[----:B0--3--:R-:W-:-:S13]  /*12fb0*/  R2UR UR70, R4 ;  /* 0x00000000044672ca */ /* 0x009fda00000e0000 */
[----:B------:R-:W-:Y:S01]  /*12fc0*/  LDTM.16dp32bit_t0_t15.x32 R4, tmem[UR70] ;  /* 0x00000046000479ee */ /* 0x000fe20008a80000 */
[----:B------:R-:W0:Y:S01]  /*12fd0*/  LDTM.16dp32bit_t16_t31.x32 R4, tmem[UR70+0x20] ;  /* 0x00002046000479ee */ /* 0x000e220008aa0000 */
[----:B------:R-:W-:Y:S01]  /*12fe0*/  NOP ;  /* 0x0000000000007918 */ /* 0x000fe20000000000 */
[-C--:B0-2---:R-:W-:Y:S01]  /*12ff0*/  FMUL R4, R4, R37.reuse ;  /* 0x0000002504047220 */ /* 0x085fe20000400000 */
[-C--:B------:R-:W-:Y:S01]  /*13000*/  FMUL R5, R5, R37.reuse ;  /* 0x0000002505057220 */ /* 0x080fe20000400000 */
[-C--:B------:R-:W-:Y:S01]  /*13010*/  FMUL R6, R6, R37.reuse ;  /* 0x0000002506067220 */ /* 0x080fe20000400000 */
[-C--:B------:R-:W-:Y:S01]  /*13020*/  FMUL R7, R7, R37.reuse ;  /* 0x0000002507077220 */ /* 0x080fe20000400000 */
[-C--:B------:R-:W-:Y:S01]  /*13030*/  FMUL R8, R8, R37.reuse ;  /* 0x0000002508087220 */ /* 0x080fe20000400000 */
[----:B------:R-:W-:Y:S01]  /*13040*/  FSEL R4, R4, -INF , P4 ;  /* 0xff80000004047808 */ /* 0x000fe20002000000 */
[----:B------:R-:W-:Y:S01]  /*13050*/  FMUL R9, R9, R37 ;  /* 0x0000002509097220 */ /* 0x000fe20000400000 */
[----:B------:R-:W-:Y:S01]  /*13060*/  ISETP.GT.AND P4, PT, R74, R39, PT ;  /* 0x000000274a00720c */ /* 0x000fe20003f84270 */
[----:B------:R-:W-:-:S02]  /*13070*/  VIADD R39, R38, 0x82 ;  /* 0x0000008226277836 */ /* 0x000fc40000000000 */
[-C--:B------:R-:W-:Y:S01]  /*13080*/  FMUL R10, R10, R37.reuse ;  /* 0x000000250a0a7220 */ /* 0x080fe20000400000 */
[-C--:B------:R-:W-:Y:S01]  /*13090*/  FMUL R11, R11, R37.reuse ;  /* 0x000000250b0b7220 */ /* 0x080fe20000400000 */
[----:B------:R-:W-:Y:S01]  /*130a0*/  FSEL R5, R5, -INF , P4 ;  /* 0xff80000005057808 */ /* 0x000fe20002000000 */
[----:B------:R-:W-:Y:S01]  /*130b0*/  FMUL R12, R12, R37 ;  /* 0x000000250c0c7220 */ /* 0x000fe20000400000 */
[----:B------:R-:W-:Y:S01]  /*130c0*/  ISETP.GE.AND P4, PT, R74, R39, PT ;  /* 0x000000274a00720c */ /* 0x000fe20003f86270 */
[----:B------:R-:W-:Y:S02]  /*130d0*/  VIADD R39, R38, 0x83 ;  /* 0x0000008326277836 */ /* 0x000fe40000000000 */
[-C--:B------:R-:W-:Y:S01]  /*130e0*/  FMUL R13, R13, R37.reuse ;  /* 0x000000250d0d7220 */ /* 0x080fe20000400000 */
[-C--:B------:R-:W-:Y:S01]  /*130f0*/  FMUL R14, R14, R37.reuse ;  /* 0x000000250e0e7220 */ /* 0x080fe20000400000 */
[----:B------:R-:W-:Y:S01]  /*13100*/  FSEL R6, R6, -INF , P4 ;  /* 0xff80000006067808 */ /* 0x000fe20002000000 */
[----:B------:R-:W-:Y:S01]  /*13110*/  FMUL R15, R15, R37 ;  /* 0x000000250f0f7220 */ /* 0x000fe20000400000 */
[----:B------:R-:W-:Y:S01]  /*13120*/  ISETP.GE.AND P4, PT, R74, R39, PT ;  /* 0x000000274a00720c */ /* 0x000fe20003f86270 */
        /* <DEDUP_REMOVED lines=38> */
[----:B------:R-:W-:Y:S01]  /*13390*/  FMUL R35, R35, R37 ;  /* 0x0000002523237220 */ /* 0x000fe20000400000 */
[----:B------:R-:W-:Y:S02]  /*133a0*/  FSEL R13, R13, -INF , P4 ;  /* 0xff8000000d0d7808 */ /* 0x000fe40002000000 */
[----:B------:R-:W-:Y:S01]  /*133b0*/  ISETP.GE.AND P4, PT, R74, R39, PT ;  /* 0x000000274a00720c */ /* 0x000fe20003f86270 */
[----:B------:R-:W-:-:S03]  /*133c0*/  VIADD R39, R38, 0x8b ;  /* 0x0000008b26277836 */ /* 0x000fc60000000000 */
        /* <DEDUP_REMOVED lines=11> */
[----:B------:R-:W-:Y:S02]  /*13480*/  VIADD R39, R38, 0x8f ;  /* 0x0000008f26277836 */ /* 0x000fe40000000000 */
[----:B------:R-:W-:Y:S01]  /*13490*/  IMAD R38, R41, 0x2, R40 ;  /* 0x0000000229267824 */ /* 0x000fe200078e0228 */
[----:B------:R-:W-:Y:S02]  /*134a0*/  FSEL R18, R18, -INF , P4 ;  /* 0xff80000012127808 */ /* 0x000fe40002000000 */
[----:B------:R-:W-:Y:S01]  /*134b0*/  ISETP.GE.AND P4, PT, R74, R39, PT ;  /* 0x000000274a00720c */ /* 0x000fe20003f86270 */
[C---:B------:R-:W-:Y:S02]  /*134c0*/  VIADD R39, R38.reuse, 0x10 ;  /* 0x0000001026277836 */ /* 0x040fe40000000000 */
[----:B------:R-:W-:Y:S01]  /*134d0*/  VIADD R40, R38, 0x1b ;  /* 0x0000001b26287836 */ /* 0x000fe20000000000 */
[----:B------:R-:W-:-:S02]  /*134e0*/  FSEL R19, R19, -INF , P4 ;  /* 0xff80000013137808 */ /* 0x000fc40002000000 */
[C---:B------:R-:W-:Y:S02]  /*134f0*/  LOP3.LUT R39, R72.reuse, R39, RZ, 0xfc, !PT ;  /* 0x0000002748277212 */ /* 0x040fe400078efcff */
[----:B------:R-:W-:Y:S02]  /*13500*/  LOP3.LUT R40, R72, R40, RZ, 0xfc, !PT ;  /* 0x0000002848287212 */ /* 0x000fe400078efcff */
[----:B------:R-:W-:Y:S01]  /*13510*/  ISETP.GE.AND P4, PT, R74, R39, PT ;  /* 0x000000274a00720c */ /* 0x000fe20003f86270 */
[----:B------:R-:W-:-:S03]  /*13520*/  VIADD R39, R38, 0x11 ;  /* 0x0000001126277836 */ /* 0x000fc60000000000 */
[----:B------:R-:W-:Y:S02]  /*13530*/  FSEL R20, R20, -INF , P4 ;  /* 0xff80000014147808 */ /* 0x000fe40002000000 */
[----:B------:R-:W-:-:S04]  /*13540*/  LOP3.LUT R39, R72, R39, RZ, 0xfc, !PT ;  /* 0x0000002748277212 */ /* 0x000fc800078efcff */
        /* <DEDUP_REMOVED lines=36> */
[----:B------:R-:W-:Y:S02]  /*13790*/  ISETP.GE.AND P4, PT, R74, R39, PT ;  /* 0x000000274a00720c */ /* 0x000fe40003f86270 */
[----:B------:R-:W-:Y:S02]  /*137a0*/  FMNMX3 R39, R4, R5, R6, !PT ;  /* 0x0000000504277276 */ /* 0x000fe40007800006 */
[----:B------:R-:W-:Y:S02]  /*137b0*/  FSEL R30, R30, -INF , P4 ;  /* 0xff8000001e1e7808 */ /* 0x000fe40002000000 */
[----:B------:R-:W-:Y:S02]  /*137c0*/  FMNMX3 R39, R39, R7, R8, !PT ;  /* 0x0000000727277276 */ /* 0x000fe40007800008 */
[----:B------:R-:W-:Y:S01]  /*137d0*/  ISETP.GE.AND P4, PT, R74, R40, PT ;  /* 0x000000284a00720c */ /* 0x000fe20003f86270 */
[----:B------:R-:W-:Y:S01]  /*137e0*/  VIADD R40, R38, 0x1c ;  /* 0x0000001c26287836 */ /* 0x000fe20000000000 */
[----:B------:R-:W-:-:S02]  /*137f0*/  FMNMX3 R39, R39, R9, R10, !PT ;  /* 0x0000000927277276 */ /* 0x000fc4000780000a */
[----:B------:R-:W-:Y:S02]  /*13800*/  FSEL R31, R31, -INF , P4 ;  /* 0xff8000001f1f7808 */ /* 0x000fe40002000000 */
[----:B------:R-:W-:Y:S02]  /*13810*/  FMNMX3 R39, R39, R11, R12, !PT ;  /* 0x0000000b27277276 */ /* 0x000fe4000780000c */
[----:B------:R-:W-:Y:S02]  /*13820*/  LOP3.LUT R40, R72, R40, RZ, 0xfc, !PT ;  /* 0x0000002848287212 */ /* 0x000fe400078efcff */
        /* <DEDUP_REMOVED lines=9> */
[C---:B------:R-:W-:Y:S01]  /*138c0*/  VIADD R40, R38.reuse, 0x1e ;  /* 0x0000001e26287836 */ /* 0x040fe20000000000 */
[----:B------:R-:W-:Y:S01]  /*138d0*/  FMNMX3 R39, R39, R21, R22, !PT ;  /* 0x0000001527277276 */ /* 0x000fe20007800016 */
[----:B------:R-:W-:Y:S01]  /*138e0*/  VIADD R38, R38, 0x1f ;  /* 0x0000001f26267836 */ /* 0x000fe20000000000 */
[----:B------:R-:W-:-:S02]  /*138f0*/  FSEL R33, R33, -INF , P4 ;  /* 0xff80000021217808 */ /* 0x000fc40002000000 */
[----:B------:R-:W-:Y:S02]  /*13900*/  FMNMX3 R39, R39, R23, R24, !PT ;  /* 0x0000001727277276 */ /* 0x000fe40007800018 */
[----:B------:R-:W-:Y:S02]  /*13910*/  LOP3.LUT R40, R72, R40, RZ, 0xfc, !PT ;  /* 0x0000002848287212 */ /* 0x000fe400078efcff */
[----:B------:R-:W-:Y:S02]  /*13920*/  FMNMX3 R39, R39, R25, R26, !PT ;  /* 0x0000001927277276 */ /* 0x000fe4000780001a */
[----:B------:R-:W-:Y:S02]  /*13930*/  ISETP.GE.AND P4, PT, R74, R40, PT ;  /* 0x000000284a00720c */ /* 0x000fe40003f86270 */
[----:B------:R-:W-:Y:S02]  /*13940*/  FMNMX3 R39, R39, R27, R28, !PT ;  /* 0x0000001b27277276 */ /* 0x000fe4000780001c */
[----:B------:R-:W-:-:S02]  /*13950*/  LOP3.LUT R38, R72, R38, RZ, 0xfc, !PT ;  /* 0x0000002648267212 */ /* 0x000fc400078efcff */
[----:B------:R-:W-:Y:S02]  /*13960*/  FMNMX3 R39, R39, R29, R30, !PT ;  /* 0x0000001d27277276 */ /* 0x000fe4000780001e */
[----:B------:R-:W-:Y:S02]  /*13970*/  FSEL R34, R34, -INF , P4 ;  /* 0xff80000022227808 */ /* 0x000fe40002000000 */
[----:B------:R-:W-:Y:S02]  /*13980*/  ISETP.GE.AND P4, PT, R74, R38, PT ;  /* 0x000000264a00720c */ /* 0x000fe40003f86270 */
[----:B------:R-:W-:Y:S02]  /*13990*/  FMNMX3 R39, R39, R31, R32, !PT ;  /* 0x0000001f27277276 */ /* 0x000fe40007800020 */
[----:B------:R-:W-:Y:S02]  /*139a0*/  FSEL R35, R35, -INF , P4 ;  /* 0xff80000023237808 */ /* 0x000fe40002000000 */
[----:B------:R-:W-:-:S02]  /*139b0*/  FMNMX3 R39, R39, R33, R34, !PT ;  /* 0x0000002127277276 */ /* 0x000fc40007800022 */
[----:B------:R-:W-:Y:S02]  /*139c0*/  LOP3.LUT R38, R42, 0x60, RZ, 0xc0, !PT ;  /* 0x000000602a267812 */ /* 0x000fe400078ec0ff */
[----:B------:R-:W-:Y:S02]  /*139d0*/  FMNMX R39, R35, R39, !PT ;  /* 0x0000002723277209 */ /* 0x000fe40007800000 */
[----:B------:R-:W-:Y:S02]  /*139e0*/  LEA.HI R78, R38, R78, RZ, 0x1f ;  /* 0x0000004e264e7211 */ /* 0x000fe400078ff8ff */
[----:B------:R-:W-:Y:S01]  /*139f0*/  LOP3.LUT R38, R42, 0xff, RZ, 0xc0, !PT ;  /* 0x000000ff2a267812 */ /* 0x000fe200078ec0ff */
[----:B------:R-:W0:Y:S02]  /*13a00*/  SHFL.BFLY PT, R37, R39, 0x10, 0x1f ;  /* 0x0e001f0027257f89 */ /* 0x000e2400000e0000 */
[----:B------:R-:W-:Y:S01]  /*13a10*/  IMAD.SHL.U32 R78, R78, 0x8, RZ ;  /* 0x000000084e4e7824 */ /* 0x000fe200078e00ff */
[----:B0-----:R-:W-:-:S02]  /*13a20*/  FMNMX R39, R39, R37, !PT ;  /* 0x0000002527277209 */ /* 0x001fc40007800000 */
[----:B------:R-:W-:Y:S02]  /*13a30*/  SHF.R.U32.HI R37, RZ, 0x5, R38 ;  /* 0x00000005ff257819 */ /* 0x000fe40000011626 */
[----:B------:R-:W-:Y:S02]  /*13a40*/  LEA R38, R38, UR4, 0x2 ;  /* 0x0000000426267c11 */ /* 0x000fe4000f8e10ff */
[----:B------:R-:W-:-:S05]  /*13a50*/  LOP3.LUT R37, R78, 0x4, R37, 0xf8, !PT ;  /* 0x000000044e257812 */ /* 0x000fca00078ef825 */
[----:B----4-:R-:W-:Y:S01]  /*13a60*/  @!P1 STS [R37+UR4+0x10000], R39 ;  /* 0x0100002725009988 */ /* 0x010fe20008000804 */
[----:B------:R-:W-:Y:S06]  /*13a70*/  BAR.SYNC.DEFER_BLOCKING 0x0 ;  /* 0x0000000000007b1d */ /* 0x000fec0000010000 */
[----:B------:R-:W0:Y:S04]  /*13a80*/  @!P2 LDS R77, [R38+0x10000] ;  /* 0x01000000264da984 */ /* 0x000e280000000800 */
[----:B0-----:R-:W0:Y:S02]  /*13a90*/  SHFL.BFLY PT, R39, R77, 0x1, 0x1f ;  /* 0x0c201f004d277f89 */ /* 0x001e2400000e0000 */
[----:B0-----:R-:W-:-:S05]  /*13aa0*/  FMNMX R39, R77, R39, !PT ;  /* 0x000000274d277209 */ /* 0x001fca0007800000 */
[----:B------:R-:W-:Y:S01]  /*13ab0*/  @P3 STS [R38+0x10000], R39 ;  /* 0x0100002726003388 */ /* 0x000fe20000000800 */
[----:B------:R-:W-:Y:S06]  /*13ac0*/  BAR.SYNC.DEFER_BLOCKING 0x0 ;  /* 0x0000000000007b1d */ /* 0x000fec0000010000 */
[----:B------:R-:W0:Y:S02]  /*13ad0*/  LDS R69, [R78+UR4+0x10000] ;  /* 0x010000044e457984 */ /* 0x000e240008000800 */
[----:B------:R-:W-:Y:S01]  /*13ae0*/  BAR.SYNC.DEFER_BLOCKING 0x0 ;  /* 0x0000000000007b1d */ /* 0x000fe20000010000 */
[----:B0-----:R-:W-:-:S05]  /*13af0*/  FMNMX R69, R69, R3, !PT ;  /* 0x0000000345457209 */ /* 0x001fca0007800000 */
[--C-:B------:R-:W-:Y:S01]  /*13b00*/  FADD R5, R5, -R69.reuse ;  /* 0x8000004505057221 */ /* 0x100fe20000000000 */
[--C-:B------:R-:W-:Y:S01]  /*13b10*/  FADD R39, R6, -R69.reuse ;  /* 0x8000004506277221 */ /* 0x100fe20000000000 */
[--C-:B------:R-:W-:Y:S01]  /*13b20*/  FADD R7, R7, -R69.reuse ;  /* 0x8000004507077221 */ /* 0x100fe20000000000 */
[--C-:B------:R-:W-:Y:S01]  /*13b30*/  FADD R9, R9, -R69.reuse ;  /* 0x8000004509097221 */ /* 0x100fe20000000000 */
[----:B------:R-:W-:Y:S01]  /*13b40*/  FMUL R5, R5, 1.4426950216293334961 ;  /* 0x3fb8aa3b05057820 */ /* 0x000fe20000400000 */
[--C-:B------:R-:W-:Y:S01]  /*13b50*/  FADD R11, R11, -R69.reuse ;  /* 0x800000450b0b7221 */ /* 0x100fe20000000000 */
[----:B------:R-:W-:Y:S01]  /*13b60*/  FMUL R7, R7, 1.4426950216293334961 ;  /* 0x3fb8aa3b07077820 */ /* 0x000fe20000400000 */
[----:B------:R-:W-:Y:S01]  /*13b70*/  FMUL R9, R9, 1.4426950216293334961 ;  /* 0x3fb8aa3b09097820 */ /* 0x000fe20000400000 */
[----:B------:R0:W-:Y:S01]  /*13b80*/  MUFU.EX2 R6, R5 ;  /* 0x0000000500067308 */ /* 0x0001e20000000800 */
[--C-:B------:R-:W-:Y:S01]  /*13b90*/  FADD R4, R4, -R69.reuse ;  /* 0x8000004504047221 */ /* 0x100fe20000000000 */
[----:B------:R-:W-:Y:S01]  /*13ba0*/  FMUL R11, R11, 1.4426950216293334961 ;  /* 0x3fb8aa3b0b0b7820 */ /* 0x000fe20000400000 */
[--C-:B------:R-:W-:Y:S01]  /*13bb0*/  FADD R13, R13, -R69.reuse ;  /* 0x800000450d0d7221 */ /* 0x100fe20000000000 */
[--C-:B------:R-:W-:Y:S01]  /*13bc0*/  FADD R15, R15, -R69.reuse ;  /* 0x800000450f0f7221 */ /* 0x100fe20000000000 */
[----:B------:R-:W-:Y:S01]  /*13bd0*/  FMUL R4, R4, 1.4426950216293334961 ;  /* 0x3fb8aa3b04047820 */ /* 0x000fe20000400000 */
[--C-:B------:R-:W-:Y:S01]  /*13be0*/  FADD R17, R17, -R69.reuse ;  /* 0x8000004511117221 */ /* 0x100fe20000000000 */
[----:B------:R-:W-:Y:S01]  /*13bf0*/  FMUL R13, R13, 1.4426950216293334961 ;  /* 0x3fb8aa3b0d0d7820 */ /* 0x000fe20000400000 */
[----:B------:R-:W-:Y:S01]  /*13c00*/  FMUL R15, R15, 1.4426950216293334961 ;  /* 0x3fb8aa3b0f0f7820 */ /* 0x000fe20000400000 */
[----:B0-----:R-:W-:Y:S01]  /*13c10*/  FMUL R5, R39, 1.4426950216293334961 ;  /* 0x3fb8aa3b27057820 */ /* 0x001fe20000400000 */
[--C-:B------:R-:W-:Y:S01]  /*13c20*/  FADD R39, R8, -R69.reuse ;  /* 0x8000004508277221 */ /* 0x100fe20000000000 */
[----:B------:R-:W0:Y:S01]  /*13c30*/  MUFU.EX2 R4, R4 ;  /* 0x0000000400047308 */ /* 0x000e220000000800 */
[----:B------:R-:W-:Y:S01]  /*13c40*/  FMUL R17, R17, 1.4426950216293334961 ;  /* 0x3fb8aa3b11117820 */ /* 0x000fe20000400000 */
[--C-:B------:R-:W-:Y:S01]  /*13c50*/  FADD R19, R19, -R69.reuse ;  /* 0x8000004513137221 */ /* 0x100fe20000000000 */
[--C-:B------:R-:W-:Y:S01]  /*13c60*/  FADD R21, R21, -R69.reuse ;  /* 0x8000004515157221 */ /* 0x100fe20000000000 */
[--C-:B------:R-:W-:Y:S01]  /*13c70*/  FADD R40, R23, -R69.reuse ;  /* 0x8000004517287221 */ /* 0x100fe20000000000 */
[--C-:B------:R-:W-:Y:S01]  /*13c80*/  FADD R25, R25, -R69.reuse ;  /* 0x8000004519197221 */ /* 0x100fe20000000000 */
[----:B------:R-:W-:Y:S01]  /*13c90*/  FMUL R19, R19, 1.4426950216293334961 ;  /* 0x3fb8aa3b13137820 */ /* 0x000fe20000400000 */
[----:B------:R-:W-:Y:S01]  /*13ca0*/  FMUL R21, R21, 1.4426950216293334961 ;  /* 0x3fb8aa3b15157820 */ /* 0x000fe20000400000 */
[----:B------:R1:W-:Y:S01]  /*13cb0*/  MUFU.EX2 R8, R7 ;  /* 0x0000000700087308 */ /* 0x0003e20000000800 */
[----:B------:R-:W-:Y:S01]  /*13cc0*/  FMUL R40, R40, 1.4426950216293334961 ;  /* 0x3fb8aa3b28287820 */ /* 0x000fe20000400000 */
[--C-:B------:R-:W-:Y:S01]  /*13cd0*/  FADD R27, R27, -R69.reuse ;  /* 0x800000451b1b7221 */ /* 0x100fe20000000000 */
[--C-:B------:R-:W-:Y:S01]  /*13ce0*/  FADD R29, R29, -R69.reuse ;  /* 0x800000451d1d7221 */ /* 0x100fe20000000000 */
[--C-:B------:R-:W-:Y:S01]  /*13cf0*/  FADD R31, R31, -R69.reuse ;  /* 0x800000451f1f7221 */ /* 0x100fe20000000000 */
[--C-:B------:R-:W-:Y:S01]  /*13d00*/  FADD R33, R33, -R69.reuse ;  /* 0x8000004521217221 */ /* 0x100fe20000000000 */
[--C-:B------:R-:W-:Y:S01]  /*13d10*/  FADD R34, R34, -R69.reuse ;  /* 0x8000004522227221 */ /* 0x100fe20000000000 */
[--C-:B------:R-:W-:Y:S01]  /*13d20*/  FADD R35, R35, -R69.reuse ;  /* 0x8000004523237221 */ /* 0x100fe20000000000 */
[----:B------:R-:W2:Y:S01]  /*13d30*/  MUFU.EX2 R5, R5 ;  /* 0x0000000500057308 */ /* 0x000ea20000000800 */
[----:B-1----:R-:W-:Y:S01]  /*13d40*/  FMUL R7, R39, 1.4426950216293334961 ;  /* 0x3fb8aa3b27077820 */ /* 0x002fe20000400000 */
[----:B------:R-:W-:Y:S01]  /*13d50*/  FADD R39, R10, -R69 ;  /* 0x800000450a277221 */ /* 0x000fe20000000000 */
[----:B0-----:R-:W-:Y:S01]  /*13d60*/  FADD R23, R4, R6 ;  /* 0x0000000604177221 */ /* 0x001fe20000000000 */
[----:B------:R-:W-:Y:S01]  /*13d70*/  FMUL R33, R33, 1.4426950216293334961 ;  /* 0x3fb8aa3b21217820 */ /* 0x000fe20000400000 */
[----:B------:R-:W-:Y:S01]  /*13d80*/  FMUL R34, R34, 1.4426950216293334961 ;  /* 0x3fb8aa3b22227820 */ /* 0x000fe20000400000 */
[----:B------:R-:W-:-:S02]  /*13d90*/  FMUL R35, R35, 1.4426950216293334961 ;  /* 0x3fb8aa3b23237820 */ /* 0x000fc40000400000 */
[----:B------:R0:W-:Y:S08]  /*13da0*/  MUFU.EX2 R10, R9 ;  /* 0x00000009000a7308 */ /* 0x0001f00000000800 */
[----:B------:R-:W1:Y:S01]  /*13db0*/  MUFU.EX2 R7, R7 ;  /* 0x0000000700077308 */ /* 0x000e620000000800 */
[----:B0-----:R-:W-:Y:S01]  /*13dc0*/  FMUL R9, R39, 1.4426950216293334961 ;  /* 0x3fb8aa3b27097820 */ /* 0x001fe20000400000 */
[----:B------:R-:W-:Y:S01]  /*13dd0*/  FADD R39, R12, -R69 ;  /* 0x800000450c277221 */ /* 0x000fe20000000000 */
[----:B--2---:R-:W-:-:S05]  /*13de0*/  FADD R23, R5, R23 ;  /* 0x0000001705177221 */ /* 0x004fca0000000000 */
[----:B------:R0:W-:Y:S08]  /*13df0*/  MUFU.EX2 R12, R11 ;  /* 0x0000000b000c7308 */ /* 0x0001f00000000800 */
[----:B------:R-:W2:Y:S01]  /*13e00*/  MUFU.EX2 R9, R9 ;  /* 0x0000000900097308 */ /* 0x000ea20000000800 */
[----:B0-----:R-:W-:Y:S01]  /*13e10*/  FMUL R11, R39, 1.4426950216293334961 ;  /* 0x3fb8aa3b270b7820 */ /* 0x001fe20000400000 */
[----:B------:R-:W-:-:S06]  /*13e20*/  FADD R39, R14, -R69 ;  /* 0x800000450e277221 */ /* 0x000fcc0000000000 */
[----:B------:R0:W-:Y:S08]  /*13e30*/  MUFU.EX2 R14, R13 ;  /* 0x0000000d000e7308 */ /* 0x0001f00000000800 */
[----:B------:R-:W3:Y:S01]  /*13e40*/  MUFU.EX2 R11, R11 ;  /* 0x0000000b000b7308 */ /* 0x000ee20000000800 */
[----:B0-----:R-:W-:Y:S01]  /*13e50*/  FMUL R13, R39, 1.4426950216293334961 ;  /* 0x3fb8aa3b270d7820 */ /* 0x001fe20000400000 */
[----:B------:R-:W-:-:S06]  /*13e60*/  FADD R39, R16, -R69 ;  /* 0x8000004510277221 */ /* 0x000fcc0000000000 */
[----:B------:R0:W-:Y:S08]  /*13e70*/  MUFU.EX2 R16, R15 ;  /* 0x0000000f00107308 */ /* 0x0001f00000000800 */
[----:B------:R-:W4:Y:S01]  /*13e80*/  MUFU.EX2 R13, R13 ;  /* 0x0000000d000d7308 */ /* 0x000f220000000800 */
[----:B0-----:R-:W-:Y:S01]  /*13e90*/  FMUL R15, R39, 1.4426950216293334961 ;  /* 0x3fb8aa3b270f7820 */ /* 0x001fe20000400000 */
[----:B------:R-:W-:-:S06]  /*13ea0*/  FADD R39, R18, -R69 ;  /* 0x8000004512277221 */ /* 0x000fcc0000000000 */
[----:B------:R0:W-:Y:S08]  /*13eb0*/  MUFU.EX2 R18, R17 ;  /* 0x0000001100127308 */ /* 0x0001f00000000800 */
[----:B------:R-:W1:Y:S01]  /*13ec0*/  MUFU.EX2 R15, R15 ;  /* 0x0000000f000f7308 */ /* 0x000e620000000800 */
        /* <DEDUP_REMOVED lines=11> */
[----:B------:R-:W3:Y:S01]  /*13f80*/  MUFU.EX2 R21, R21 ;  /* 0x0000001500157308 */ /* 0x000ee20000000800 */
[----:B0-----:R-:W-:Y:S01]  /*13f90*/  FADD R40, R8, R23 ;  /* 0x0000001708287221 */ /* 0x001fe20000000000 */
[----:B------:R-:W-:-:S03]  /*13fa0*/  FMUL R23, R39, 1.4426950216293334961 ;  /* 0x3fb8aa3b27177820 */ /* 0x000fc60000400000 */
[----:B-1----:R-:W-:-:S03]  /*13fb0*/  FADD R39, R7, R40 ;  /* 0x0000002807277221 */ /* 0x002fc60000000000 */
[----:B------:R-:W0:Y:S01]  /*13fc0*/  MUFU.EX2 R23, R23 ;  /* 0x0000001700177308 */ /* 0x000e220000000800 */
[----:B------:R-:W-:Y:S01]  /*13fd0*/  FADD R40, R10, R39 ;  /* 0x000000270a287221 */ /* 0x000fe20000000000 */
[----:B------:R-:W-:-:S03]  /*13fe0*/  FMUL R39, R25, 1.4426950216293334961 ;  /* 0x3fb8aa3b19277820 */ /* 0x000fc60000400000 */
[----:B--2---:R-:W-:Y:S01]  /*13ff0*/  FADD R25, R9, R40 ;  /* 0x0000002809197221 */ /* 0x004fe20000000000 */
[----:B------:R-:W-:Y:S02]  /*14000*/  FADD R40, R26, -R69 ;  /* 0x800000451a287221 */ /* 0x000fe40000000000 */
[----:B------:R1:W2:Y:S08]  /*14010*/  MUFU.EX2 R26, R39 ;  /* 0x00000027001a7308 */ /* 0x0002b00000000800 */
[----:B------:R-:W-:Y:S01]  /*14020*/  MUFU.EX2 R33, R33 ;  /* 0x0000002100217308 */ /* 0x000fe20000000800 */
[----:B-1----:R-:W-:Y:S01]  /*14030*/  FADD R39, R12, R25 ;  /* 0x000000190c277221 */ /* 0x002fe20000000000 */
[----:B------:R-:W-:-:S03]  /*14040*/  FMUL R25, R40, 1.4426950216293334961 ;  /* 0x3fb8aa3b28197820 */ /* 0x000fc60000400000 */
[----:B---3--:R-:W-:-:S03]  /*14050*/  FADD R39, R11, R39 ;  /* 0x000000270b277221 */ /* 0x008fc60000000000 */
[----:B------:R-:W1:Y:S01]  /*14060*/  MUFU.EX2 R25, R25 ;  /* 0x0000001900197308 */ /* 0x000e620000000800 */
[----:B------:R-:W-:Y:S01]  /*14070*/  FADD R40, R14, R39 ;  /* 0x000000270e287221 */ /* 0x000fe20000000000 */
[----:B------:R-:W-:-:S03]  /*14080*/  FMUL R39, R27, 1.4426950216293334961 ;  /* 0x3fb8aa3b1b277820 */ /* 0x000fc60000400000 */
[----:B----4-:R-:W-:Y:S01]  /*14090*/  FADD R27, R13, R40 ;  /* 0x000000280d1b7221 */ /* 0x010fe20000000000 */
[----:B------:R-:W-:Y:S02]  /*140a0*/  FADD R40, R28, -R69 ;  /* 0x800000451c287221 */ /* 0x000fe40000000000 */
[----:B------:R3:W4:Y:S08]  /*140b0*/  MUFU.EX2 R28, R39 ;  /* 0x00000027001c7308 */ /* 0x0007300000000800 */
[----:B------:R-:W-:Y:S01]  /*140c0*/  MUFU.EX2 R34, R34 ;  /* 0x0000002200227308 */ /* 0x000fe20000000800 */
[----:B---3--:R-:W-:Y:S01]  /*140d0*/  FADD R39, R16, R27 ;  /* 0x0000001b10277221 */ /* 0x008fe20000000000 */
[----:B------:R-:W-:-:S03]  /*140e0*/  FMUL R27, R40, 1.4426950216293334961 ;  /* 0x3fb8aa3b281b7820 */ /* 0x000fc60000400000 */
[----:B------:R-:W-:-:S03]  /*140f0*/  FADD R39, R15, R39 ;  /* 0x000000270f277221 */ /* 0x000fc60000000000 */
[----:B------:R-:W3:Y:S01]  /*14100*/  MUFU.EX2 R27, R27 ;  /* 0x0000001b001b7308 */ /* 0x000ee20000000800 */
[----:B------:R-:W-:Y:S01]  /*14110*/  FADD R40, R18, R39 ;  /* 0x0000002712287221 */ /* 0x000fe20000000000 */
[----:B------:R-:W-:-:S03]  /*14120*/  FMUL R39, R29, 1.4426950216293334961 ;  /* 0x3fb8aa3b1d277820 */ /* 0x000fc60000400000 */
[----:B------:R-:W-:Y:S01]  /*14130*/  FADD R29, R17, R40 ;  /* 0x00000028111d7221 */ /* 0x000fe20000000000 */
[----:B------:R-:W-:Y:S02]  /*14140*/  FADD R40, R30, -R69 ;  /* 0x800000451e287221 */ /* 0x000fe40000000000 */
[----:B------:R0:W1:Y:S08]  /*14150*/  MUFU.EX2 R30, R39 ;  /* 0x00000027001e7308 */ /* 0x0000700000000800 */
[----:B------:R-:W-:Y:S01]  /*14160*/  MUFU.EX2 R35, R35 ;  /* 0x0000002300237308 */ /* 0x000fe20000000800 */
[----:B0-----:R-:W-:Y:S01]  /*14170*/  FADD R39, R20, R29 ;  /* 0x0000001d14277221 */ /* 0x001fe20000000000 */
[----:B------:R-:W-:-:S03]  /*14180*/  FMUL R29, R40, 1.4426950216293334961 ;  /* 0x3fb8aa3b281d7820 */ /* 0x000fc60000400000 */
[----:B------:R-:W-:-:S03]  /*14190*/  FADD R39, R19, R39 ;  /* 0x0000002713277221 */ /* 0x000fc60000000000 */
[----:B------:R-:W0:Y:S01]  /*141a0*/  MUFU.EX2 R29, R29 ;  /* 0x0000001d001d7308 */ /* 0x000e220000000800 */
[----:B------:R-:W-:Y:S01]  /*141b0*/  FADD R40, R22, R39 ;  /* 0x0000002716287221 */ /* 0x000fe20000000000 */
[----:B------:R-:W-:-:S03]  /*141c0*/  FMUL R39, R31, 1.4426950216293334961 ;  /* 0x3fb8aa3b1f277820 */ /* 0x000fc60000400000 */
[----:B------:R-:W-:Y:S01]  /*141d0*/  FADD R31, R21, R40 ;  /* 0x00000028151f7221 */ /* 0x000fe20000000000 */
[----:B------:R-:W-:Y:S02]  /*141e0*/  FADD R40, R32, -R69 ;  /* 0x8000004520287221 */ /* 0x000fe40000000000 */
[----:B------:R0:W1:Y:S02]  /*141f0*/  MUFU.EX2 R32, R39 ;  /* 0x0000002700207308 */ /* 0x0000640000000800 */
[----:B0-----:R-:W-:Y:S01]  /*14200*/  FADD R39, R24, R31 ;  /* 0x0000001f18277221 */ /* 0x001fe20000000000 */
[----:B------:R-:W-:-:S03]  /*14210*/  FMUL R31, R40, 1.4426950216293334961 ;  /* 0x3fb8aa3b281f7820 */ /* 0x000fc60000400000 */
[----:B------:R-:W-:-:S03]  /*14220*/  FADD R39, R23, R39 ;  /* 0x0000002717277221 */ /* 0x000fc60000000000 */
[----:B------:R-:W0:Y:S01]  /*14230*/  MUFU.EX2 R31, R31 ;  /* 0x0000001f001f7308 */ /* 0x000e220000000800 */
[----:B--2---:R-:W-:-:S04]  /*14240*/  FADD R39, R26, R39 ;  /* 0x000000271a277221 */ /* 0x004fc80000000000 */
[----:B-1----:R-:W-:-:S04]  /*14250*/  FADD R39, R25, R39 ;  /* 0x0000002719277221 */ /* 0x002fc80000000000 */
[----:B----4-:R-:W-:-:S04]  /*14260*/  FADD R39, R28, R39 ;  /* 0x000000271c277221 */ /* 0x010fc80000000000 */
[----:B---3--:R-:W-:-:S04]  /*14270*/  FADD R39, R27, R39 ;  /* 0x000000271b277221 */ /* 0x008fc80000000000 */
[----:B------:R-:W-:-:S04]  /*14280*/  FADD R39, R30, R39 ;  /* 0x000000271e277221 */ /* 0x000fc80000000000 */
[----:B------:R-:W-:-:S04]  /*14290*/  FADD R39, R29, R39 ;  /* 0x000000271d277221 */ /* 0x000fc80000000000 */
[----:B------:R-:W-:-:S04]  /*142a0*/  FADD R39, R32, R39 ;  /* 0x0000002720277221 */ /* 0x000fc80000000000 */
[----:B0-----:R-:W-:-:S04]  /*142b0*/  FADD R39, R31, R39 ;  /* 0x000000271f277221 */ /* 0x001fc80000000000 */
[----:B------:R-:W-:-:S04]  /*142c0*/  FADD R39, R33, R39 ;  /* 0x0000002721277221 */ /* 0x000fc80000000000 */
[----:B------:R-:W-:-:S04]  /*142d0*/  FADD R39, R34, R39 ;  /* 0x0000002722277221 */ /* 0x000fc80000000000 */
[----:B------:R-:W-:-:S05]  /*142e0*/  FADD R39, R35, R39 ;  /* 0x0000002723277221 */ /* 0x000fca0000000000 */
[----:B------:R-:W0:Y:S02]  /*142f0*/  SHFL.BFLY PT, R40, R39, 0x10, 0x1f ;  /* 0x0e001f0027287f89 */ /* 0x000e2400000e0000 */
[----:B0-----:R-:W-:-:S05]  /*14300*/  FADD R40, R39, R40 ;  /* 0x0000002827287221 */ /* 0x001fca0000000000 */
[----:B------:R-:W-:Y:S01]  /*14310*/  @!P1 STS [R37+UR4+0x10000], R40 ;  /* 0x0100002825009988 */ /* 0x000fe20008000804 */
[----:B------:R-:W-:Y:S06]  /*14320*/  BAR.SYNC.DEFER_BLOCKING 0x0 ;  /* 0x0000000000007b1d */ /* 0x000fec0000010000 */
[----:B------:R-:W0:Y:S04]  /*14330*/  @!P2 LDS R76, [R38+0x10000] ;  /* 0x01000000264ca984 */ /* 0x000e280000000800 */
[----:B0-----:R-:W0:Y:S02]  /*14340*/  SHFL.BFLY PT, R37, R76, 0x1, 0x1f ;  /* 0x0c201f004c257f89 */ /* 0x001e2400000e0000 */
[----:B0-----:R-:W-:-:S05]  /*14350*/  FADD R37, R76, R37 ;  /* 0x000000254c257221 */ /* 0x001fca0000000000 */
[----:B------:R0:W-:Y:S01]  /*14360*/  @P3 STS [R38+0x10000], R37 ;  /* 0x0100002526003388 */ /* 0x0001e20000000800 */
[----:B------:R-:W-:Y:S06]  /*14370*/  BAR.SYNC.DEFER_BLOCKING 0x0 ;  /* 0x0000000000007b1d */ /* 0x000fec0000010000 */
[----:B------:R-:W1:Y:S01]  /*14380*/  LDS R78, [R78+UR4+0x10000] ;  /* 0x010000044e4e7984 */ /* 0x000e620008000800 */
[----:B------:R-:W2:Y:S02]  /*14390*/  SYNCS.PHASECHK.TRANS64.TRYWAIT P4, [UR6], R36 ;  /* 0x00000024ff0075a7 */ /* 0x000ea40008081106 */
[----:B012---:R-:W-:Y:S05]  /*143a0*/  @!P4 BRA `(.L_x_15) ;  /* 0x0000005400ecc947 */ /* 0x007fea0003800000 */
.L_x_24:
[----:B------:R-:W2:Y:S04]  /*143b0*/  LDL.64 R40, [R1+0x310] ;  /* 0x0003100001287983 */ /* 0x000ea80000100a00 */
[----:B------:R-:W3:Y:S04]  /*143c0*/  LDL.64 R44, [R1+0x330] ;  /* 0x00033000012c7983 */ /* 0x000ee80000100a00 */
[----:B------:R-:W4:Y:S04]  /*143d0*/  LDL.64 R38, [R1+0x2f0] ;  /* 0x0002f00001267983 */ /* 0x000f280000100a00 */
[----:B------:R-:W4:Y:S04]  /*143e0*/  LDL R37, [R1+0x734] ;  /* 0x0007340001257983 */ /* 0x000f280000100800 */
[----:B------:R-:W4:Y:S04]  /*143f0*/  LDL.64 R42, [R1+0x250] ;  /* 0x00025000012a7983 */ /* 0x000f280000100a00 */
[----:B------:R-:W4:Y:S01]  /*14400*/  LDL.64 R46, [R1+0x350] ;  /* 0x00035000012e7983 */ /* 0x000f220000100a00 */
[----:B------:R-:W-:-:S03]  /*14410*/  F2FP.F16.F32.PACK_AB R4, R6, R4 ;  /* 0x000000040604723e */ /* 0x000fc600000000ff */
[----:B------:R-:W4:Y:S01]  /*14420*/  LDL.64 R60, [R1+0x2d0] ;  /* 0x0002d000013c7983 */ /* 0x000f220000100a00 */
[----:B------:R-:W-:-:S03]  /*14430*/  F2FP.F16.F32.PACK_AB R6, R10, R7 ;  /* 0x000000070a06723e */ /* 0x000fc600000000ff */
[----:B------:R-:W4:Y:S01]  /*14440*/  LDL.64 R56, [R1+0x290] ;  /* 0x0002900001387983 */ /* 0x000f220000100a00 */
[----:B------:R-:W-:-:S03]  /*14450*/  F2FP.F16.F32.PACK_AB R5, R8, R5 ;  /* 0x000000050805723e */ /* 0x000fc600000000ff */
[----:B------:R-:W4:Y:S01]  /*14460*/  LDL.64 R58, [R1+0x2b0] ;  /* 0x0002b000013a7983 */ /* 0x000f220000100a00 */
[----:B------:R-:W-:-:S03]  /*14470*/  F2FP.F16.F32.PACK_AB R7, R12, R9 ;  /* 0x000000090c07723e */ /* 0x000fc600000000ff */
[----:B------:R-:W4:Y:S01]  /*14480*/  LDL.64 R54, [R1+0x270] ;  /* 0x0002700001367983 */ /* 0x000f220000100a00 */
[----:B------:R-:W-:Y:S02]  /*14490*/  F2FP.F16.F32.PACK_AB R8, R14, R11 ;  /* 0x0000000b0e08723e */ /* 0x000fe400000000ff */
[----:B------:R-:W-:Y:S01]  /*144a0*/  F2FP.F16.F32.PACK_AB R9, R16, R13 ;  /* 0x0000000d1009723e */ /* 0x000fe200000000ff */
[----:B------:R-:W4:Y:S01]  /*144b0*/  LDL.64 R50, [R1+0x1d0] ;  /* 0x0001d00001327983 */ /* 0x000f220000100a00 */
[----:B------:R-:W-:Y:S02]  /*144c0*/  F2FP.F16.F32.PACK_AB R14, R26, R23 ;  /* 0x000000171a0e723e */ /* 0x000fe400000000ff */
[----:B------:R-:W-:Y:S01]  /*144d0*/  F2FP.F16.F32.PACK_AB R16, R30, R27 ;  /* 0x0000001b1e10723e */ /* 0x000fe200000000ff */
[----:B------:R-:W4:Y:S01]  /*144e0*/  LDL.64 R48, [R1+0x1b0] ;  /* 0x0001b00001307983 */ /* 0x000f220000100a00 */
[----:B------:R-:W-:Y:S02]  /*144f0*/  F2FP.F16.F32.PACK_AB R12, R22, R19 ;  /* 0x00000013160c723e */ /* 0x000fe400000000ff */
[----:B------:R-:W-:Y:S01]  /*14500*/  F2FP.F16.F32.PACK_AB R19, R35, R34 ;  /* 0x000000222313723e */ /* 0x000fe200000000ff */
        /* <DEDUP_REMOVED lines=8> */
[----:B------:R-:W4:Y:S04]  /*14590*/  LDL.64 R62, [R1+0x48] ;  /* 0x00004800013e7983 */ /* 0x000f280000100a00 */
[----:B------:R-:W4:Y:S01]  /*145a0*/  LDL.64 R66, [R1+0x28] ;  /* 0x0000280001427983 */ /* 0x000f220000100a00 */
[----:B--2--5:R-:W-:-:S03]  /*145b0*/  IMAD.WIDE R26, R0, 0x2, R40 ;  /* 0x00000002001a7825 */ /* 0x024fc600078e0228 */
[----:B------:R-:W2:Y:S01]  /*145c0*/  LDL.64 R40, [R1+0x1f0] ;  /* 0x0001f00001287983 */ /* 0x000ea20000100a00 */
[----:B---3--:R-:W-:-:S03]  /*145d0*/  IMAD.WIDE R22, R0, 0x2, R44 ;  /* 0x0000000200167825 */ /* 0x008fc600078e022c */
[----:B------:R-:W3:Y:S01]  /*145e0*/  LDL.64 R44, [R1+0x210] ;  /* 0x00021000012c7983 */ /* 0x000ee20000100a00 */
[----:B----4-:R-:W-:-:S03]  /*145f0*/  IMAD.WIDE R20, R0, 0x2, R38 ;  /* 0x0000000200147825 */ /* 0x010fc600078e0226 */
[----:B------:R-:W4:Y:S01]  /*14600*/  LDL.64 R38, [R1+0x170] ;  /* 0x0001700001267983 */ /* 0x000f220000100a00 */
[----:B------:R-:W-:-:S03]  /*14610*/  R2UR UR6, R37 ;  /* 0x00000000250672ca */ /* 0x000fc600000e0000 */
[----:B------:R-:W4:Y:S04]  /*14620*/  LDL.64 R36, [R1+0x150] ;  /* 0x0001500001247983 */ /* 0x000f280000100a00 */
[----:B------:R-:W4:Y:S04]  /*14630*/  LDG.E.U16 R26, desc[UR8][R26.64] ;  /* 0x000000081a1a7981 */ /* 0x000f28000c1e1500 */
[----:B------:R0:W4:Y:S02]  /*14640*/  LDG.E.U16 R27, desc[UR8][R20.64] ;  /* 0x00000008141b7981 */ /* 0x000124000c1e1500 */
[----:B0-----:R-:W-:-:S02]  /*14650*/  IMAD.WIDE R20, R0, 0x2, R42 ;  /* 0x0000000200147825 */ /* 0x001fc400078e022a */
[----:B------:R-:W4:Y:S02]  /*14660*/  LDL.64 R42, [R1+0xd0] ;  /* 0x0000d000012a7983 */ /* 0x000f240000100a00 */
[C---:B------:R-:W-:Y:S02]  /*14670*/  IMAD.WIDE R28, R0.reuse, 0x2, R46 ;  /* 0x00000002001c7825 */ /* 0x040fe400078e022e */
[----:B------:R-:W4:Y:S01]  /*14680*/  LDL.64 R46, [R1+0x190] ;  /* 0x00019000012e7983 */ /* 0x000f220000100a00 */
[----:B------:R-:W-:Y:S01]  /*14690*/  F2FP.F16.F32.PACK_AB R18, R33, R31 ;  /* 0x0000001f2112723e */ /* 0x000fe200000000ff */
[C---:B------:R-:W-:Y:S02]  /*146a0*/  IMAD.WIDE R24, R0.reuse, 0x2, R60 ;  /* 0x0000000200187825 */ /* 0x040fe400078e023c */
[----:B------:R-:W4:Y:S01]  /*146b0*/  LDG.E.U16 R28, desc[UR8][R28.64] ;  /* 0x000000081c1c7981 */ /* 0x000f22000c1e1500 */
[----:B------:R-:W-:Y:S01]  /*146c0*/  STTM.16dp32bit_t0_t15.x16 tmem[UR6], R4 ;  /* 0x00000004000079ed */ /* 0x000fe20008a00006 */
[----:B------:R0:W-:Y:S02]  /*146d0*/  STTM.16dp32bit_t16_t31.x16 tmem[UR6+0x10], R4 ;  /* 0x00001004000079ed */ /* 0x0001e40008a20006 */
[----:B------:R-:W4:Y:S04]  /*146e0*/  LDG.E.U16 R24, desc[UR8][R24.64] ;  /* 0x0000000818187981 */ /* 0x000f28000c1e1500 */
[----:B------:R-:W4:Y:S04]  /*146f0*/  LDL.64 R30, [R1+0xb0] ;  /* 0x0000b000011e7983 */ /* 0x000f280000100a00 */
[----:B------:R1:W4:Y:S04]  /*14700*/  LDG.E.U16 R29, desc[UR8][R22.64] ;  /* 0x00000008161d7981 */ /* 0x000328000c1e1500 */
[----:B------:R-:W4:Y:S04]  /*14710*/  LDL.64 R32, [R1+0xf0] ;  /* 0x0000f00001207983 */ /* 0x000f280000100a00 */
[----:B------:R-:W4:Y:S01]  /*14720*/  LDG.E.U16 R20, desc[UR8][R20.64] ;  /* 0x0000000814147981 */ /* 0x000f22000c1e1500 */
[----:B-1----:R-:W-:-:S03]  /*14730*/  IMAD.WIDE R22, R0, 0x2, R56 ;  /* 0x0000000200167825 */ /* 0x002fc600078e0238 */
[----:B------:R-:W4:Y:S04]  /*14740*/  LDL.64 R56, [R1+0x328] ;  /* 0x0003280001387983 */ /* 0x000f280000100a00 */
[----:B------:R-:W4:Y:S04]  /*14750*/  LDG.E.U16 R22, desc[UR8][R22.64] ;  /* 0x0000000816167981 */ /* 0x000f28000c1e1500 */
[----:B------:R-:W4:Y:S01]  /*14760*/  LDL.64 R60, [R1+0x168] ;  /* 0x00016800013c7983 */ /* 0x000f220000100a00 */
[----:B0-----:R-:W-:-:S03]  /*14770*/  IMAD.WIDE R6, R0, 0x2, R58 ;  /* 0x0000000200067825 */ /* 0x001fc600078e023a */
[----:B------:R-:W4:Y:S01]  /*14780*/  LDL.64 R10, [R1+0x110] ;  /* 0x00011000010a7983 */ /* 0x000f220000100a00 */
[----:B------:R-:W-:-:S03]  /*14790*/  IMAD.WIDE R4, R0, 0x2, R54 ;  /* 0x0000000200047825 */ /* 0x000fc600078e0236 */
[----:B------:R-:W4:Y:S01]  /*147a0*/  LDG.E.U16 R25, desc[UR8][R6.64] ;  /* 0x0000000806197981 */ /* 0x000f22000c1e1500 */
[----:B------:R-:W-:-:S03]  /*147b0*/  IMAD.WIDE R16, R0, 0x2, R50 ;  /* 0x0000000200107825 */ /* 0x000fc600078e0232 */
[----:B------:R0:W4:Y:S04]  /*147c0*/  LDG.E.U16 R23, desc[UR8][R4.64] ;  /* 0x0000000804177981 */ /* 0x000128000c1e1500 */
[----:B------:R-:W4:Y:S04]  /*147d0*/  LDL.64 R54, [R1+0x2e8] ;  /* 0x0002e80001367983 */ /* 0x000f280000100a00 */
[----:B------:R-:W4:Y:S01]  /*147e0*/  LDG.E.U16 R16, desc[UR8][R16.64] ;  /* 0x0000000810107981 */ /* 0x000f22000c1e1500 */
[----:B0-----:R-:W-:-:S03]  /*147f0*/  IMAD.WIDE R4, R0, 0x2, R48 ;  /* 0x0000000200047825 */ /* 0x001fc600078e0230 */
[----:B------:R-:W4:Y:S01]  /*14800*/  LDL.64 R48, [R1+0x2c8] ;  /* 0x0002c80001307983 */ /* 0x000f220000100a00 */
[----:B------:R-:W-:-:S03]  /*14810*/  IMAD.WIDE R8, R0, 0x2, R52 ;  /* 0x0000000200087825 */ /* 0x000fc600078e0234 */
[----:B------:R-:W4:Y:S04]  /*14820*/  LDL.64 R52, [R1+0x2a8] ;  /* 0x0002a80001347983 */ /* 0x000f280000100a00 */
[----:B------:R0:W4:Y:S04]  /*14830*/  LDG.E.U16 R17, desc[UR8][R4.64] ;  /* 0x0000000804117981 */ /* 0x000128000c1e1500 */
[----:B------:R-:W4:Y:S04]  /*14840*/  LDG.E.U16 R21, desc[UR8][R8.64] ;  /* 0x0000000808157981 */ /* 0x000f28000c1e1500 */
[----:B------:R-:W4:Y:S01]  /*14850*/  LDL.64 R50, [R1+0x288] ;  /* 0x0002880001327983 */ /* 0x000f220000100a00 */
[----:B0-----:R-:W-:-:S03]  /*14860*/  IMAD.WIDE R4, R0, 0x2, R34 ;  /* 0x0000000200047825 */ /* 0x001fc600078e0222 */
[----:B------:R-:W4:Y:S04]  /*14870*/  LDL.64 R34, [R1+0x10] ;  /* 0x0000100001227983 */ /* 0x000f280000100a00 */
[----:B------:R-:W4:Y:S01]  /*14880*/  LDL.64 R58, [R1+0x1a8] ;  /* 0x0001a800013a7983 */ /* 0x000f220000100a00 */
[----:B--2---:R-:W-:-:S03]  /*14890*/  IMAD.WIDE R6, R0, 0x2, R40 ;  /* 0x0000000200067825 */ /* 0x004fc600078e0228 */
[----:B------:R-:W2:Y:S01]  /*148a0*/  LDL.64 R40, [R1+0x70] ;  /* 0x0000700001287983 */ /* 0x000ea20000100a00 */
[----:B---3--:R-:W-:-:S03]  /*148b0*/  IMAD.WIDE R18, R0, 0x2, R44 ;  /* 0x0000000200127825 */ /* 0x008fc600078e022c */
[----:B------:R-:W3:Y:S04]  /*148c0*/  LDL.64 R44, [R1+0x90] ;  /* 0x00009000012c7983 */ /* 0x000ee80000100a00 */
[----:B------:R-:W3:Y:S01]  /*148d0*/  LDG.E.U16 R18, desc[UR8][R18.64] ;  /* 0x0000000812127981 */ /* 0x000ee2000c1e1500 */
[----:B----4-:R-:W-:-:S03]  /*148e0*/  IMAD.WIDE R12, R0, 0x2, R36 ;  /* 0x00000002000c7825 */ /* 0x010fc600078e0224 */
[----:B------:R-:W4:Y:S04]  /*148f0*/  LDL.64 R36, [R1+0x30] ;  /* 0x0000300001247983 */ /* 0x000f280000100a00 */
[----:B------:R-:W4:Y:S04]  /*14900*/  LDG.E.U16 R12, desc[UR8][R12.64] ;  /* 0x000000080c0c7981 */ /* 0x000f28000c1e1500 */
[----:B------:R0:W4:Y:S04]  /*14910*/  LDG.E.U16 R19, desc[UR8][R6.64] ;  /* 0x0000000806137981 */ /* 0x000128000c1e1500 */
[----:B------:R1:W4:Y:S01]  /*14920*/  LDG.E.U16 R13, desc[UR8][R4.64] ;  /* 0x00000008040d7981 */ /* 0x000322000c1e1500 */
[----:B0-----:R-:W-:-:S03]  /*14930*/  IMAD.WIDE R6, R0, 0x2, R38 ;  /* 0x0000000200067825 */ /* 0x001fc600078e0226 */
[----:B------:R-:W4:Y:S01]  /*14940*/  LDL.64 R38, [R1+0x50] ;  /* 0x0000500001267983 */ /* 0x000f220000100a00 */
[----:B-1----:R-:W-:-:S03]  /*14950*/  IMAD.WIDE R4, R0, 0x2, R42 ;  /* 0x0000000200047825 */ /* 0x002fc600078e022a */
[----:B------:R-:W4:Y:S01]  /*14960*/  LDL.64 R42, [R1+0x348] ;  /* 0x00034800012a7983 */ /* 0x000f220000100a00 */
[----:B------:R-:W-:-:S03]  /*14970*/  IMAD.WIDE R14, R0, 0x2, R46 ;  /* 0x00000002000e7825 */ /* 0x000fc600078e022e */
[----:B------:R-:W4:Y:S04]  /*14980*/  LDL.64 R46, [R1+0x308] ;  /* 0x00030800012e7983 */ /* 0x000f280000100a00 */
[----:B------:R-:W4:Y:S04]  /*14990*/  LDG.E.U16 R14, desc[UR8][R14.64] ;  /* 0x000000080e0e7981 */ /* 0x000f28000c1e1500 */
[----:B------:R-:W4:Y:S04]  /*149a0*/  LDG.E.U16 R4, desc[UR8][R4.64] ;  /* 0x0000000804047981 */ /* 0x000f28000c1e1500 */
[----:B------:R2:W4:Y:S01]  /*149b0*/  LDG.E.U16 R15, desc[UR8][R6.64] ;  /* 0x00000008060f7981 */ /* 0x000522000c1e1500 */
[----:B------:R-:W-:-:S04]  /*149c0*/  IMAD.WIDE R30, R0, 0x2, R30 ;  /* 0x00000002001e7825 */ /* 0x000fc800078e021e */
[----:B------:R-:W-:-:S04]  /*149d0*/  IMAD.WIDE R32, R0, 0x2, R32 ;  /* 0x0000000200207825 */ /* 0x000fc800078e0220 */
[----:B------:R-:W-:-:S06]  /*149e0*/  IMAD.WIDE R10, R0, 0x2, R10 ;  /* 0x00000002000a7825 */ /* 0x000fcc00078e020a */
[----:B------:R-:W4:Y:S04]  /*149f0*/  LDG.E.U16 R10, desc[UR8][R10.64] ;  /* 0x000000080a0a7981 */ /* 0x000f28000c1e1500 */
[----:B------:R-:W4:Y:S01]  /*14a00*/  LDG.E.U16 R11, desc[UR8][R32.64] ;  /* 0x00000008200b7981 */ /* 0x000f22000c1e1500 */
[----:B--2---:R-:W-:-:S05]  /*14a10*/  IMAD.WIDE R6, R0, 0x2, R40 ;  /* 0x0000000200067825 */ /* 0x004fca00078e0228 */
[----:B------:R0:W2:Y:S01]  /*14a20*/  LDG.E.U16 R41, desc[UR8][R6.64] ;  /* 0x0000000806297981 */ /* 0x0000a2000c1e1500 */
[----:B---3--:R-:W-:-:S03]  /*14a30*/  IMAD.WIDE R8, R0, 0x2, R44 ;  /* 0x0000000200087825 */ /* 0x008fc600078e022c */
[----:B------:R-:W3:Y:S04]  /*14a40*/  LDG.E.U16 R45, desc[UR8][R30.64] ;  /* 0x000000081e2d7981 */ /* 0x000ee8000c1e1500 */
[----:B------:R4:W2:Y:S01]  /*14a50*/  LDG.E.U16 R44, desc[UR8][R8.64] ;  /* 0x00000008082c7981 */ /* 0x0008a2000c1e1500 */
[----:B0-----:R-:W-:-:S04]  /*14a60*/  IMAD.WIDE R6, R0, 0x2, R34 ;  /* 0x0000000200067825 */ /* 0x001fc800078e0222 */
[----:B----4-:R-:W-:-:S04]  /*14a70*/  IMAD.WIDE R8, R0, 0x2, R36 ;  /* 0x0000000200087825 */ /* 0x010fc800078e0224 */
[C---:B------:R-:W-:Y:S02]  /*14a80*/  IMAD.WIDE R30, R0.reuse, 0x2, R38 ;  /* 0x00000002001e7825 */ /* 0x040fe400078e0226 */
[----:B------:R0:W4:Y:S04]  /*14a90*/  LDG.E.U16 R38, desc[UR8][R6.64] ;  /* 0x0000000806267981 */ /* 0x000128000c1e1500 */
[----:B------:R-:W2:Y:S04]  /*14aa0*/  LDG.E.U16 R40, desc[UR8][R30.64] ;  /* 0x000000081e287981 */ /* 0x000ea8000c1e1500 */
[----:B------:R-:W2:Y:S01]  /*14ab0*/  LDG.E.U16 R39, desc[UR8][R8.64] ;  /* 0x0000000808277981 */ /* 0x000ea2000c1e1500 */
[----:B0-----:R-:W-:-:S05]  /*14ac0*/  IMAD.WIDE R6, R0, 0x2, R112 ;  /* 0x0000000200067825 */ /* 0x001fca00078e0270 */
[----:B------:R0:W2:Y:S02]  /*14ad0*/  LDG.E.U16 R36, desc[UR8][R6.64] ;  /* 0x0000000806247981 */ /* 0x0000a4000c1e1500 */
[----:B0-----:R-:W-:-:S05]  /*14ae0*/  IMAD.WIDE R6, R0, 0x2, R104 ;  /* 0x0000000200067825 */ /* 0x001fca00078e0268 */
[----:B------:R0:W2:Y:S02]  /*14af0*/  LDG.E.U16 R35, desc[UR8][R6.64] ;  /* 0x0000000806237981 */ /* 0x0000a4000c1e1500 */
[----:B0-----:R-:W-:-:S05]  /*14b00*/  IMAD.WIDE R6, R0, 0x2, R96 ;  /* 0x0000000200067825 */ /* 0x001fca00078e0260 */
[----:B------:R0:W2:Y:S02]  /*14b10*/  LDG.E.U16 R34, desc[UR8][R6.64] ;  /* 0x0000000806227981 */ /* 0x0000a4000c1e1500 */
[----:B0-----:R-:W-:-:S05]  /*14b20*/  IMAD.WIDE R6, R0, 0x2, R88 ;  /* 0x0000000200067825 */ /* 0x001fca00078e0258 */
[----:B------:R0:W2:Y:S02]  /*14b30*/  LDG.E.U16 R33, desc[UR8][R6.64] ;  /* 0x0000000806217981 */ /* 0x0000a4000c1e1500 */
[C---:B0-----:R-:W-:Y:S02]  /*14b40*/  IMAD.WIDE R6, R0.reuse, 0x2, R42 ;  /* 0x0000000200067825 */ /* 0x041fe400078e022a */
[----:B------:R-:W2:Y:S04]  /*14b50*/  LDL.64 R42, [R1+0x268] ;  /* 0x00026800012a7983 */ /* 0x000ea80000100a00 */
[----:B------:R0:W3:Y:S02]  /*14b60*/  LDG.E.U16 R32, desc[UR8][R6.64] ;  /* 0x0000000806207981 */ /* 0x0000e4000c1e1500 */
[----:B0-----:R-:W-:-:S02]  /*14b70*/  IMAD.WIDE R6, R0, 0x2, R56 ;  /* 0x0000000200067825 */ /* 0x001fc400078e0238 */
[----:B------:R-:W3:Y:S04]  /*14b80*/  LDL.64 R56, [R1+0x1e8] ;  /* 0x0001e80001387983 */ /* 0x000ee80000100a00 */
[----:B------:R0:W3:Y:S02]  /*14b90*/  LDG.E.U16 R31, desc[UR8][R6.64] ;  /* 0x00000008061f7981 */ /* 0x0000e4000c1e1500 */
[C---:B0-----:R-:W-:Y:S02]  /*14ba0*/  IMAD.WIDE R6, R0.reuse, 0x2, R46 ;  /* 0x0000000200067825 */ /* 0x041fe400078e022e */
[----:B------:R-:W3:Y:S04]  /*14bb0*/  LDL.64 R46, [R1+0x248] ;  /* 0x00024800012e7983 */ /* 0x000ee80000100a00 */
[----:B------:R0:W4:Y:S02]  /*14bc0*/  LDG.E.U16 R30, desc[UR8][R6.64] ;  /* 0x00000008061e7981 */ /* 0x000124000c1e1500 */
[----:B0-----:R-:W-:-:S02]  /*14bd0*/  IMAD.WIDE R6, R0, 0x2, R54 ;  /* 0x0000000200067825 */ /* 0x001fc400078e0236 */
[----:B------:R-:W4:Y:S04]  /*14be0*/  LDL.64 R54, [R1+0x228] ;  /* 0x0002280001367983 */ /* 0x000f280000100a00 */
[----:B------:R0:W4:Y:S02]  /*14bf0*/  LDG.E.U16 R5, desc[UR8][R6.64] ;  /* 0x0000000806057981 */ /* 0x000124000c1e1500 */
[C---:B0-----:R-:W-:Y:S02]  /*14c00*/  IMAD.WIDE R6, R0.reuse, 0x2, R48 ;  /* 0x0000000200067825 */ /* 0x041fe400078e0230 */
[----:B------:R-:W4:Y:S02]  /*14c10*/  LDL.64 R48, [R1+0x208] ;  /* 0x0002080001307983 */ /* 0x000f240000100a00 */
[----:B------:R-:W-:-:S02]  /*14c20*/  IMAD.WIDE R8, R0, 0x2, R120 ;  /* 0x0000000200087825 */ /* 0x000fc400078e0278 */
[----:B------:R-:W4:Y:S04]  /*14c30*/  LDG.E.U16 R6, desc[UR8][R6.64] ;  /* 0x0000000806067981 */ /* 0x000f28000c1e1500 */
[----:B------:R0:W4:Y:S02]  /*14c40*/  LDG.E.U16 R37, desc[UR8][R8.64] ;  /* 0x0000000808257981 */ /* 0x000124000c1e1500 */
[C---:B0-----:R-:W-:Y:S02]  /*14c50*/  IMAD.WIDE R8, R0.reuse, 0x2, R52 ;  /* 0x0000000200087825 */ /* 0x041fe400078e0234 */
[----:B------:R-:W4:Y:S04]  /*14c60*/  LDL.64 R52, [R1+0x188] ;  /* 0x0001880001347983 */ /* 0x000f280000100a00 */
[----:B------:R0:W4:Y:S02]  /*14c70*/  LDG.E.U16 R7, desc[UR8][R8.64] ;  /* 0x0000000808077981 */ /* 0x000124000c1e1500 */
[----:B0-----:R-:W-:-:S02]  /*14c80*/  IMAD.WIDE R8, R0, 0x2, R50 ;  /* 0x0000000200087825 */ /* 0x001fc400078e0232 */
[----:B------:R-:W4:Y:S04]  /*14c90*/  LDL.64 R50, [R1+0x1c8] ;  /* 0x0001c80001327983 */ /* 0x000f280000100a00 */
[----:B------:R-:W4:Y:S04]  /*14ca0*/  LDG.E.U16 R8, desc[UR8][R8.64] ;  /* 0x0000000808087981 */ /* 0x000f28000c1e1500 */
[----:B------:R-:W-:Y:S04]  /*14cb0*/  STS.U16 [R68+UR4+0x21000], R24 ;  /* 0x0210001844007988 */ /* 0x000fe80008000404 */
[----:B------:R0:W-:Y:S04]  /*14cc0*/  STS.U16 [R68+UR4+0x21400], R25 ;  /* 0x0214001944007988 */ /* 0x0001e80008000404 */
[----:B0-----:R-:W4:Y:S04]  /*14cd0*/  LDL.64 R24, [R1+0x320] ;  /* 0x0003200001187983 */ /* 0x001f280000100a00 */
[----:B------:R-:W-:Y:S04]  /*14ce0*/  STS.U16 [R68+UR4+0x23000], R16 ;  /* 0x0230001044007988 */ /* 0x000fe80008000404 */
[----:B------:R0:W-:Y:S04]  /*14cf0*/  STS.U16 [R68+UR4+0x23400], R17 ;  /* 0x0234001144007988 */ /* 0x0001e80008000404 */
[----:B------:R-:W-:Y:S04]  /*14d00*/  STS.U16 [R68+UR4+0x23800], R14 ;  /* 0x0238000e44007988 */ /* 0x000fe80008000404 */
[----:B0-----:R-:W4:Y:S04]  /*14d10*/  LDL.64 R16, [R1+0x340] ;  /* 0x0003400001107983 */ /* 0x001f280000100a00 */
        /* <DEDUP_REMOVED lines=8> */
[----:B0-----:R-:W4:Y:S01]  /*14da0*/  LDL.64 R18, [R1+0x2e0] ;  /* 0x0002e00001127983 */ /* 0x001f220000100a00 */
[----:B--2---:R-:W-:-:S05]  /*14db0*/  IMAD.WIDE R42, R0, 0x2, R42 ;  /* 0x00000002002a7825 */ /* 0x004fca00078e022a */
[----:B------:R3:W2:Y:S02]  /*14dc0*/  LDG.E.U16 R9, desc[UR8][R42.64] ;  /* 0x000000082a097981 */ /* 0x0006a4000c1e1500 */
[----:B---3--:R-:W-:-:S05]  /*14dd0*/  IMAD.WIDE R42, R0, 0x2, R46 ;  /* 0x00000002002a7825 */ /* 0x008fca00078e022e */
[----:B------:R4:W3:Y:S02]  /*14de0*/  LDG.E.U16 R46, desc[UR8][R42.64] ;  /* 0x000000082a2e7981 */ /* 0x0008e4000c1e1500 */
[C---:B----4-:R-:W-:Y:S02]  /*14df0*/  IMAD.WIDE R42, R0.reuse, 0x2, R54 ;  /* 0x00000002002a7825 */ /* 0x050fe400078e0236 */
[----:B------:R-:W4:Y:S04]  /*14e00*/  LDL.64 R54, [R1+0x148] ;  /* 0x0001480001367983 */ /* 0x000f280000100a00 */
[----:B------:R0:W2:Y:S02]  /*14e10*/  LDG.E.U16 R47, desc[UR8][R42.64] ;  /* 0x000000082a2f7981 */ /* 0x0000a4000c1e1500 */
[----:B0-----:R-:W-:-:S05]  /*14e20*/  IMAD.WIDE R42, R0, 0x2, R48 ;  /* 0x00000002002a7825 */ /* 0x001fca00078e0230 */
[----:B------:R0:W2:Y:S02]  /*14e30*/  LDG.E.U16 R48, desc[UR8][R42.64] ;  /* 0x000000082a307981 */ /* 0x0000a4000c1e1500 */
[C---:B0-----:R-:W-:Y:S02]  /*14e40*/  IMAD.WIDE R42, R0.reuse, 0x2, R56 ;  /* 0x00000002002a7825 */ /* 0x041fe400078e0238 */
[----:B------:R-:W2:Y:S04]  /*14e50*/  LDL.64 R56, [R1+0x108] ;  /* 0x0001080001387983 */ /* 0x000ea80000100a00 */
[----:B------:R0:W-:Y:S04]  /*14e60*/  STS.U16 [R68+UR4+0x20400], R29 ;  /* 0x0204001d44007988 */ /* 0x0001e80008000404 */
[----:B------:R1:W3:Y:S04]  /*14e70*/  LDG.E.U16 R49, desc[UR8][R42.64] ;  /* 0x000000082a317981 */ /* 0x0002e8000c1e1500 */
[----:B0-----:R-:W3:Y:S01]  /*14e80*/  LDL.64 R28, [R1+0x280] ;  /* 0x00028000011c7983 */ /* 0x001ee20000100a00 */
[----:B-1----:R-:W-:-:S05]  /*14e90*/  IMAD.WIDE R42, R0, 0x2, R50 ;  /* 0x00000002002a7825 */ /* 0x002fca00078e0232 */
[----:B------:R0:W3:Y:S02]  /*14ea0*/  LDG.E.U16 R50, desc[UR8][R42.64] ;  /* 0x000000082a327981 */ /* 0x0000e4000c1e1500 */
[C---:B0-----:R-:W-:Y:S02]  /*14eb0*/  IMAD.WIDE R42, R0.reuse, 0x2, R58 ;  /* 0x00000002002a7825 */ /* 0x041fe400078e023a */
[----:B------:R-:W3:Y:S04]  /*14ec0*/  LDL.64 R58, [R1+0xc8] ;  /* 0x0000c800013a7983 */ /* 0x000ee80000100a00 */
[----:B------:R0:W3:Y:S02]  /*14ed0*/  LDG.E.U16 R51, desc[UR8][R42.64] ;  /* 0x000000082a337981 */ /* 0x0000e4000c1e1500 */
[----:B0-----:R-:W-:-:S05]  /*14ee0*/  IMAD.WIDE R42, R0, 0x2, R52 ;  /* 0x00000002002a7825 */ /* 0x001fca00078e0234 */
[----:B------:R0:W3:Y:S02]  /*14ef0*/  LDG.E.U16 R52, desc[UR8][R42.64] ;  /* 0x000000082a347981 */ /* 0x0000e4000c1e1500 */
[C---:B0-----:R-:W-:Y:S02]  /*14f00*/  IMAD.WIDE R42, R0.reuse, 0x2, R60 ;  /* 0x00000002002a7825 */ /* 0x041fe400078e023c */
[----:B------:R-:W-:Y:S04]  /*14f10*/  STS.U16 [R68+UR4+0x22000], R20 ;  /* 0x0220001444007988 */ /* 0x000fe80008000404 */
[----:B------:R-:W3:Y:S04]  /*14f20*/  LDG.E.U16 R53, desc[UR8][R42.64] ;  /* 0x000000082a357981 */ /* 0x000ee8000c1e1500 */
[----:B------:R0:W-:Y:S04]  /*14f30*/  STS.U16 [R68+UR4+0x22400], R21 ;  /* 0x0224001544007988 */ /* 0x0001e80008000404 */
[----:B------:R-:W-:Y:S04]  /*14f40*/  STS.U16 [R68+UR4+0x24800], R10 ;  /* 0x0248000a44007988 */ /* 0x000fe80008000404 */
[----:B------:R1:W-:Y:S04]  /*14f50*/  STS.U16 [R68+UR4+0x24c00], R11 ;  /* 0x024c000b44007988 */ /* 0x0003e80008000404 */
[----:B0-----:R-:W3:Y:S04]  /*14f60*/  LDL.64 R20, [R1+0x2a0] ;  /* 0x0002a00001147983 */ /* 0x001ee80000100a00 */
[----:B------:R-:W-:Y:S01]  /*14f70*/  STS.U16 [R68+UR4+0x21800], R22 ;  /* 0x0218001644007988 */ /* 0x000fe20008000404 */
[----:B-1----:R-:W-:-:S03]  /*14f80*/  IMAD.WIDE R10, R0, 0x2, R86 ;  /* 0x00000002000a7825 */ /* 0x002fc600078e0256 */
[----:B------:R0:W-:Y:S04]  /*14f90*/  STS.U16 [R68+UR4+0x21c00], R23 ;  /* 0x021c001744007988 */ /* 0x0001e80008000404 */
[----:B------:R1:W-:Y:S01]  /*14fa0*/  STS.U16 [R68+UR4+0x25000], R4 ;  /* 0x0250000444007988 */ /* 0x0003e20008000404 */
[----:B------:R-:W-:-:S03]  /*14fb0*/  LOP3.LUT R81, R68, 0x20, RZ, 0x3c, !PT ;  /* 0x0000002044517812 */ /* 0x000fc600078e3cff */
[----:B------:R-:W-:Y:S04]  /*14fc0*/  STS.U16 [R68+UR4+0x24000], R12 ;  /* 0x0240000c44007988 */ /* 0x000fe80008000404 */
[----:B0-----:R-:W3:Y:S04]  /*14fd0*/  LDL.64 R22, [R1+0x260] ;  /* 0x0002600001167983 */ /* 0x001ee80000100a00 */
[----:B-1----:R0:W3:Y:S04]  /*14fe0*/  LDG.E.U16 R4, desc[UR8][R10.64] ;  /* 0x000000080a047981 */ /* 0x0020e8000c1e1500 */
[----:B------:R1:W-:Y:S04]  /*14ff0*/  STS.U16 [R68+UR4+0x24400], R13 ;  /* 0x0244000d44007988 */ /* 0x0003e80008000404 */
[----:B------:R-:W-:Y:S01]  /*15000*/  STS.U16 [R68+UR4+0x25400], R45 ;  /* 0x0254002d44007988 */ /* 0x000fe20008000404 */
[----:B0-----:R-:W-:-:S03]  /*15010*/  IMAD.WIDE R10, R0, 0x2, R24 ;  /* 0x00000002000a7825 */ /* 0x001fc600078e0218 */
[----:B------:R-:W3:Y:S01]  /*15020*/  LDL.64 R24, [R1+0x220] ;  /* 0x0002200001187983 */ /* 0x000ee20000100a00 */
[----:B-1----:R-:W-:-:S03]  /*15030*/  IMAD.WIDE R12, R0, 0x2, R16 ;  /* 0x00000002000c7825 */ /* 0x002fc600078e0210 */
        /* <DEDUP_REMOVED lines=14> */
[----:B------:R-:W3:Y:S04]  /*15120*/  LDL.64 R16, [R1+0x240] ;  /* 0x0002400001107983 */ /* 0x000ee80000100a00 */
[----:B------:R-:W3:Y:S04]  /*15130*/  LDL.64 R60, [R1+0x88] ;  /* 0x00008800013c7983 */ /* 0x000ee80000100a00 */
[----:B0-----:R-:W3:Y:S01]  /*15140*/  LDG.E.U16 R5, desc[UR8][R12.64] ;  /* 0x000000080c057981 */ /* 0x001ee2000c1e1500 */
[----:B----4-:R-:W-:-:S03]  /*15150*/  IMAD.WIDE R42, R0, 0x2, R54 ;  /* 0x00000002002a7825 */ /* 0x010fc600078e0236 */
[----:B------:R-:W4:Y:S04]  /*15160*/  LDL.64 R30, [R1+0x160] ;  /* 0x00016000011e7983 */ /* 0x000f280000100a00 */
[----:B------:R0:W4:Y:S04]  /*15170*/  LDG.E.U16 R54, desc[UR8][R42.64] ;  /* 0x000000082a367981 */ /* 0x000128000c1e1500 */
[----:B------:R-:W4:Y:S04]  /*15180*/  LDL.64 R32, [R1+0x120] ;  /* 0x0001200001207983 */ /* 0x000f280000100a00 */
[----:B------:R-:W4:Y:S01]  /*15190*/  LDL.64 R34, [R1+0xe0] ;  /* 0x0000e00001227983 */ /* 0x000f220000100a00 */
[----:B0-----:R-:W-:-:S03]  /*151a0*/  IMAD.WIDE R42, R0, 0x2, R64 ;  /* 0x00000002002a7825 */ /* 0x001fc600078e0240 */
[----:B------:R0:W-:Y:S04]  /*151b0*/  STS.U16 [R81+UR4+0x21100], R6 ;  /* 0x0211000651007988 */ /* 0x0001e80008000404 */
[----:B------:R2:W4:Y:S01]  /*151c0*/  LDG.E.U16 R55, desc[UR8][R42.64] ;  /* 0x000000082a377981 */ /* 0x000522000c1e1500 */
[----:B------:R-:W-:-:S03]  /*151d0*/  IMAD.WIDE R12, R0, 0x2, R14 ;  /* 0x00000002000c7825 */ /* 0x000fc600078e020e */
[----:B------:R-:W4:Y:S04]  /*151e0*/  LDL.64 R38, [R1+0xa0] ;  /* 0x0000a00001267983 */ /* 0x000f280000100a00 */
[----:B0-----:R0:W4:Y:S01]  /*151f0*/  LDG.E.U16 R6, desc[UR8][R10.64] ;  /* 0x000000080a067981 */ /* 0x001122000c1e1500 */
[----:B--2---:R-:W-:-:S03]  /*15200*/  IMAD.WIDE R42, R0, 0x2, R56 ;  /* 0x00000002002a7825 */ /* 0x004fc600078e0238 */
[----:B------:R-:W2:Y:S04]  /*15210*/  LDL.64 R40, [R1+0x60] ;  /* 0x0000600001287983 */ /* 0x000ea80000100a00 */
[----:B------:R-:W2:Y:S04]  /*15220*/  LDG.E.U16 R56, desc[UR8][R42.64] ;  /* 0x000000082a387981 */ /* 0x000ea8000c1e1500 */
[----:B------:R-:W2:Y:S04]  /*15230*/  LDL.64 R64, [R1+0x8] ;  /* 0x0000080001407983 */ /* 0x000ea80000100a00 */
[----:B------:R-:W2:Y:S04]  /*15240*/  LDL.64 R36, [R1+0x20] ;  /* 0x0000200001247983 */ /* 0x000ea80000100a00 */
[----:B------:R-:W2:Y:S04]  /*15250*/  LDL.64 R42, [R1+0xe8] ;  /* 0x0000e800012a7983 */ /* 0x000ea80000100a00 */
[----:B------:R1:W-:Y:S01]  /*15260*/  STS.U16 [R81+UR4+0x21500], R7 ;  /* 0x0215000751007988 */ /* 0x0003e20008000404 */
[----:B0-----:R-:W-:-:S03]  /*15270*/  IMAD.WIDE R10, R0, 0x2, R18 ;  /* 0x00000002000a7825 */ /* 0x001fc600078e0212 */
[----:B------:R-:W4:Y:S04]  /*15280*/  LDL.64 R18, [R1+0x200] ;  /* 0x0002000001127983 */ /* 0x000f280000100a00 */
[----:B------:R-:W4:Y:S04]  /*15290*/  LDL.64 R44, [R1+0x298] ;  /* 0x00029800012c7983 */ /* 0x000f280000100a00 */
[----:B-1----:R0:W4:Y:S02]  /*152a0*/  LDG.E.U16 R7, desc[UR8][R12.64] ;  /* 0x000000080c077981 */ /* 0x002124000c1e1500 */
[----:B0-----:R-:W-:-:S02]  /*152b0*/  IMAD.WIDE R12, R0, 0x2, R26 ;  /* 0x00000002000c7825 */ /* 0x001fc400078e021a */
[----:B------:R-:W4:Y:S02]  /*152c0*/  LDL.64 R26, [R1+0x1e0] ;  /* 0x0001e000011a7983 */ /* 0x000f240000100a00 */
[C---:B---3--:R-:W-:Y:S02]  /*152d0*/  IMAD.WIDE R14, R0.reuse, 0x2, R28 ;  /* 0x00000002000e7825 */ /* 0x048fe400078e021c */
[----:B------:R-:W3:Y:S04]  /*152e0*/  LDL.64 R28, [R1+0x1a0] ;  /* 0x0001a000011c7983 */ /* 0x000ee80000100a00 */
[----:B------:R0:W-:Y:S04]  /*152f0*/  STS.U16 [R81+UR4+0x21900], R8 ;  /* 0x0219000851007988 */ /* 0x0001e80008000404 */
[----:B------:R1:W-:Y:S04]  /*15300*/  STS.U16 [R81+UR4+0x21d00], R9 ;  /* 0x021d000951007988 */ /* 0x0003e80008000404 */
[----:B0-----:R0:W3:Y:S04]  /*15310*/  LDG.E.U16 R8, desc[UR8][R10.64] ;  /* 0x000000080a087981 */ /* 0x0010e8000c1e1500 */
[----:B-1----:R1:W3:Y:S01]  /*15320*/  LDG.E.U16 R9, desc[UR8][R12.64] ;  /* 0x000000080c097981 */ /* 0x0022e2000c1e1500 */
[----:B0-----:R-:W-:-:S03]  /*15330*/  IMAD.WIDE R10, R0, 0x2, R20 ;  /* 0x00000002000a7825 */ /* 0x001fc600078e0214 */
[----:B------:R-:W3:Y:S04]  /*15340*/  LDL.64 R20, [R1+0x1c0] ;  /* 0x0001c00001147983 */ /* 0x000ee80000100a00 */
[----:B------:R-:W3:Y:S04]  /*15350*/  LDG.E.U16 R10, desc[UR8][R10.64] ;  /* 0x000000080a0a7981 */ /* 0x000ee8000c1e1500 */
[----:B------:R0:W3:Y:S01]  /*15360*/  LDG.E.U16 R11, desc[UR8][R14.64] ;  /* 0x000000080e0b7981 */ /* 0x0000e2000c1e1500 */
[----:B-1----:R-:W-:-:S03]  /*15370*/  IMAD.WIDE R12, R0, 0x2, R22 ;  /* 0x00000002000c7825 */ /* 0x002fc600078e0216 */
[----:B------:R-:W3:Y:S04]  /*15380*/  LDL.64 R22, [R1+0x180] ;  /* 0x0001800001167983 */ /* 0x000ee80000100a00 */
[----:B------:R-:W3:Y:S01]  /*15390*/  LDG.E.U16 R12, desc[UR8][R12.64] ;  /* 0x000000080c0c7981 */ /* 0x000ee2000c1e1500 */
[----:B0-----:R-:W-:-:S03]  /*153a0*/  IMAD.WIDE R14, R0, 0x2, R24 ;  /* 0x00000002000e7825 */ /* 0x001fc600078e0218 */
[----:B------:R-:W3:Y:S04]  /*153b0*/  LDL.64 R24, [R1+0x140] ;  /* 0x0001400001187983 */ /* 0x000ee80000100a00 */
[----:B------:R-:W3:Y:S01]  /*153c0*/  LDG.E.U16 R14, desc[UR8][R14.64] ;  /* 0x000000080e0e7981 */ /* 0x000ee2000c1e1500 */
[----:B------:R-:W-:-:S05]  /*153d0*/  IMAD.WIDE R16, R0, 0x2, R16 ;  /* 0x0000000200107825 */ /* 0x000fca00078e0210 */
[----:B------:R-:W3:Y:S01]  /*153e0*/  LDG.E.U16 R13, desc[UR8][R16.64] ;  /* 0x00000008100d7981 */ /* 0x000ee2000c1e1500 */
[----:B--2---:R-:W-:-:S05]  /*153f0*/  IMAD.WIDE R42, R0, 0x2, R42 ;  /* 0x00000002002a7825 */ /* 0x004fca00078e022a */
[----:B------:R0:W2:Y:S02]  /*15400*/  LDG.E.U16 R57, desc[UR8][R42.64] ;  /* 0x000000082a397981 */ /* 0x0000a4000c1e1500 */
[----:B0-----:R-:W-:-:S05]  /*15410*/  IMAD.WIDE R42, R0, 0x2, R58 ;  /* 0x00000002002a7825 */ /* 0x001fca00078e023a */
[----:B------:R-:W2:Y:S04]  /*15420*/  LDG.E.U16 R58, desc[UR8][R42.64] ;  /* 0x000000082a3a7981 */ /* 0x000ea8000c1e1500 */
[----:B------:R-:W2:Y:S01]  /*15430*/  LDL.64 R42, [R1+0xa8] ;  /* 0x0000a800012a7983 */ /* 0x000ea20000100a00 */
[----:B----4-:R-:W-:-:S03]  /*15440*/  IMAD.WIDE R16, R0, 0x2, R26 ;  /* 0x0000000200107825 */ /* 0x010fc600078e021a */
[----:B------:R-:W4:Y:S01]  /*15450*/  LDL.64 R26, [R1+0x100] ;  /* 0x00010000011a7983 */ /* 0x000f220000100a00 */
[----:B------:R-:W-:-:S03]  /*15460*/  IMAD.WIDE R18, R0, 0x2, R18 ;  /* 0x0000000200127825 */ /* 0x000fc600078e0212 */
[----:B------:R-:W4:Y:S04]  /*15470*/  LDG.E.U16 R16, desc[UR8][R16.64] ;  /* 0x0000000810107981 */ /* 0x000f28000c1e1500 */
[----:B------:R3:W4:Y:S02]  /*15480*/  LDG.E.U16 R15, desc[UR8][R18.64] ;  /* 0x00000008120f7981 */ /* 0x000724000c1e1500 */
[C---:B---3--:R-:W-:Y:S02]  /*15490*/  IMAD.WIDE R18, R0.reuse, 0x2, R28 ;  /* 0x0000000200127825 */ /* 0x048fe400078e021c */
[----:B------:R-:W3:Y:S04]  /*154a0*/  LDL.64 R28, [R1+0xc0] ;  /* 0x0000c000011c7983 */ /* 0x000ee80000100a00 */
[----:B------:R-:W3:Y:S01]  /*154b0*/  LDG.E.U16 R18, desc[UR8][R18.64] ;  /* 0x0000000812127981 */ /* 0x000ee2000c1e1500 */
[----:B------:R-:W-:-:S05]  /*154c0*/  IMAD.WIDE R20, R0, 0x2, R20 ;  /* 0x0000000200147825 */ /* 0x000fca00078e0214 */
[----:B------:R0:W3:Y:S02]  /*154d0*/  LDG.E.U16 R17, desc[UR8][R20.64] ;  /* 0x0000000814117981 */ /* 0x0000e4000c1e1500 */
[C---:B0-----:R-:W-:Y:S02]  /*154e0*/  IMAD.WIDE R20, R0.reuse, 0x2, R30 ;  /* 0x0000000200147825 */ /* 0x041fe400078e021e */
[----:B------:R-:W3:Y:S02]  /*154f0*/  LDL.64 R30, [R1+0x80] ;  /* 0x00008000011e7983 */ /* 0x000ee40000100a00 */
[C---:B------:R-:W-:Y:S02]  /*15500*/  IMAD.WIDE R22, R0.reuse, 0x2, R22 ;  /* 0x0000000200167825 */ /* 0x040fe400078e0216 */
[----:B------:R-:W3:Y:S04]  /*15510*/  LDG.E.U16 R20, desc[UR8][R20.64] ;  /* 0x0000000814147981 */ /* 0x000ee8000c1e1500 */
[----:B------:R0:W3:Y:S01]  /*15520*/  LDG.E.U16 R19, desc[UR8][R22.64] ;  /* 0x0000000816137981 */ /* 0x0000e2000c1e1500 */
[----:B------:R-:W-:-:S04]  /*15530*/  IMAD.WIDE R24, R0, 0x2, R24 ;  /* 0x0000000200187825 */ /* 0x000fc800078e0218 */
[C---:B0-----:R-:W-:Y:S01]  /*15540*/  IMAD.WIDE R22, R0.reuse, 0x2, R32 ;  /* 0x0000000200167825 */ /* 0x041fe200078e0220 */
[----:B------:R0:W3:Y:S04]  /*15550*/  LDG.E.U16 R21, desc[UR8][R24.64] ;  /* 0x0000000818157981 */ /* 0x0000e8000c1e1500 */
[----:B------:R-:W3:Y:S04]  /*15560*/  LDL.64 R32, [R1+0x40] ;  /* 0x0000400001207983 */ /* 0x000ee80000100a00 */
[----:B------:R-:W3:Y:S01]  /*15570*/  LDG.E.U16 R22, desc[UR8][R22.64] ;  /* 0x0000000816167981 */ /* 0x000ee2000c1e1500 */
[----:B0-----:R-:W-:-:S03]  /*15580*/  IMAD.WIDE R24, R0, 0x2, R34 ;  /* 0x0000000200187825 */ /* 0x001fc600078e0222 */
[----:B------:R-:W3:Y:S04]  /*15590*/  LDL.64 R34, [R1] ;  /* 0x0000000001227983 */ /* 0x000ee80000100a00 */
[----:B------:R-:W-:Y:S04]  /*155a0*/  STS.U16 [R81+UR4+0x22100], R46 ;  /* 0x0221002e51007988 */ /* 0x000fe80008000404 */
[----:B------:R0:W-:Y:S04]  /*155b0*/  STS.U16 [R81+UR4+0x22500], R47 ;  /* 0x0225002f51007988 */ /* 0x0001e80008000404 */
[----:B------:R-:W3:Y:S04]  /*155c0*/  LDG.E.U16 R24, desc[UR8][R24.64] ;  /* 0x0000000818187981 */ /* 0x000ee8000c1e1500 */
[----:B0-----:R-:W3:Y:S04]  /*155d0*/  LDL.64 R46, [R1+0x318] ;  /* 0x00031800012e7983 */ /* 0x001ee80000100a00 */
[----:B------:R-:W-:Y:S04]  /*155e0*/  STS.U16 [R81+UR4+0x22900], R48 ;  /* 0x0229003051007988 */ /* 0x000fe80008000404 */
[----:B------:R0:W-:Y:S04]  /*155f0*/  STS.U16 [R81+UR4+0x22d00], R49 ;  /* 0x022d003151007988 */ /* 0x0001e80008000404 */
[----:B0-----:R-:W3:Y:S01]  /*15600*/  LDL.64 R48, [R1+0x2d8] ;  /* 0x0002d80001307983 */ /* 0x001ee20000100a00 */
[----:B--2---:R-:W-:-:S05]  /*15610*/  IMAD.WIDE R42, R0, 0x2, R42 ;  /* 0x00000002002a7825 */ /* 0x004fca00078e022a */
[----:B------:R0:W2:Y:S02]  /*15620*/  LDG.E.U16 R59, desc[UR8][R42.64] ;  /* 0x000000082a3b7981 */ /* 0x0000a4000c1e1500 */
[----:B0-----:R-:W-:-:S05]  /*15630*/  IMAD.WIDE R42, R0, 0x2, R60 ;  /* 0x00000002002a7825 */ /* 0x001fca00078e023c */
[----:B------:R-:W2:Y:S04]  /*15640*/  LDG.E.U16 R60, desc[UR8][R42.64] ;  /* 0x000000082a3c7981 */ /* 0x000ea8000c1e1500 */
[----:B------:R-:W2:Y:S01]  /*15650*/  LDL.64 R42, [R1+0x68] ;  /* 0x00006800012a7983 */ /* 0x000ea20000100a00 */
[----:B----4-:R-:W-:-:S05]  /*15660*/  IMAD.WIDE R26, R0, 0x2, R26 ;  /* 0x00000002001a7825 */ /* 0x010fca00078e021a */
[----:B------:R0:W4:Y:S01]  /*15670*/  LDG.E.U16 R23, desc[UR8][R26.64] ;  /* 0x000000081a177981 */ /* 0x000122000c1e1500 */
[----:B---3--:R-:W-:-:S05]  /*15680*/  IMAD.WIDE R28, R0, 0x2, R28 ;  /* 0x00000002001c7825 */ /* 0x008fca00078e021c */
[----:B------:R1:W3:Y:S01]  /*15690*/  LDG.E.U16 R25, desc[UR8][R28.64] ;  /* 0x000000081c197981 */ /* 0x0002e2000c1e1500 */
[----:B0-----:R-:W-:-:S03]  /*156a0*/  IMAD.WIDE R26, R0, 0x2, R38 ;  /* 0x00000002001a7825 */ /* 0x001fc600078e0226 */
[----:B------:R-:W3:Y:S01]  /*156b0*/  LDL.64 R38, [R1+0x338] ;  /* 0x0003380001267983 */ /* 0x000ee20000100a00 */
[----:B-1----:R-:W-:-:S03]  /*156c0*/  IMAD.WIDE R28, R0, 0x2, R40 ;  /* 0x00000002001c7825 */ /* 0x002fc600078e0228 */
[----:B------:R-:W3:Y:S04]  /*156d0*/  LDG.E.U16 R26, desc[UR8][R26.64] ;  /* 0x000000081a1a7981 */ /* 0x000ee8000c1e1500 */
[----:B------:R-:W3:Y:S01]  /*156e0*/  LDL.64 R40, [R1+0x2f8] ;  /* 0x0002f80001287983 */ /* 0x000ee20000100a00 */
[----:B------:R-:W-:-:S03]  /*156f0*/  IMAD.WIDE R30, R0, 0x2, R30 ;  /* 0x00000002001e7825 */ /* 0x000fc600078e021e */
[----:B------:R-:W3:Y:S04]  /*15700*/  LDG.E.U16 R28, desc[UR8][R28.64] ;  /* 0x000000081c1c7981 */ /* 0x000ee8000c1e1500 */
[----:B------:R0:W3:Y:S02]  /*15710*/  LDG.E.U16 R27, desc[UR8][R30.64] ;  /* 0x000000081e1b7981 */ /* 0x0000e4000c1e1500 */
[----:B0-----:R-:W-:-:S04]  /*15720*/  IMAD.WIDE R30, R0, 0x2, R36 ;  /* 0x00000002001e7825 */ /* 0x001fc800078e0224 */
[C---:B------:R-:W-:Y:S02]  /*15730*/  IMAD.WIDE R32, R0.reuse, 0x2, R32 ;  /* 0x0000000200207825 */ /* 0x040fe400078e0220 */
[----:B------:R-:W3:Y:S04]  /*15740*/  LDG.E.U16 R30, desc[UR8][R30.64] ;  /* 0x000000081e1e7981 */ /* 0x000ee8000c1e1500 */
[----:B------:R0:W3:Y:S01]  /*15750*/  LDG.E.U16 R29, desc[UR8][R32.64] ;  /* 0x00000008201d7981 */ /* 0x0000e2000c1e1500 */
[----:B------:R-:W-:-:S03]  /*15760*/  IMAD.WIDE R34, R0, 0x2, R34 ;  /* 0x0000000200227825 */ /* 0x000fc600078e0222 */
[----:B------:R-:W-:Y:S04]  /*15770*/  STS.U16 [R81+UR4+0x23100], R50 ;  /* 0x0231003251007988 */ /* 0x000fe80008000404 */
[----:B------:R1:W3:Y:S01]  /*15780*/  LDG.E.U16 R31, desc[UR8][R34.64] ;  /* 0x00000008221f7981 */ /* 0x0002e2000c1e1500 */
[----:B0-----:R-:W-:-:S03]  /*15790*/  IMAD.WIDE R32, R0, 0x2, R116 ;  /* 0x0000000200207825 */ /* 0x001fc600078e0274 */
[----:B------:R0:W-:Y:S04]  /*157a0*/  STS.U16 [R81+UR4+0x23500], R51 ;  /* 0x0235003351007988 */ /* 0x0001e80008000404 */
[----:B------:R-:W3:Y:S01]  /*157b0*/  LDG.E.U16 R32, desc[UR8][R32.64] ;  /* 0x0000000820207981 */ /* 0x000ee2000c1e1500 */
[----:B-1----:R-:W-:-:S03]  /*157c0*/  IMAD.WIDE R34, R0, 0x2, R108 ;  /* 0x0000000200227825 */ /* 0x002fc600078e026c */
[----:B0-----:R-:W3:Y:S01]  /*157d0*/  LDL.64 R50, [R1+0x2b8] ;  /* 0x0002b80001327983 */ /* 0x001ee20000100a00 */
[----:B------:R-:W-:-:S03]  /*157e0*/  IMAD.WIDE R36, R0, 0x2, R92 ;  /* 0x0000000200247825 */ /* 0x000fc600078e025c */
[----:B------:R0:W3:Y:S02]  /*157f0*/  LDG.E.U16 R33, desc[UR8][R34.64] ;  /* 0x0000000822217981 */ /* 0x0000e4000c1e1500 */
[C---:B0-----:R-:W-:Y:S02]  /*15800*/  IMAD.WIDE R34, R0.reuse, 0x2, R100 ;  /* 0x0000000200227825 */ /* 0x041fe400078e0264 */
[----:B------:R-:W-:Y:S04]  /*15810*/  STS.U16 [R81+UR4+0x23900], R52 ;  /* 0x0239003451007988 */ /* 0x000fe80008000404 */
[----:B------:R-:W3:Y:S04]  /*15820*/  LDG.E.U16 R34, desc[UR8][R34.64] ;  /* 0x0000000822227981 */ /* 0x000ee8000c1e1500 */
[----:B------:R0:W-:Y:S04]  /*15830*/  STS.U16 [R81+UR4+0x23d00], R53 ;  /* 0x023d003551007988 */ /* 0x0001e80008000404 */
[----:B------:R1:W4:Y:S04]  /*15840*/  LDG.E.U16 R35, desc[UR8][R36.64] ;  /* 0x0000000824237981 */ /* 0x000328000c1e1500 */
[----:B0-----:R-:W4:Y:S01]  /*15850*/  LDL.64 R52, [R1+0x278] ;  /* 0x0002780001347983 */ /* 0x001f220000100a00 */
[----:B-1----:R-:W-:-:S06]  /*15860*/  IMAD.WIDE R36, R0, 0x2, R84 ;  /* 0x0000000200247825 */ /* 0x002fcc00078e0254 */
[----:B------:R-:W4:Y:S04]  /*15870*/  LDG.E.U16 R36, desc[UR8][R36.64] ;  /* 0x0000000824247981 */ /* 0x000f28000c1e1500 */
[----:B------:R-:W-:Y:S04]  /*15880*/  STS.U16 [R81+UR4+0x24100], R54 ;  /* 0x0241003651007988 */ /* 0x000fe80008000404 */
[----:B------:R0:W-:Y:S04]  /*15890*/  STS.U16 [R81+UR4+0x24500], R55 ;  /* 0x0245003751007988 */ /* 0x0001e80008000404 */
[----:B0-----:R-:W4:Y:S04]  /*158a0*/  LDL.64 R54, [R1+0x238] ;  /* 0x0002380001367983 */ /* 0x001f280000100a00 */
[----:B------:R-:W-:Y:S04]  /*158b0*/  STS.U16 [R81+UR4+0x24900], R56 ;  /* 0x0249003851007988 */ /* 0x000fe80008000404 */
[----:B------:R0:W-:Y:S04]  /*158c0*/  STS.U16 [R81+UR4+0x24d00], R57 ;  /* 0x024d003951007988 */ /* 0x0001e80008000404 */
[----:B0-----:R-:W4:Y:S01]  /*158d0*/  LDL.64 R56, [R1+0x1f8] ;  /* 0x0001f80001387983 */ /* 0x001f220000100a00 */
[----:B--2---:R-:W-:-:S05]  /*158e0*/  IMAD.WIDE R42, R0, 0x2, R42 ;  /* 0x00000002002a7825 */ /* 0x004fca00078e022a */
[----:B------:R0:W2:Y:S02]  /*158f0*/  LDG.E.U16 R61, desc[UR8][R42.64] ;  /* 0x000000082a3d7981 */ /* 0x0000a4000c1e1500 */
[----:B0-----:R-:W-:-:S05]  /*15900*/  IMAD.WIDE R42, R0, 0x2, R62 ;  /* 0x00000002002a7825 */ /* 0x001fca00078e023e */
[----:B------:R0:W4:Y:S02]  /*15910*/  LDG.E.U16 R62, desc[UR8][R42.64] ;  /* 0x000000082a3e7981 */ /* 0x000124000c1e1500 */
        /* <DEDUP_REMOVED lines=10> */
[----:B0-----:R-:W-:-:S06]  /*159c0*/  IMAD.WIDE R42, R0, 0x2, R94 ;  /* 0x00000002002a7825 */ /* 0x001fcc00078e025e */
[----:B------:R-:W4:Y:S01]  /*159d0*/  LDG.E.U16 R42, desc[UR8][R42.64] ;  /* 0x000000082a2a7981 */ /* 0x000f22000c1e1500 */
[----:B---3--:R-:W-:-:S05]  /*159e0*/  IMAD.WIDE R38, R0, 0x2, R38 ;  /* 0x0000000200267825 */ /* 0x008fca00078e0226 */
[----:B------:R0:W3:Y:S01]  /*159f0*/  LDG.E.U16 R37, desc[UR8][R38.64] ;  /* 0x0000000826257981 */ /* 0x0000e2000c1e1500 */
[----:B------:R-:W-:-:S04]  /*15a00*/  IMAD.WIDE R40, R0, 0x2, R40 ;  /* 0x0000000200287825 */ /* 0x000fc800078e0228 */
[C---:B0-----:R-:W-:Y:S02]  /*15a10*/  IMAD.WIDE R38, R0.reuse, 0x2, R46 ;  /* 0x0000000200267825 */ /* 0x041fe400078e022e */
[----:B------:R-:W3:Y:S04]  /*15a20*/  LDL.64 R46, [R1+0x258] ;  /* 0x00025800012e7983 */ /* 0x000ee80000100a00 */
[----:B------:R-:W3:Y:S04]  /*15a30*/  LDG.E.U16 R38, desc[UR8][R38.64] ;  /* 0x0000000826267981 */ /* 0x000ee8000c1e1500 */
[----:B------:R0:W3:Y:S02]  /*15a40*/  LDG.E.U16 R39, desc[UR8][R40.64] ;  /* 0x0000000828277981 */ /* 0x0000e4000c1e1500 */
[----:B0-----:R-:W-:-:S02]  /*15a50*/  IMAD.WIDE R40, R0, 0x2, R48 ;  /* 0x0000000200287825 */ /* 0x001fc400078e0230 */
[----:B------:R-:W3:Y:S04]  /*15a60*/  LDL.64 R48, [R1+0x218] ;  /* 0x0002180001307983 */ /* 0x000ee80000100a00 */
[----:B------:R-:W-:Y:S04]  /*15a70*/  STS.U16 [R81+UR4+0x25100], R58 ;  /* 0x0251003a51007988 */ /* 0x000fe80008000404 */
[----:B------:R0:W-:Y:S04]  /*15a80*/  STS.U16 [R81+UR4+0x25500], R59 ;  /* 0x0255003b51007988 */ /* 0x0001e80008000404 */
[----:B------:R-:W-:Y:S04]  /*15a90*/  STS.U16 [R81+UR4+0x25900], R60 ;  /* 0x0259003c51007988 */ /* 0x000fe80008000404 */
[----:B------:R-:W3:Y:S04]  /*15aa0*/  LDG.E.U16 R40, desc[UR8][R40.64] ;  /* 0x0000000828287981 */ /* 0x000ee8000c1e1500 */
[----:B0-----:R-:W3:Y:S04]  /*15ab0*/  LDL.64 R58, [R1+0x1b8] ;  /* 0x0001b800013a7983 */ /* 0x001ee80000100a00 */
[----:B--2---:R0:W-:Y:S04]  /*15ac0*/  STS.U16 [R81+UR4+0x25d00], R61 ;  /* 0x025d003d51007988 */ /* 0x0041e80008000404 */
[----:B0-----:R-:W2:Y:S04]  /*15ad0*/  LDL.64 R60, [R1+0x178] ;  /* 0x00017800013c7983 */ /* 0x001ea80000100a00 */
[----:B----4-:R-:W-:Y:S04]  /*15ae0*/  STS.U16 [R81+UR4+0x26100], R62 ;  /* 0x0261003e51007988 */ /* 0x010fe80008000404 */
[----:B------:R0:W-:Y:S04]  /*15af0*/  STS.U16 [R81+UR4+0x26500], R63 ;  /* 0x0265003f51007988 */ /* 0x0001e80008000404 */
[----:B0-----:R-:W4:Y:S04]  /*15b00*/  LDL.64 R62, [R1+0x58] ;  /* 0x00005800013e7983 */ /* 0x001f280000100a00 */
[----:B------:R-:W-:Y:S04]  /*15b10*/  STS.U16 [R81+UR4+0x26900], R64 ;  /* 0x0269004051007988 */ /* 0x000fe80008000404 */
[----:B------:R0:W-:Y:S04]  /*15b20*/  STS.U16 [R81+UR4+0x26d00], R65 ;  /* 0x026d004151007988 */ /* 0x0001e80008000404 */
[----:B0-----:R-:W2:Y:S04]  /*15b30*/  LDL.64 R64, [R1+0x138] ;  /* 0x0001380001407983 */ /* 0x001ea80000100a00 */
[----:B------:R-:W-:Y:S04]  /*15b40*/  STS.U16 [R81+UR4+0x27100], R66 ;  /* 0x0271004251007988 */ /* 0x000fe80008000404 */
[----:B------:R0:W-:Y:S04]  /*15b50*/  STS.U16 [R81+UR4+0x27500], R67 ;  /* 0x0275004351007988 */ /* 0x0001e80008000404 */
[----:B0-----:R-:W2:Y:S04]  /*15b60*/  LDL.64 R66, [R1+0x38] ;  /* 0x0000380001427983 */ /* 0x001ea80000100a00 */
[----:B------:R0:W-:Y:S02]  /*15b70*/  STS.U16 [R81+UR4+0x27900], R42 ;  /* 0x0279002a51007988 */ /* 0x0001e40008000404 */
[----:B0-----:R-:W-:-:S02]  /*15b80*/  IMAD.WIDE R42, R0, 0x2, R50 ;  /* 0x00000002002a7825 */ /* 0x001fc400078e0232 */
[----:B------:R-:W2:Y:S04]  /*15b90*/  LDL.64 R50, [R1+0x1d8] ;  /* 0x0001d80001327983 */ /* 0x000ea80000100a00 */
[----:B------:R0:W4:Y:S02]  /*15ba0*/  LDG.E.U16 R41, desc[UR8][R42.64] ;  /* 0x000000082a297981 */ /* 0x000124000c1e1500 */
[----:B0-----:R-:W-:-:S05]  /*15bb0*/  IMAD.WIDE R42, R0, 0x2, R44 ;  /* 0x00000002002a7825 */ /* 0x001fca00078e022c */
        /* <DEDUP_REMOVED lines=19> */
[----:B----4-:R-:W-:-:S05]  /*15cf0*/  IMAD.WIDE R42, R0, 0x2, R52 ;  /* 0x00000002002a7825 */ /* 0x010fca00078e0234 */
[----:B------:R0:W4:Y:S02]  /*15d00*/  LDG.E.U16 R52, desc[UR8][R42.64] ;  /* 0x000000082a347981 */ /* 0x000124000c1e1500 */
[C---:B0-----:R-:W-:Y:S02]  /*15d10*/  IMAD.WIDE R42, R0.reuse, 0x2, R60 ;  /* 0x00000002002a7825 */ /* 0x041fe400078e023c */
[----:B------:R-:W2:Y:S04]  /*15d20*/  LDL.64 R60, [R1+0x98] ;  /* 0x00009800013c7983 */ /* 0x000ea80000100a00 */
[----:B------:R3:W2:Y:S02]  /*15d30*/  LDG.E.U16 R53, desc[UR8][R42.64] ;  /* 0x000000082a357981 */ /* 0x0006a4000c1e1500 */
[----:B---3--:R-:W-:-:S05]  /*15d40*/  IMAD.WIDE R42, R0, 0x2, R54 ;  /* 0x00000002002a7825 */ /* 0x008fca00078e0236 */
[----:B------:R0:W3:Y:S02]  /*15d50*/  LDG.E.U16 R54, desc[UR8][R42.64] ;  /* 0x000000082a367981 */ /* 0x0000e4000c1e1500 */
[C---:B0-----:R-:W-:Y:S02]  /*15d60*/  IMAD.WIDE R42, R0.reuse, 0x2, R64 ;  /* 0x00000002002a7825 */ /* 0x041fe400078e0240 */
[----:B------:R-:W2:Y:S04]  /*15d70*/  LDL.64 R64, [R1+0x18] ;  /* 0x0000180001407983 */ /* 0x000ea80000100a00 */
[----:B------:R0:W2:Y:S02]  /*15d80*/  LDG.E.U16 R55, desc[UR8][R42.64] ;  /* 0x000000082a377981 */ /* 0x0000a4000c1e1500 */
[----:B0-----:R-:W-:-:S05]  /*15d90*/  IMAD.WIDE R42, R0, 0x2, R56 ;  /* 0x00000002002a7825 */ /* 0x001fca00078e0238 */
[----:B------:R0:W2:Y:S04]  /*15da0*/  LDG.E.U16 R56, desc[UR8][R42.64] ;  /* 0x000000082a387981 */ /* 0x0000a8000c1e1500 */
[----:B------:R-:W0:Y:S02]  /*15db0*/  LDL.64 R42, [R1+0xf8] ;  /* 0x0000f800012a7983 */ /* 0x000e240000100a00 */
[----:B0-----:R-:W-:-:S05]  /*15dc0*/  IMAD.WIDE R42, R0, 0x2, R42 ;  /* 0x00000002002a7825 */ /* 0x001fca00078e022a */
        /* <DEDUP_REMOVED lines=27> */
[----:B0-----:R-:W-:-:S06]  /*15f80*/  IMAD.WIDE R42, R0, 0x2, R82 ;  /* 0x00000002002a7825 */ /* 0x001fcc00078e0252 */
[----:B------:R0:W2:Y:S02]  /*15f90*/  LDG.E.U16 R42, desc[UR8][R42.64] ;  /* 0x000000082a2a7981 */ /* 0x0000a4000c1e1500 */
[----:B0-----:R-:W-:-:S05]  /*15fa0*/  LOP3.LUT R43, R68, 0x20, RZ, 0x3c, !PT ;  /* 0x00000020442b7812 */ /* 0x001fca00078e3cff */
[----:B------:R0:W-:Y:S02]  /*15fb0*/  STS.U16 [R43+UR4+0x27d00], R4 ;  /* 0x027d00042b007988 */ /* 0x0001e40008000404 */
        /* <DEDUP_REMOVED lines=25> */
[----:B------:R-:W-:-:S03]  /*16150*/  LOP3.LUT R43, R68, 0x60, RZ, 0x3c, !PT ;  /* 0x00000060442b7812 */ /* 0x000fc600078e3cff */
        /* <DEDUP_REMOVED lines=21> */
[----:B----4-:R-:W-:Y:S04]  /*162b0*/  STS.U16 [R43+UR4+0x23700], R52 ;  /* 0x023700342b007988 */ /* 0x010fe80008000404 */
[----:B------:R-:W-:Y:S04]  /*162c0*/  STS.U16 [R43+UR4+0x23b00], R53 ;  /* 0x023b00352b007988 */ /* 0x000fe80008000404 */
[----:B---3--:R-:W-:Y:S04]  /*162d0*/  STS.U16 [R43+UR4+0x23f00], R54 ;  /* 0x023f00362b007988 */ /* 0x008fe80008000404 */
[----:B------:R-:W-:Y:S04]  /*162e0*/  STS.U16 [R43+UR4+0x24300], R55 ;  /* 0x024300372b007988 */ /* 0x000fe80008000404 */
[----:B------:R-:W-:Y:S04]  /*162f0*/  STS.U16 [R43+UR4+0x24700], R56 ;  /* 0x024700382b007988 */ /* 0x000fe80008000404 */
[----:B------:R-:W-:Y:S04]  /*16300*/  STS.U16 [R43+UR4+0x24b00], R57 ;  /* 0x024b00392b007988 */ /* 0x000fe80008000404 */
[----:B--2---:R-:W-:Y:S04]  /*16310*/  STS.U16 [R43+UR4+0x24f00], R58 ;  /* 0x024f003a2b007988 */ /* 0x004fe80008000404 */
        /* <DEDUP_REMOVED lines=8> */
[----:B------:R-:W-:-:S03]  /*163a0*/  FADD R3, -R69, R3 ;  /* 0x0000000345037221 */ /* 0x000fc60000000100 */
[----:B------:R-:W-:Y:S04]  /*163b0*/  STS.U16 [R43+UR4+0x27300], R67 ;  /* 0x027300432b007988 */ /* 0x000fe80008000404 */
[----:B------:R-:W-:Y:S01]  /*163c0*/  STS.U16 [R43+UR4+0x27700], R81 ;  /* 0x027700512b007988 */ /* 0x000fe20008000404 */
[----:B------:R-:W-:-:S03]  /*163d0*/  FMUL R3, R3, 1.4426950216293334961 ;  /* 0x3fb8aa3b03037820 */ /* 0x000fc60000400000 */
[----:B------:R-:W-:Y:S03]  /*163e0*/  STS.U16 [R43+UR4+0x27b00], R124 ;  /* 0x027b007c2b007988 */ /* 0x000fe60008000404 */
[----:B------:R-:W0:Y:S01]  /*163f0*/  MUFU.EX2 R3, R3 ;  /* 0x0000000300037308 */ /* 0x000e220000000800 */
[----:B------:R1:W-:Y:S01]  /*16400*/  STS.U16 [R43+UR4+0x27f00], R42 ;  /* 0x027f002a2b007988 */ /* 0x0003e20008000404 */
[----:B------:R-:W2:Y:S02]  /*16410*/  FENCE.VIEW.ASYNC.T ;  /* 0x00000000000073c6 */ /* 0x000ea40000000200 */
[----:B--2---:R-:W-:Y:S06]  /*16420*/  BAR.SYNC.DEFER_BLOCKING 0x0 ;  /* 0x0000000000007b1d */ /* 0x004fec0000010000 */
[----:B-1----:R-:W-:Y:S01]  /*16430*/  LDTM.16dp32bit_t0_t15.x64 R4, tmem[UR7] ;  /* 0x00000007000479ee */ /* 0x002fe20008b00000 */
[----:B------:R-:W0:Y:S01]  /*16440*/  LDTM.16dp32bit_t16_t31.x64 R4, tmem[UR7+0x40] ;  /* 0x00004007000479ee */ /* 0x000e220008b20000 */
[----:B------:R-:W-:Y:S01]  /*16450*/  NOP ;  /* 0x0000000000007918 */ /* 0x000fe20000000000 */
[C---:B0-----:R-:W-:Y:S01]  /*16460*/  FMUL R4, R3.reuse, R4 ;  /* 0x0000000403047220 */ /* 0x041fe20000400000 */
        /* <DEDUP_REMOVED lines=63> */
[----:B------:R-:W-:Y:S01]  /*16860*/  STTM.16dp32bit_t0_t15.x64 tmem[UR7], R4 ;  /* 0x00000004000079ed */ /* 0x000fe20008b00007 */
[----:B------:R0:W-:Y:S01]  /*16870*/  STTM.16dp32bit_t16_t31.x64 tmem[UR7+0x40], R4 ;  /* 0x00004004000079ed */ /* 0x0001e20008b20007 */
[----:B------:R-:W1:Y:S02]  /*16880*/  FENCE.VIEW.ASYNC.T ;  /* 0x00000000000073c6 */ /* 0x000e640000000200 */
[----:B-1----:R-:W-:Y:S06]  /*16890*/  BAR.SYNC.DEFER_BLOCKING 0x0 ;  /* 0x0000000000007b1d */ /* 0x002fec0000010000 */
[----:B------:R1:W-:Y:S06]  /*168a0*/  MEMBAR.ALL.CTA ;  /* 0x0000000000007992 */ /* 0x0003ec0000008000 */
[----:B-1----:R-:W1:Y:S01]  /*168b0*/  FENCE.VIEW.ASYNC.S ;  /* 0x00000000000073c6 */ /* 0x002e620000000000 */
[----:B0-----:R-:W-:-:S05]  /*168c0*/  LEA R4, R75, UR4, 0x3 ;  /* 0x000000044b047c11 */ /* 0x001fca000f8e18ff */
[----:B------:R-:W-:Y:S02]  /*168d0*/  VIADD R4, R4, 0x38000 ;  /* 0x0003800004047836 */ /* 0x000fe40000000000 */
[----:B------:R-:W-:-:S03]  /*168e0*/  IMAD.MOV.U32 R6, RZ, RZ, R80 ;  /* 0x000000ffff067224 */ /* 0x000fc600078e0050 */
[----:B------:R-:W-:Y:S01]  /*168f0*/  R2UR UR6, R4 ;  /* 0x00000000040672ca */ /* 0x000fe200000e0000 */
[----:B-1----:R-:W-:Y:S06]  /*16900*/  BAR.SYNC.DEFER_BLOCKING 0x0 ;  /* 0x0000000000007b1d */ /* 0x002fec0000010000 */
[----:B------:R-:W-:Y:S08]  /*16910*/  @P5 BRA `(.L_x_16) ;  /* 0x00000004001c5947 */ /* 0x000ff00003800000 */
[----:B------:R-:W2:Y:S04]  /*16920*/  LDL R81, [R1+0x720] ;  /* 0x0007200001517983 */ /* 0x000ea80000100800 */
[----:B------:R-:W3:Y:S04]  /*16930*/  LDL.64 R56, [R1+0x718] ;  /* 0x0007180001387983 */ /* 0x000ee80000100a00 */
[----:B------:R-:W4:Y:S04]  /*16940*/  LDL.64 R58, [R1+0x710] ;  /* 0x00071000013a7983 */ /* 0x000f280000100a00 */
[----:B------:R-:W5:Y:S04]  /*16950*/  LDL.64 R60, [R1+0x708] ;  /* 0x00070800013c7983 */ /* 0x000f680000100a00 */
[----:B------:R-:W3:Y:S04]  /*16960*/  LDL.64 R62, [R1+0x700] ;  /* 0x00070000013e7983 */ /* 0x000ee80000100a00 */
[----:B------:R-:W3:Y:S04]  /*16970*/  LDL.64 R64, [R1+0x6f8] ;  /* 0x0006f80001407983 */ /* 0x000ee80000100a00 */
[----:B------:R-:W4:Y:S01]  /*16980*/  LDL.64 R66, [R1+0x6f0] ;  /* 0x0006f00001427983 */ /* 0x000f220000100a00 */
[----:B------:R-:W-:-:S13]  /*16990*/  ELECT P4, URZ, PT ;  /* 0x0000000000ff782f */ /* 0x000fda0003880000 */
[----:B------:R-:W-:-:S05]  /*169a0*/  @P4 IMAD.MOV.U32 R5, RZ, RZ, 0x40004040 ;  /* 0x40004040ff054424 */ /* 0x000fca00078e00ff */
[----:B------:R-:W-:Y:S01]  /*169b0*/  @P4 R2UR UR71, R5 ;  /* 0x00000000054742ca */ /* 0x000fe200000e0000 */
[----:B------:R-:W-:Y:S01]  /*169c0*/  UMOV UR72, 0x0 ;  /* 0x0000000000487882 */ /* 0x000fe20000000000 */
[----:B------:R-:W-:Y:S01]  /*169d0*/  MOV.SPILL R7, UR21 ;  /* 0x0000001500077c02 */ /* 0x000fe20009000f00 */
[----:B------:R-:W-:Y:S01]  /*169e0*/  UMOV UR73, 0x4400010 ;  /* 0x0440001000497882 */ /* 0x000fe20000000000 */
[----:B------:R-:W-:Y:S02]  /*169f0*/  MOV.SPILL R8, UR20 ;  /* 0x0000001400087c02 */ /* 0x000fe40009000f00 */
[----:B------:R-:W-:Y:S02]  /*16a00*/  MOV.SPILL R9, UR19 ;  /* 0x0000001300097c02 */ /* 0x000fe40009000f00 */
[----:B------:R-:W-:Y:S02]  /*16a10*/  MOV.SPILL R10, UR18 ;  /* 0x00000012000a7c02 */ /* 0x000fe40009000f00 */
[----:B------:R-:W-:-:S02]  /*16a20*/  MOV.SPILL R11, UR17 ;  /* 0x00000011000b7c02 */ /* 0x000fc40009000f00 */
[----:B------:R-:W-:Y:S02]  /*16a30*/  MOV.SPILL R12, UR16 ;  /* 0x00000010000c7c02 */ /* 0x000fe40009000f00 */
[----:B------:R-:W-:Y:S02]  /*16a40*/  MOV.SPILL R13, UR15 ;  /* 0x0000000f000d7c02 */ /* 0x000fe40009000f00 */
[----:B------:R-:W-:Y:S02]  /*16a50*/  MOV.SPILL R14, UR14 ;  /* 0x0000000e000e7c02 */ /* 0x000fe40009000f00 */
[----:B------:R-:W-:Y:S02]  /*16a60*/  MOV.SPILL R15, UR11 ;  /* 0x0000000b000f7c02 */ /* 0x000fe40009000f00 */
[----:B------:R-:W-:Y:S01]  /*16a70*/  MOV.SPILL R16, UR10 ;  /* 0x0000000a00107c02 */ /* 0x000fe20009000f00 */
[----:B------:R-:W-:Y:S01]  /*16a80*/  IMAD.MOV.U32 R5, RZ, RZ, RZ ;  /* 0x000000ffff057224 */ /* 0x000fe200078e00ff */
[----:B------:R-:W-:-:S02]  /*16a90*/  MOV.SPILL R17, UR9 ;  /* 0x0000000900117c02 */ /* 0x000fc40009000f00 */
[----:B------:R-:W-:Y:S02]  /*16aa0*/  MOV.SPILL R18, UR8 ;  /* 0x0000000800127c02 */ /* 0x000fe40009000f00 */
[----:B--2---:R-:W-:-:S13]  /*16ab0*/  R2UR UR70, R81 ;  /* 0x00000000514672ca */ /* 0x004fda00000e0000 */
[----:B------:R-:W-:-:S05]  /*16ac0*/  IMAD.U32 R4, RZ, RZ, UR70 ;  /* 0x00000046ff047e24 */ /* 0x000fca000f8e00ff */
[----:B------:R-:W-:Y:S02]  /*16ad0*/  @P4 R2UR UR70, R4 ;  /* 0x00000000044642ca */ /* 0x000fe400000e0000 */
[----:B---3--:R-:W-:Y:S02]  /*16ae0*/  R2UR UR20, R56 ;  /* 0x00000000381472ca */ /* 0x008fe400000e0000 */
[----:B------:R-:W-:-:S09]  /*16af0*/  R2UR UR21, R57 ;  /* 0x00000000391572ca */ /* 0x000fd200000e0000 */
[----:B------:R0:W-:Y:S01]  /*16b00*/  UTCHMMA tmem[UR75], gdesc[UR70], tmem[UR5], tmem[UR72], idesc[UR73], UPT ;  /* 0x00ff48464b0079ea */ /* 0x0001e2000b800005 */
[----:B----4-:R-:W-:Y:S02]  /*16b10*/  R2UR UR18, R58 ;  /* 0x000000003a1272ca */ /* 0x010fe400000e0000 */
[----:B------:R-:W-:Y:S01]  /*16b20*/  R2UR UR19, R59 ;  /* 0x000000003b1372ca */ /* 0x000fe200000e0000 */
[----:B0-----:R-:W-:Y:S02]  /*16b30*/  UIADD3 UR71, UPT, UPT, UR5, 0x108, URZ ;  /* 0x0000010805477890 */ /* 0x001fe4000fffe0ff */
[----:B------:R-:W-:Y:S01]  /*16b40*/  UIADD3 UR70, UPT, UPT, UR5, 0x110, URZ ;  /* 0x0000011005467890 */ /* 0x000fe2000fffe0ff */
[----:B-----5:R-:W-:Y:S02]  /*16b50*/  R2UR UR16, R60 ;  /* 0x000000003c1072ca */ /* 0x020fe400000e0000 */
[----:B------:R-:W-:-:S04]  /*16b60*/  R2UR UR17, R61 ;  /* 0x000000003d1172ca */ /* 0x000fc800000e0000 */
[----:B------:R0:W-:Y:S02]  /*16b70*/  UTCHMMA tmem[UR71], gdesc[UR12], tmem[UR5], tmem[UR72], idesc[UR73], UPT ;  /* 0x00ff480c470079ea */ /* 0x0001e4000b800005 */
[----:B------:R1:W-:Y:S01]  /*16b80*/  UTCHMMA tmem[UR70], gdesc[UR20], tmem[UR5], tmem[UR72], idesc[UR73], UPT ;  /* 0x00ff4814460079ea */ /* 0x0003e2000b800005 */
[----:B------:R-:W-:Y:S02]  /*16b90*/  R2UR UR14, R62 ;  /* 0x000000003e0e72ca */ /* 0x000fe400000e0000 */
[----:B------:R-:W-:Y:S01]  /*16ba0*/  R2UR UR15, R63 ;  /* 0x000000003f0f72ca */ /* 0x000fe200000e0000 */
[----:B0-----:R-:W-:Y:S02]  /*16bb0*/  UIADD3 UR71, UPT, UPT, UR5, 0x120, URZ ;  /* 0x0000012005477890 */ /* 0x001fe4000fffe0ff */
[----:B-1----:R-:W-:Y:S01]  /*16bc0*/  UIADD3 UR70, UPT, UPT, UR5, 0x118, URZ ;  /* 0x0000011805467890 */ /* 0x002fe2000fffe0ff */
[----:B------:R-:W-:Y:S02]  /*16bd0*/  R2UR UR10, R64 ;  /* 0x00000000400a72ca */ /* 0x000fe400000e0000 */
[----:B------:R-:W-:Y:S01]  /*16be0*/  R2UR UR11, R65 ;  /* 0x00000000410b72ca */ /* 0x000fe200000e0000 */
[----:B------:R-:W-:-:S05]  /*16bf0*/  IMAD.U32 R4, RZ, RZ, UR6 ;  /* 0x00000006ff047e24 */ /* 0x000fca000f8e00ff */
[----:B------:R0:W-:Y:S01]  /*16c00*/  UTCHMMA tmem[UR70], gdesc[UR18], tmem[UR5], tmem[UR72], idesc[UR73], UPT ;  /* 0x00ff4812460079ea */ /* 0x0001e2000b800005 */
[----:B------:R1:W-:Y:S01]  /*16c10*/  UTCHMMA tmem[UR71], gdesc[UR16], tmem[UR5], tmem[UR72], idesc[UR73], UPT ;  /* 0x00ff4810470079ea */ /* 0x0003e2000b800005 */
[----:B------:R-:W-:Y:S01]  /*16c20*/  @P4 MOV R4, R4 ;  /* 0x0000000400044202 */ /* 0x000fe20000000f00 */
[----:B0-----:R-:W-:Y:S02]  /*16c30*/  UIADD3 UR70, UPT, UPT, UR5, 0x128, URZ ;  /* 0x0000012805467890 */ /* 0x001fe4000fffe0ff */
[----:B-1----:R-:W-:Y:S01]  /*16c40*/  UIADD3 UR71, UPT, UPT, UR5, 0x130, URZ ;  /* 0x0000013005477890 */ /* 0x002fe2000fffe0ff */
[----:B------:R-:W-:Y:S02]  /*16c50*/  R2UR UR8, R66 ;  /* 0x00000000420872ca */ /* 0x000fe400000e0000 */
[----:B------:R-:W-:-:S04]  /*16c60*/  R2UR UR9, R67 ;  /* 0x00000000430972ca */ /* 0x000fc800000e0000 */
[----:B------:R-:W-:Y:S02]  /*16c70*/  UTCHMMA tmem[UR70], gdesc[UR14], tmem[UR5], tmem[UR72], idesc[UR73], UPT ;  /* 0x00ff480e460079ea */ /* 0x000fe4000b800005 */
[----:B------:R0:W-:Y:S02]  /*16c80*/  UTCHMMA tmem[UR71], gdesc[UR10], tmem[UR5], tmem[UR72], idesc[UR73], UPT ;  /* 0x00ff480a470079ea */ /* 0x0001e4000b800005 */
[----:B0-----:R-:W-:Y:S01]  /*16c90*/  @P4 R2UR UR71, R4 ;  /* 0x00000000044742ca */ /* 0x001fe200000e0000 */
[----:B------:R-:W-:-:S09]  /*16ca0*/  UIADD3 UR70, UPT, UPT, UR5, 0x138, URZ ;  /* 0x0000013805467890 */ /* 0x000fd2000fffe0ff */
[----:B------:R0:W-:Y:S03]  /*16cb0*/  UTCHMMA tmem[UR70], gdesc[UR8], tmem[UR5], tmem[UR72], idesc[UR73], UPT ;  /* 0x00ff4808460079ea */ /* 0x0001e6000b800005 */
[----:B------:R1:W-:Y:S01]  /*16cc0*/  UTCBAR [UR71], URZ ;  /* 0x000000ff470073e9 */ /* 0x0003e200080000ff */
[----:B------:R-:W-:Y:S02]  /*16cd0*/  R2UR.FILL UR21, R7 ;  /* 0x00000000071572ca */ /* 0x000fe400004e0000 */
[----:B------:R-:W-:Y:S02]  /*16ce0*/  R2UR.FILL UR20, R8 ;  /* 0x00000000081472ca */ /* 0x000fe400004e0000 */
[----:B------:R-:W-:Y:S02]  /*16cf0*/  R2UR.FILL UR19, R9 ;  /* 0x00000000091372ca */ /* 0x000fe400004e0000 */
[----:B------:R-:W-:-:S02]  /*16d00*/  R2UR.FILL UR18, R10 ;  /* 0x000000000a1272ca */ /* 0x000fc400004e0000 */
[----:B------:R-:W-:Y:S02]  /*16d10*/  R2UR.FILL UR17, R11 ;  /* 0x000000000b1172ca */ /* 0x000fe400004e0000 */
[----:B------:R-:W-:Y:S02]  /*16d20*/  R2UR.FILL UR16, R12 ;  /* 0x000000000c1072ca */ /* 0x000fe400004e0000 */
[----:B------:R-:W-:Y:S02]  /*16d30*/  R2UR.FILL UR15, R13 ;  /* 0x000000000d0f72ca */ /* 0x000fe400004e0000 */
[----:B------:R-:W-:Y:S02]  /*16d40*/  R2UR.FILL UR14, R14 ;  /* 0x000000000e0e72ca */ /* 0x000fe400004e0000 */
[----:B------:R-:W-:Y:S02]  /*16d50*/  R2UR.FILL UR11, R15 ;  /* 0x000000000f0b72ca */ /* 0x000fe400004e0000 */
[----:B------:R-:W-:-:S02]  /*16d60*/  R2UR.FILL UR10, R16 ;  /* 0x00000000100a72ca */ /* 0x000fc400004e0000 */
[----:B0-----:R-:W-:Y:S02]  /*16d70*/  R2UR.FILL UR9, R17 ;  /* 0x00000000110972ca */ /* 0x001fe400004e0000 */
[----:B-1----:R-:W-:-:S15]  /*16d80*/  R2UR.FILL UR8, R18 ;  /* 0x00000000120872ca */ /* 0x002fde00004e0000 */
.L_x_16:
[----:B------:R-:W0:Y:S01]  /*16d90*/  S2R R7, SR_CTAID.X ;  /* 0x0000000000077919 */ /* 0x000e220000002500 */
[----:B------:R-:W1:Y:S01]  /*16da0*/  LDC R4, c[0x0][0x3d4] ;  /* 0x0000f500ff047b82 */ /* 0x000e620000000800 */
[----:B------:R-:W-:Y:S02]  /*16db0*/  VIADD R75, R75, 0x1 ;  /* 0x000000014b4b7836 */ /* 0x000fe40000000000 */
[----:B------:R-:W-:Y:S01]  /*16dc0*/  FFMA R79, R3, R79, R78 ;  /* 0x0000004f034f7223 */ /* 0x000fe2000000004e */
[----:B------:R-:W-:Y:S02]  /*16dd0*/  IMAD.MOV.U32 R36, RZ, RZ, R6 ;  /* 0x000000ffff247224 */ /* 0x000fe400078e0006 */
[C---:B------:R-:W-:Y:S02]  /*16de0*/  ISETP.GT.AND P4, PT, R75.reuse, 0x1, PT ;  /* 0x000000014b00780c */ /* 0x040fe40003f84270 */
[----:B------:R-:W2:Y:S02]  /*16df0*/  LDC R5, c[0x0][0x3c4] ;  /* 0x0000f100ff057b82 */ /* 0x000ea40000000800 */
[----:B------:R-:W-:-:S02]  /*16e00*/  SEL R75, R75, RZ, !P4 ;  /* 0x000000ff4b4b7207 */ /* 0x000fc40006000000 */
[----:B------:R-:W-:-:S04]  /*16e10*/  SEL R80, RZ, 0x1, !P4 ;  /* 0x00000001ff507807 */ /* 0x000fc80006000000 */
[----:B------:R-:W-:Y:S01]  /*16e20*/  LOP3.LUT R80, R6, R80, RZ, 0x3c, !PT ;  /* 0x0000005006507212 */ /* 0x000fe200078e3cff */
[----:B-1----:R-:W-:-:S04]  /*16e30*/  IMAD.SHL.U32 R3, R4, 0x80, RZ ;  /* 0x0000008004037824 */ /* 0x002fc800078e00ff */
[----:B------:R-:W-:Y:S02]  /*16e40*/  IMAD.IADD R0, R3, 0x1, R0 ;  /* 0x0000000103007824 */ /* 0x000fe400078e0200 */
[----:B0-----:R-:W-:Y:S02]  /*16e50*/  IMAD.SHL.U32 R7, R7, 0x40, RZ ;  /* 0x0000004007077824 */ /* 0x001fe400078e00ff */
[----:B--2---:R-:W-:Y:S02]  /*16e60*/  IMAD.SHL.U32 R3, R5, 0x80, RZ ;  /* 0x0000008005037824 */ /* 0x004fe400078e00ff */
[----:B------:R-:W-:Y:S02]  /*16e70*/  VIADD R7, R7, 0xffffffc0 ;  /* 0xffffffc007077836 */ /* 0x000fe40000000000 */
[----:B------:R-:W-:Y:S02]  /*16e80*/  IMAD.IADD R2, R3, 0x1, R2 ;  /* 0x0000000103027824 */ /* 0x000fe400078e0202 */
[----:B------:R-:W-:Y:S01]  /*16e90*/  IMAD.MOV.U32 R3, RZ, RZ, R69 ;  /* 0x000000ffff037224 */ /* 0x000fe200078e0045 */
[----:B------:R-:W-:-:S13]  /*16ea0*/  ISETP.GE.AND P4, PT, R72, R7, PT ;  /* 0x000000074800720c */ /* 0x000fda0003f86270 */
[----:B------:R-:W-:Y:S05]  /*16eb0*/  @!P4 BRA `(.L_x_17) ;  /* 0xffffff98004cc947 */ /* 0x000fea000383ffff */
.L_x_12:
[----:B------:R-:W1:Y:S02]  /*16ec0*/  S2R R4, SR_CTAID.X ;  /* 0x0000000000047919 */ /* 0x000e640000002500 */
[----:B-1----:R-:W-:-:S04]  /*16ed0*/  IMAD.SHL.U32 R4, R4, 0x40, RZ ;  /* 0x0000004004047824 */ /* 0x002fc800078e00ff */
[----:B------:R-:W-:Y:S02]  /*16ee0*/  VIADD R5, R4, 0x40 ;  /* 0x0000004004057836 */ /* 0x000fe40000000000 */
[----:B------:R-:W1:Y:S03]  /*16ef0*/  S2R R4, SR_TID.X ;  /* 0x0000000000047919 */ /* 0x000e660000002100 */
[----:B------:R-:W-:Y:S02]  /*16f00*/  ISETP.GE.AND P1, PT, R5, 0x1, PT ;  /* 0x000000010500780c */ /* 0x000fe40003f26270 */
[C---:B-1----:R-:W-:Y:S02]  /*16f10*/  LOP3.LUT R0, R4.reuse, 0x10, RZ, 0xc0, !PT ;  /* 0x0000001004007812 */ /* 0x042fe400078ec0ff */
[----:B------:R-:W-:Y:S02]  /*16f20*/  LOP3.LUT R3, R4, 0x80, RZ, 0xc0, !PT ;  /* 0x0000008004037812 */ /* 0x000fe400078ec0ff */
[----:B------:R-:W-:-:S05]  /*16f30*/  LEA R0, R0, UR4, 0x8 ;  /* 0x0000000400007c11 */ /* 0x000fca000f8e40ff */
[----:B------:R-:W-:Y:S01]  /*16f40*/  IMAD R2, R3, 0x40, R0 ;  /* 0x0000004003027824 */ /* 0x000fe200078e0200 */
[----:B------:R-:W-:Y:S01]  /*16f50*/  LOP3.LUT R3, R4, 0xf, RZ, 0xc0, !PT ;  /* 0x0000000f04037812 */ /* 0x000fe200078ec0ff */
[----:B------:R-:W-:Y:S06]  /*16f60*/  @!P1 BRA `(.L_x_18) ;  /* 0x00000000000c9947 */ /* 0x000fec0003800000 */
[----:B------:R-:W-:-:S04]  /*16f70*/  IMAD.U32 R6, R6, -0x80000000, RZ ;  /* 0x8000000006067824 */ /* 0x000fc800078e00ff */
[----:B------:R-:W1:Y:S02]  /*16f80*/  SYNCS.PHASECHK.TRANS64.TRYWAIT P1, [UR6], R6 ;  /* 0x00000006ff0075a7 */ /* 0x000e640008021106 */
[----:B-1----:R-:W-:Y:S05]  /*16f90*/  @!P1 BRA `(.L_x_19) ;  /* 0x0000002800fc9947 */ /* 0x002fea0003800000 */
.L_x_18:
[----:B------:R-:W1:Y:S01]  /*16fa0*/  S2R R84, SR_TID.X ;  /* 0x0000000000547919 */ /* 0x000e620000002100 */
[C---:B------:R-:W-:Y:S01]  /*16fb0*/  FMUL R0, R79.reuse, 8388608 ;  /* 0x4b0000004f007820 */ /* 0x040fe20000400000 */
[----:B------:R-:W-:Y:S01]  /*16fc0*/  FSETP.GEU.AND P2, PT, R79, 1.175494350822287508e-38, PT ;  /* 0x008000004f00780b */ /* 0x000fe20003f4e000 */
[----:B------:R-:W-:Y:S01]  /*16fd0*/  IMAD R72, R3, 0x10, R2 ;  /* 0x0000001003487824 */ /* 0x000fe200078e0202 */
[----:B------:R-:W-:Y:S01]  /*16fe0*/  BAR.SYNC.DEFER_BLOCKING 0x0 ;  /* 0x0000000000007b1d */ /* 0x000fe20000010000 */
[C---:B------:R-:W-:Y:S01]  /*16ff0*/  FSETP.GT.AND P1, PT, |R79|.reuse, 8.50705917302346158658e+37, PT ;  /* 0x7e8000004f00780b */ /* 0x040fe20003f24200 */
[----:B------:R-:W-:Y:S01]  /*17000*/  IMAD.MOV.U32 R75, RZ, RZ, 0x3dc6b27f ;  /* 0x3dc6b27fff4b7424 */ /* 0x000fe200078e00ff */
[----:B------:R-:W-:Y:S02]  /*17010*/  FSEL R0, R0, R79, !P2 ;  /* 0x0000004f00007208 */ /* 0x000fe40005000000 */
[----:B------:R-:W-:-:S03]  /*17020*/  FSETP.GEU.AND P3, PT, |R79|, 1.175494350822287508e-38, PT ;  /* 0x008000004f00780b */ /* 0x000fc60003f6e200 */
[----:B------:R-:W2:Y:S01]  /*17030*/  LDC R95, c[0x0][0x3e8] ;  /* 0x0000fa00ff5f7b82 */ /* 0x000ea20000000800 */
[----:B------:R-:W3:Y:S01]  /*17040*/  S2R R86, SR_CTAID.X ;  /* 0x0000000000567919 */ /* 0x000ee20000002500 */
[----:B------:R-:W4:Y:S04]  /*17050*/  S2R R88, SR_TID.X ;  /* 0x0000000000587919 */ /* 0x000f280000002100 */
[----:B------:R-:W-:Y:S01]  /*17060*/  @P1 FMUL R79, R79, 0.25 ;  /* 0x3e8000004f4f1820 */ /* 0x000fe20000400000 */
[----:B------:R-:W5:Y:S03]  /*17070*/  S2R R87, SR_CTAID.Y ;  /* 0x0000000000577919 */ /* 0x000f660000002600 */
[----:B------:R-:W-:-:S04]  /*17080*/  @!P3 FMUL R79, R79, 16777216 ;  /* 0x4b8000004f4fb820 */ /* 0x000fc80000400000 */
[----:B------:R-:W0:Y:S01]  /*17090*/  MUFU.RCP R76, R79 ;  /* 0x0000004f004c7308 */ /* 0x000e220000001000 */
[----:B------:R-:W0:Y:S02]  /*170a0*/  @!P0 SYNCS.CCTL.IV [UR4+0x38000] ;  /* 0x03800000ff0089b1 */ /* 0x000e240008000004 */
[----:B0-----:R-:W-:Y:S01]  /*170b0*/  BAR.SYNC.DEFER_BLOCKING 0x0 ;  /* 0x0000000000007b1d */ /* 0x001fe20000010000 */
[--C-:B-1----:R-:W-:Y:S01]  /*170c0*/  SHF.R.U32.HI R2, RZ, 0x2, R84.reuse ;  /* 0x00000002ff027819 */ /* 0x102fe20000011654 */
[C---:B------:R-:W-:Y:S01]  /*170d0*/  IMAD.SHL.U32 R68, R84.reuse, 0x10, RZ ;  /* 0x0000001054447824 */ /* 0x040fe200078e00ff */
[----:B------:R-:W-:Y:S02]  /*170e0*/  LOP3.LUT R77, R84, 0x60, RZ, 0xc0, !PT ;  /* 0x00000060544d7812 */ /* 0x000fe400078ec0ff */
[----:B------:R-:W-:Y:S01]  /*170f0*/  LOP3.LUT R3, R2, 0x38, RZ, 0xc0, !PT ;  /* 0x0000003802037812 */ /* 0x000fe200078ec0ff */
[----:B------:R-:W-:Y:S01]  /*17100*/  VIADD R2, R0, 0xc0cafb0d ;  /* 0xc0cafb0d00027836 */ /* 0x000fe20000000000 */
[----:B------:R-:W-:Y:S01]  /*17110*/  LOP3.LUT R73, R68, 0x30, RZ, 0xc0, !PT ;  /* 0x0000003044497812 */ /* 0x000fe200078ec0ff */
[----:B------:R-:W-:Y:S01]  /*17120*/  LDTM.16dp32bit_t0_t15.x64 R4, tmem[UR7] ;  /* 0x00000007000479ee */ /* 0x000fe20008b00000 */
[----:B------:R-:W0:Y:S01]  /*17130*/  LDTM.16dp32bit_t16_t31.x64 R4, tmem[UR7+0x40] ;  /* 0x00004007000479ee */ /* 0x000e220008b20000 */
[----:B------:R-:W-:-:S02]  /*17140*/  LOP3.LUT R70, R3, 0x1f, R84, 0xf8, !PT ;  /* 0x0000001f03467812 */ /* 0x000fc400078ef854 */
[----:B------:R-:W-:Y:S02]  /*17150*/  LOP3.LUT R71, R2, 0xff800000, RZ, 0xc0, !PT ;  /* 0xff80000002477812 */ /* 0x000fe400078ec0ff */
[----:B------:R-:W-:Y:S01]  /*17160*/  FSEL R3, RZ, -23, P2 ;  /* 0xc1b80000ff037808 */ /* 0x000fe20001000000 */
[----:B------:R-:W-:Y:S01]  /*17170*/  IMAD.SHL.U32 R2, R70, 0x8, RZ ;  /* 0x0000000846027824 */ /* 0x000fe200078e00ff */
[----:B------:R-:W-:Y:S01]  /*17180*/  I2FP.F32.S32 R68, R71 ;  /* 0x0000004700447245 */ /* 0x000fe20000201400 */
[----:B------:R-:W-:Y:S02]  /*17190*/  IMAD.IADD R70, R0, 0x1, -R71 ;  /* 0x0000000100467824 */ /* 0x000fe400078e0a47 */
[----:B---3--:R-:W-:Y:S01]  /*171a0*/  IMAD.SHL.U32 R86, R86, 0x40, RZ ;  /* 0x0000004056567824 */ /* 0x008fe200078e00ff */
[----:B------:R-:W-:Y:S01]  /*171b0*/  LOP3.LUT R74, R2, 0xc0, RZ, 0xc0, !PT ;  /* 0x000000c0024a7812 */ /* 0x000fe200078ec0ff */
[----:B------:R-:W-:Y:S01]  /*171c0*/  FADD R70, R70, -1 ;  /* 0xbf80000046467421 */ /* 0x000fe20000000000 */
[----:B------:R-:W-:-:S02]  /*171d0*/  IMAD R2, R77, 0x8, R72 ;  /* 0x000000084d027824 */ /* 0x000fc400078e0248 */
[----:B------:R-:W-:Y:S01]  /*171e0*/  FFMA.FTZ R3, R68, 1.1920928955078125e-07, R3 ;  /* 0x3400000044037823 */ /* 0x000fe20000010003 */
[----:B------:R-:W-:Y:S01]  /*171f0*/  IADD3 R72, PT, PT, R74, UR4, R73 ;  /* 0x000000044a487c10 */ /* 0x000fe2000fffe049 */
[----:B------:R-:W-:Y:S01]  /*17200*/  FFMA.FTZ R71, R70, R75, -0.16845393180847167969 ;  /* 0xbe2c7f3046477423 */ /* 0x000fe2000001004b */
[----:B------:R-:W1:Y:S01]  /*17210*/  @!P0 SYNCS.CCTL.IV [UR4+0x38008] ;  /* 0x03800800ff0089b1 */ /* 0x000e620008000004 */
[----:B------:R-:W-:Y:S01]  /*17220*/  ISETP.GE.U32.AND P0, PT, R0, 0x7f800000, PT ;  /* 0x7f8000000000780c */ /* 0x000fe20003f06070 */
[----:B------:R-:W-:Y:S01]  /*17230*/  NOP ;  /* 0x0000000000007918 */ /* 0x000fe20000000000 */
[----:B------:R-:W-:Y:S01]  /*17240*/  FFMA.FTZ R71, R70, R71, 0.1716887056827545166 ;  /* 0x3e2fcf2a46477423 */ /* 0x000fe20000010047 */
[----:B------:R3:W-:Y:S01]  /*17250*/  STL [R1+0x30], R72 ;  /* 0x0000304801007387 */ /* 0x0007e20000100800 */
[----:B----4-:R-:W-:Y:S02]  /*17260*/  LOP3.LUT R86, R86, 0x3f, R88, 0xf8, !PT ;  /* 0x0000003f56567812 */ /* 0x010fe400078ef858 */
[----:B------:R-:W-:Y:S01]  /*17270*/  FFMA.FTZ R85, R70, R71, -0.17900948226451873779 ;  /* 0xbe374e4346557423 */ /* 0x000fe20000010047 */
[----:B0-----:R-:W-:Y:S01]  /*17280*/  @P1 FMUL R5, R5, 0.25 ;  /* 0x3e80000005051820 */ /* 0x001fe20000400000 */
[----:B------:R-:W-:Y:S01]  /*17290*/  @P1 FMUL R4, R4, 0.25 ;  /* 0x3e80000004041820 */ /* 0x000fe20000400000 */
[----:B------:R-:W-:Y:S01]  /*172a0*/  @P1 FMUL R7, R7, 0.25 ;  /* 0x3e80000007071820 */ /* 0x000fe20000400000 */
[----:B------:R-:W-:Y:S01]  /*172b0*/  FFMA.FTZ R85, R70, R85, 0.20512372255325317383 ;  /* 0x3e520bf446557423 */ /* 0x000fe20000010055 */
[----:B------:R-:W-:Y:S01]  /*172c0*/  @P1 FMUL R8, R8, 0.25 ;  /* 0x3e80000008081820 */ /* 0x000fe20000400000 */
[----:B------:R-:W-:Y:S01]  /*172d0*/  @P1 FMUL R6, R6, 0.25 ;  /* 0x3e80000006061820 */ /* 0x000fe20000400000 */
[----:B------:R-:W-:Y:S01]  /*172e0*/  @P1 FMUL R12, R12, 0.25 ;  /* 0x3e8000000c0c1820 */ /* 0x000fe20000400000 */
[----:B------:R-:W-:Y:S01]  /*172f0*/  FFMA.FTZ R85, R70, R85, -0.24046532809734344482 ;  /* 0xbe763c8b46557423 */ /* 0x000fe20000010055 */
[----:B------:R-:W-:Y:S01]  /*17300*/  @P1 FMUL R16, R16, 0.25 ;  /* 0x3e80000010101820 */ /* 0x000fe20000400000 */
[----:B------:R-:W-:Y:S01]  /*17310*/  @P1 FMUL R27, R27, 0.25 ;  /* 0x3e8000001b1b1820 */ /* 0x000fe20000400000 */
[----:B------:R-:W-:Y:S01]  /*17320*/  @P1 FMUL R20, R20, 0.25 ;  /* 0x3e80000014141820 */ /* 0x000fe20000400000 */
[----:B------:R-:W-:Y:S01]  /*17330*/  FFMA.FTZ R85, R70, R85, 0.28857114911079406738 ;  /* 0x3e93bf9946557423 */ /* 0x000fe20000010055 */
[----:B------:R-:W-:Y:S01]  /*17340*/  @P1 FMUL R24, R24, 0.25 ;  /* 0x3e80000018181820 */ /* 0x000fe20000400000 */
[----:B------:R-:W-:Y:S01]  /*17350*/  @P1 FMUL R28, R28, 0.25 ;  /* 0x3e8000001c1c1820 */ /* 0x000fe20000400000 */
[----:B------:R-:W-:Y:S01]  /*17360*/  @P1 FMUL R32, R32, 0.25 ;  /* 0x3e80000020201820 */ /* 0x000fe20000400000 */
[----:B------:R-:W-:Y:S01]  /*17370*/  FFMA.FTZ R85, R70, R85, -0.36067417263984680176 ;  /* 0xbeb8aa4946557423 */ /* 0x000fe20000010055 */
[----:B------:R-:W-:Y:S01]  /*17380*/  @!P3 FMUL R5, R5, 16777216 ;  /* 0x4b8000000505b820 */ /* 0x000fe20000400000 */
[----:B------:R-:W-:Y:S01]  /*17390*/  @!P3 FMUL R4, R4, 16777216 ;  /* 0x4b8000000404b820 */ /* 0x000fe20000400000 */
[----:B------:R-:W-:Y:S01]  /*173a0*/  @!P3 FMUL R7, R7, 16777216 ;  /* 0x4b8000000707b820 */ /* 0x000fe20000400000 */
[----:B------:R-:W-:Y:S01]  /*173b0*/  @!P3 FMUL R8, R8, 16777216 ;  /* 0x4b8000000808b820 */ /* 0x000fe20000400000 */
[----:B------:R-:W-:Y:S01]  /*173c0*/  FFMA.FTZ R85, R70, R85, 0.48089820146560668945 ;  /* 0x3ef6384a46557423 */ /* 0x000fe20000010055 */
[----:B------:R-:W-:Y:S01]  /*173d0*/  @!P3 FMUL R6, R6, 16777216 ;  /* 0x4b8000000606b820 */ /* 0x000fe20000400000 */
[----:B------:R-:W-:Y:S01]  /*173e0*/  @!P3 FMUL R12, R12, 16777216 ;  /* 0x4b8000000c0cb820 */ /* 0x000fe20000400000 */
[----:B------:R-:W-:Y:S01]  /*173f0*/  @!P3 FMUL R16, R16, 16777216 ;  /* 0x4b8000001010b820 */ /* 0x000fe20000400000 */
[----:B------:R-:W-:Y:S01]  /*17400*/  @!P3 FMUL R27, R27, 16777216 ;  /* 0x4b8000001b1bb820 */ /* 0x000fe20000400000 */
[----:B------:R-:W-:Y:S01]  /*17410*/  @!P3 FMUL R20, R20, 16777216 ;  /* 0x4b8000001414b820 */ /* 0x000fe20000400000 */
[----:B------:R-:W-:Y:S01]  /*17420*/  @!P3 FMUL R24, R24, 16777216 ;  /* 0x4b8000001818b820 */ /* 0x000fe20000400000 */
[----:B------:R-:W-:Y:S01]  /*17430*/  @!P3 FMUL R28, R28, 16777216 ;  /* 0x4b8000001c1cb820 */ /* 0x000fe20000400000 */
[----:B------:R-:W-:Y:S01]  /*17440*/  @!P3 FMUL R32, R32, 16777216 ;  /* 0x4b8000002020b820 */ /* 0x000fe20000400000 */
[----:B------:R-:W-:Y:S01]  /*17450*/  @P1 FMUL R26, R26, 0.25 ;  /* 0x3e8000001a1a1820 */ /* 0x000fe20000400000 */
[C---:B------:R-:W-:Y:S01]  /*17460*/  FMUL R74, R76.reuse, R5 ;  /* 0x000000054c4a7220 */ /* 0x040fe20000400000 */
[----:B------:R-:W-:Y:S01]  /*17470*/  @P1 FMUL R11, R11, 0.25 ;  /* 0x3e8000000b0b1820 */ /* 0x000fe20000400000 */
[C---:B------:R-:W-:Y:S01]  /*17480*/  FMUL R4, R76.reuse, R4 ;  /* 0x000000044c047220 */ /* 0x040fe20000400000 */
[C---:B------:R-:W-:Y:S01]  /*17490*/  FMUL R68, R76.reuse, R7 ;  /* 0x000000074c447220 */ /* 0x040fe20000400000 */
[----:B------:R-:W-:Y:S01]  /*174a0*/  FMUL R5, R76, R8 ;  /* 0x000000084c057220 */ /* 0x000fe20000400000 */
[----:B------:R-:W-:Y:S01]  /*174b0*/  FFMA.FTZ R85, R70, R85, -0.72134751081466674805 ;  /* 0xbf38aa3b46557423 */ /* 0x000fe20000010055 */
[----:B------:R-:W-:Y:S01]  /*174c0*/  @P1 FMUL R13, R13, 0.25 ;  /* 0x3e8000000d0d1820 */ /* 0x000fe20000400000 */
[C---:B------:R-:W-:Y:S01]  /*174d0*/  FMUL R73, R76.reuse, R6 ;  /* 0x000000064c497220 */ /* 0x040fe20000400000 */
[C---:B------:R-:W-:Y:S01]  /*174e0*/  FMUL R12, R76.reuse, R12 ;  /* 0x0000000c4c0c7220 */ /* 0x040fe20000400000 */
[C---:B------:R-:W-:Y:S01]  /*174f0*/  FMUL R7, R76.reuse, R16 ;  /* 0x000000104c077220 */ /* 0x040fe20000400000 */
[----:B------:R-:W-:Y:S01]  /*17500*/  FMUL R77, R76, R27 ;  /* 0x0000001b4c4d7220 */ /* 0x000fe20000400000 */
[----:B------:R-:W-:Y:S01]  /*17510*/  @P1 FMUL R9, R9, 0.25 ;  /* 0x3e80000009091820 */ /* 0x000fe20000400000 */
[----:B------:R-:W-:Y:S01]  /*17520*/  @P1 FMUL R14, R14, 0.25 ;  /* 0x3e8000000e0e1820 */ /* 0x000fe20000400000 */
[C---:B------:R-:W-:Y:S01]  /*17530*/  FMUL R6, R76.reuse, R20 ;  /* 0x000000144c067220 */ /* 0x040fe20000400000 */
[C---:B------:R-:W-:Y:S01]  /*17540*/  FMUL R83, R76.reuse, R24 ;  /* 0x000000184c537220 */ /* 0x040fe20000400000 */
[C---:B------:R-:W-:Y:S01]  /*17550*/  FMUL R8, R76.reuse, R28 ;  /* 0x0000001c4c087220 */ /* 0x040fe20000400000 */
[----:B------:R-:W-:Y:S01]  /*17560*/  FMUL R27, R76, R32 ;  /* 0x000000204c1b7220 */ /* 0x000fe20000400000 */
[----:B------:R-:W-:Y:S01]  /*17570*/  @P1 FMUL R10, R10, 0.25 ;  /* 0x3e8000000a0a1820 */ /* 0x000fe20000400000 */
[----:B------:R-:W-:Y:S01]  /*17580*/  @P1 FMUL R15, R15, 0.25 ;  /* 0x3e8000000f0f1820 */ /* 0x000fe20000400000 */
[----:B------:R-:W-:Y:S01]  /*17590*/  @P1 FMUL R17, R17, 0.25 ;  /* 0x3e80000011111820 */ /* 0x000fe20000400000 */
[----:B------:R-:W-:Y:S01]  /*175a0*/  @!P3 FMUL R26, R26, 16777216 ;  /* 0x4b8000001a1ab820 */ /* 0x000fe20000400000 */
[----:B------:R-:W-:Y:S01]  /*175b0*/  @P1 FMUL R21, R21, 0.25 ;  /* 0x3e80000015151820 */ /* 0x000fe20000400000 */
[----:B------:R-:W-:Y:S01]  /*175c0*/  @P1 FMUL R22, R22, 0.25 ;  /* 0x3e80000016161820 */ /* 0x000fe20000400000 */
[----:B------:R-:W-:Y:S01]  /*175d0*/  @P1 FMUL R25, R25, 0.25 ;  /* 0x3e80000019191820 */ /* 0x000fe20000400000 */
[----:B------:R-:W-:Y:S01]  /*175e0*/  @!P3 FMUL R11, R11, 16777216 ;  /* 0x4b8000000b0bb820 */ /* 0x000fe20000400000 */
[----:B------:R-:W-:Y:S01]  /*175f0*/  FMUL R85, R70, R85 ;  /* 0x0000005546557220 */ /* 0x000fe20000400000 */
[----:B------:R-:W-:Y:S01]  /*17600*/  @P1 FMUL R18, R18, 0.25 ;  /* 0x3e80000012121820 */ /* 0x000fe20000400000 */
        /* <DEDUP_REMOVED lines=8> */
[----:B------:R-:W-:Y:S01]  /*17690*/  @!P3 FMUL R13, R13, 16777216 ;  /* 0x4b8000000d0db820 */ /* 0x000fe20000400000 */
[----:B------:R-:W-:Y:S01]  /*176a0*/  F2FP.F16.F32.PACK_AB R4, R5, R4 ;  /* 0x000000040504723e */ /* 0x000fe200000000ff */
[----:B------:R-:W-:Y:S01]  /*176b0*/  @!P3 FMUL R9, R9, 16777216 ;  /* 0x4b8000000909b820 */ /* 0x000fe20000400000 */
[----:B------:R-:W-:Y:S01]  /*176c0*/  @!P3 FMUL R14, R14, 16777216 ;  /* 0x4b8000000e0eb820 */ /* 0x000fe20000400000 */
[----:B------:R-:W-:Y:S01]  /*176d0*/  F2FP.F16.F32.PACK_AB R5, R7, R12 ;  /* 0x0000000c0705723e */ /* 0x000fe200000000ff */
[----:B------:R-:W-:Y:S01]  /*176e0*/  @!P3 FMUL R10, R10, 16777216 ;  /* 0x4b8000000a0ab820 */ /* 0x000fe20000400000 */
[----:B------:R-:W-:Y:S01]  /*176f0*/  @!P3 FMUL R15, R15, 16777216 ;  /* 0x4b8000000f0fb820 */ /* 0x000fe20000400000 */
[----:B------:R-:W-:Y:S01]  /*17700*/  @!P3 FMUL R17, R17, 16777216 ;  /* 0x4b8000001111b820 */ /* 0x000fe20000400000 */
[----:B------:R-:W-:Y:S01]  /*17710*/  F2FP.F16.F32.PACK_AB R6, R83, R6 ;  /* 0x000000065306723e */ /* 0x000fe200000000ff */
[----:B------:R-:W-:Y:S01]  /*17720*/  @!P3 FMUL R21, R21, 16777216 ;  /* 0x4b8000001515b820 */ /* 0x000fe20000400000 */
[----:B------:R-:W-:Y:S01]  /*17730*/  F2FP.F16.F32.PACK_AB R7, R27, R8 ;  /* 0x000000081b07723e */ /* 0x000fe200000000ff */
[----:B------:R-:W-:Y:S01]  /*17740*/  @!P3 FMUL R22, R22, 16777216 ;  /* 0x4b8000001616b820 */ /* 0x000fe20000400000 */
[----:B------:R-:W-:Y:S01]  /*17750*/  @!P3 FMUL R25, R25, 16777216 ;  /* 0x4b8000001919b820 */ /* 0x000fe20000400000 */
[C---:B------:R-:W-:Y:S01]  /*17760*/  FMUL R71, R76.reuse, R11 ;  /* 0x0000000b4c477220 */ /* 0x040fe20000400000 */
[----:B------:R-:W-:Y:S01]  /*17770*/  FMUL R20, R76, R26 ;  /* 0x0000001a4c147220 */ /* 0x000fe20000400000 */
[----:B------:R-:W-:Y:S01]  /*17780*/  FMUL R85, R70, R85 ;  /* 0x0000005546557220 */ /* 0x000fe20000400000 */
        /* <DEDUP_REMOVED lines=9> */
[C---:B------:R-:W-:Y:S01]  /*17820*/  FMUL R11, R76.reuse, R13 ;  /* 0x0000000d4c0b7220 */ /* 0x040fe20000400000 */
[----:B------:R-:W5:Y:S01]  /*17830*/  LDC.64 R26, c[0x0][0x3e0] ;  /* 0x0000f800ff1a7b82 */ /* 0x000f620000000a00 */
[C---:B------:R-:W-:Y:S01]  /*17840*/  FMUL R9, R76.reuse, R9 ;  /* 0x000000094c097220 */ /* 0x040fe20000400000 */
[C---:B------:R-:W-:Y:S01]  /*17850*/  FMUL R13, R76.reuse, R14 ;  /* 0x0000000e4c0d7220 */ /* 0x040fe20000400000 */
[C---:B------:R-:W-:Y:S01]  /*17860*/  FMUL R10, R76.reuse, R10 ;  /* 0x0000000a4c0a7220 */ /* 0x040fe20000400000 */
[C---:B---3--:R-:W-:Y:S01]  /*17870*/  FMUL R72, R76.reuse, R15 ;  /* 0x0000000f4c487220 */ /* 0x048fe20000400000 */
[C---:B------:R-:W-:Y:S01]  /*17880*/  FMUL R14, R76.reuse, R17 ;  /* 0x000000114c0e7220 */ /* 0x040fe20000400000 */
[C---:B------:R-:W-:Y:S01]  /*17890*/  FMUL R21, R76.reuse, R21 ;  /* 0x000000154c157220 */ /* 0x040fe20000400000 */
[C---:B------:R-:W-:Y:S01]  /*178a0*/  FMUL R15, R76.reuse, R22 ;  /* 0x000000164c0f7220 */ /* 0x040fe20000400000 */
[----:B------:R-:W-:Y:S01]  /*178b0*/  FMUL R80, R76, R25 ;  /* 0x000000194c507220 */ /* 0x000fe20000400000 */
[----:B-1----:R0:W-:Y:S01]  /*178c0*/  STS.128 [R2], R4 ;  /* 0x0000000402007388 */ /* 0x0021e20000000c00 */
[----:B------:R-:W-:Y:S01]  /*178d0*/  FFMA.FTZ R70, R70, 1.4426950216293334961, R85 ;  /* 0x3fb8aa3b46467823 */ /* 0x000fe20000010055 */
        /* <DEDUP_REMOVED lines=8> */
[----:B------:R-:W-:Y:S01]  /*17960*/  FMUL R32, R76, R35 ;  /* 0x000000234c207220 */ /* 0x000fe20000400000 */
[----:B------:R-:W-:Y:S01]  /*17970*/  F2FP.F16.F32.PACK_AB R8, R9, R74 ;  /* 0x0000004a0908723e */ /* 0x000fe200000000ff */
[----:B------:R-:W-:Y:S01]  /*17980*/  FADD R70, R3, R70 ;  /* 0x0000004603467221 */ /* 0x000fe20000000000 */
[----:B------:R-:W-:Y:S01]  /*17990*/  F2FP.F16.F32.PACK_AB R12, R10, R73 ;  /* 0x000000490a0c723e */ /* 0x000fe200000000ff */
[----:B------:R-:W-:Y:S01]  /*179a0*/  @P1 FMUL R36, R36, 0.25 ;  /* 0x3e80000024241820 */ /* 0x000fe20000400000 */
[----:B------:R-:W-:Y:S01]  /*179b0*/  F2FP.F16.F32.PACK_AB R9, R14, R11 ;  /* 0x0000000b0e09723e */ /* 0x000fe200000000ff */
[----:B0-----:R-:W-:Y:S01]  /*179c0*/  @P0 IMAD.MOV.U32 R5, RZ, RZ, 0x7f800000 ;  /* 0x7f800000ff050424 */ /* 0x001fe200078e00ff */
[----:B------:R-:W-:Y:S01]  /*179d0*/  F2FP.F16.F32.PACK_AB R10, R80, R21 ;  /* 0x00000015500a723e */ /* 0x000fe200000000ff */
[----:B------:R-:W-:Y:S01]  /*179e0*/  @P1 FMUL R37, R37, 0.25 ;  /* 0x3e80000025251820 */ /* 0x000fe20000400000 */
[----:B------:R-:W-:Y:S01]  /*179f0*/  F2FP.F16.F32.PACK_AB R14, R20, R15 ;  /* 0x0000000f140e723e */ /* 0x000fe200000000ff */
[----:B------:R-:W-:Y:S01]  /*17a00*/  @P0 FFMA.FTZ R70, R0, R5, +INF ;  /* 0x7f80000000460423 */ /* 0x000fe20000010005 */
[----:B------:R-:W-:Y:S01]  /*17a10*/  F2FP.F16.F32.PACK_AB R13, R78, R13 ;  /* 0x0000000d4e0d723e */ /* 0x000fe200000000ff */
[----:B------:R-:W0:Y:S01]  /*17a20*/  LDC.64 R20, c[0x0][0x398] ;  /* 0x0000e600ff147b82 */ /* 0x000e220000000a00 */
[----:B------:R-:W-:Y:S01]  /*17a30*/  F2FP.F16.F32.PACK_AB R11, R82, R81 ;  /* 0x00000051520b723e */ /* 0x000fe200000000ff */
[----:B------:R-:W-:Y:S01]  /*17a40*/  @P1 FMUL R38, R38, 0.25 ;  /* 0x3e80000026261820 */ /* 0x000fe20000400000 */
        /* <DEDUP_REMOVED lines=34> */
[----:B------:R1:W-:Y:S01]  /*17c70*/  STS.128 [R2+0x400], R8 ;  /* 0x0004000802007388 */ /* 0x0003e20000000c00 */
[----:B------:R-:W-:Y:S01]  /*17c80*/  FSETP.NEU.AND P1, PT, R0, RZ, PT ;  /* 0x000000ff0000720b */ /* 0x000fe20003f2d000 */
[----:B-----5:R-:W-:-:S02]  /*17c90*/  IMAD R26, R87, R26, RZ ;  /* 0x0000001a571a7224 */ /* 0x020fc400078e02ff */
[----:B------:R-:W-:Y:S01]  /*17ca0*/  @!P3 FMUL R41, R41, 16777216 ;  /* 0x4b8000002929b820 */ /* 0x000fe20000400000 */
[----:B------:R-:W-:Y:S01]  /*17cb0*/  STS.128 [R2+0x800], R12 ;  /* 0x0008000c02007388 */ /* 0x000fe20000000c00 */
[----:B------:R-:W-:Y:S01]  /*17cc0*/  FSEL R70, R70, -INF , P1 ;  /* 0xff80000046467808 */ /* 0x000fe20000800000 */
[----:B------:R-:W-:Y:S02]  /*17cd0*/  IMAD R30, R86, R27, RZ ;  /* 0x0000001b561e7224 */ /* 0x000fe400078e02ff */
[----:B------:R-:W-:Y:S01]  /*17ce0*/  @!P3 FMUL R42, R42, 16777216 ;  /* 0x4b8000002a2ab820 */ /* 0x000fe20000400000 */
[----:B------:R-:W-:Y:S01]  /*17cf0*/  STS.128 [R2+0xc00], R4 ;  /* 0x000c000402007388 */ /* 0x000fe20000000c00 */
[----:B------:R-:W-:Y:S01]  /*17d00*/  @!P3 FMUL R52, R52, 16777216 ;  /* 0x4b8000003434b820 */ /* 0x000fe20000400000 */
[----:B------:R-:W-:Y:S01]  /*17d10*/  FFMA R0, R70, 0.69314718246459960938, R69 ;  /* 0x3f31721846007823 */ /* 0x000fe20000000045 */
[----:B------:R-:W-:Y:S02]  /*17d20*/  IMAD.SHL.U32 R94, R30, 0x2, RZ ;  /* 0x000000021e5e7824 */ /* 0x000fe400078e00ff */
[----:B------:R-:W-:Y:S01]  /*17d30*/  @!P3 FMUL R53, R53, 16777216 ;  /* 0x4b8000003535b820 */ /* 0x000fe20000400000 */
[----:B------:R-:W-:Y:S01]  /*17d40*/  @!P3 FMUL R56, R56, 16777216 ;  /* 0x4b8000003838b820 */ /* 0x000fe20000400000 */
[----:B------:R-:W-:Y:S01]  /*17d50*/  @!P3 FMUL R57, R57, 16777216 ;  /* 0x4b8000003939b820 */ /* 0x000fe20000400000 */
[----:B------:R3:W-:Y:S01]  /*17d60*/  STL [R1+0x28], R0 ;  /* 0x0000280001007387 */ /* 0x0007e20000100800 */
[----:B-1----:R-:W-:-:S02]  /*17d70*/  IMAD.SHL.U32 R9, R26, 0x2, RZ ;  /* 0x000000021a097824 */ /* 0x002fc400078e00ff */
[----:B------:R-:W-:Y:S01]  /*17d80*/  @!P3 FMUL R40, R40, 16777216 ;  /* 0x4b8000002828b820 */ /* 0x000fe20000400000 */
[----:B------:R-:W-:Y:S01]  /*17d90*/  @!P3 FMUL R43, R43, 16777216 ;  /* 0x4b8000002b2bb820 */ /* 0x000fe20000400000 */
[----:B------:R-:W-:Y:S01]  /*17da0*/  @!P3 FMUL R48, R48, 16777216 ;  /* 0x4b8000003030b820 */ /* 0x000fe20000400000 */
[C---:B------:R-:W-:Y:S01]  /*17db0*/  FMUL R34, R76.reuse, R41 ;  /* 0x000000294c227220 */ /* 0x040fe20000400000 */
[----:B------:R-:W-:Y:S01]  /*17dc0*/  FMUL R17, R76, R42 ;  /* 0x0000002a4c117220 */ /* 0x000fe20000400000 */
[----:B------:R-:W-:Y:S01]  /*17dd0*/  @!P3 FMUL R36, R36, 16777216 ;  /* 0x4b8000002424b820 */ /* 0x000fe20000400000 */
[----:B------:R-:W-:Y:S01]  /*17de0*/  @!P3 FMUL R37, R37, 16777216 ;  /* 0x4b8000002525b820 */ /* 0x000fe20000400000 */
[----:B------:R-:W-:Y:S01]  /*17df0*/  @!P3 FMUL R38, R38, 16777216 ;  /* 0x4b8000002626b820 */ /* 0x000fe20000400000 */
[----:B---3--:R-:W-:Y:S01]  /*17e00*/  LOP3.LUT R0, R84, 0xff, RZ, 0xc0, !PT ;  /* 0x000000ff54007812 */ /* 0x008fe200078ec0ff */
        /* <DEDUP_REMOVED lines=21> */
[C---:B------:R-:W-:Y:S01]  /*17f60*/  FMUL R53, R76.reuse, R53 ;  /* 0x000000354c357220 */ /* 0x040fe20000400000 */
[C---:B------:R-:W-:Y:S01]  /*17f70*/  FMUL R41, R76.reuse, R56 ;  /* 0x000000384c297220 */ /* 0x040fe20000400000 */
[----:B------:R-:W-:Y:S01]  /*17f80*/  FMUL R42, R76, R57 ;  /* 0x000000394c2a7220 */ /* 0x000fe20000400000 */
[----:B0-----:R-:W-:Y:S01]  /*17f90*/  IADD3 R94, P0, P1, R94, R20, R9 ;  /* 0x000000145e5e7210 */ /* 0x001fe2000791e009 */
[----:B------:R-:W-:Y:S01]  /*17fa0*/  FMUL R33, R76, R40 ;  /* 0x000000284c217220 */ /* 0x000fe20000400000 */
[----:B------:R-:W-:Y:S01]  /*17fb0*/  LEA R20, R0, UR4, 0x4 ;  /* 0x0000000400147c11 */ /* 0x000fe2000f8e20ff */
[----:B------:R-:W-:Y:S01]  /*17fc0*/  BAR.SYNC.DEFER_BLOCKING 0x0 ;  /* 0x0000000000007b1d */ /* 0x000fe20000010000 */
        /* <DEDUP_REMOVED lines=26> */
[----:B------:R-:W-:Y:S01]  /*18170*/  LDS.128 R4, [R20] ;  /* 0x0000000014047984 */ /* 0x000fe20000000c00 */
[----:B------:R-:W-:Y:S01]  /*18180*/  F2FP.F16.F32.PACK_AB R14, R42, R53 ;  /* 0x000000352a0e723e */ /* 0x000fe200000000ff */
[----:B------:R-:W-:Y:S01]  /*18190*/  IMAD.HI R0, R26, 0x2, RZ ;  /* 0x000000021a007827 */ /* 0x000fe200078e02ff */
[----:B------:R-:W-:Y:S01]  /*181a0*/  F2FP.F16.F32.PACK_AB R16, R17, R38 ;  /* 0x000000261110723e */ /* 0x000fe200000000ff */
[----:B------:R-:W0:Y:S01]  /*181b0*/  LDS.128 R64, [R20+0x1000] ;  /* 0x0010000014407984 */ /* 0x000e220000000c00 */
[----:B------:R-:W-:Y:S01]  /*181c0*/  SHF.R.U32.HI R50, RZ, 0x6, R84 ;  /* 0x00000006ff327819 */ /* 0x000fe20000011654 */
[----:B------:R-:W-:Y:S01]  /*181d0*/  IMAD.HI R30, R30, 0x2, RZ ;  /* 0x000000021e1e7827 */ /* 0x000fe200078e02ff */
[----:B------:R-:W-:Y:S01]  /*181e0*/  F2FP.F16.F32.PACK_AB R11, R43, R60 ;  /* 0x0000003c2b0b723e */ /* 0x000fe200000000ff */
[----:B------:R-:W1:Y:S01]  /*181f0*/  LDS.128 R56, [R20+0x2000] ;  /* 0x0020000014387984 */ /* 0x000e620000000c00 */
[----:B------:R-:W-:-:S02]  /*18200*/  F2FP.F16.F32.PACK_AB R17, R19, R46 ;  /* 0x0000002e1311723e */ /* 0x000fc400000000ff */
[----:B------:R-:W-:Y:S01]  /*18210*/  F2FP.F16.F32.PACK_AB R15, R48, R61 ;  /* 0x0000003d300f723e */ /* 0x000fe200000000ff */
[----:B------:R-:W3:Y:S01]  /*18220*/  LDS.128 R52, [R20+0x3000] ;  /* 0x0030000014347984 */ /* 0x000ee20000000c00 */
[----:B------:R-:W-:Y:S02]  /*18230*/  F2FP.F16.F32.PACK_AB R60, R18, R39 ;  /* 0x00000027123c723e */ /* 0x000fe400000000ff */
[----:B------:R-:W-:Y:S01]  /*18240*/  F2FP.F16.F32.PACK_AB R19, R29, R62 ;  /* 0x0000003e1d13723e */ /* 0x000fe200000000ff */
[----:B------:R-:W-:Y:S01]  /*18250*/  STL [R1+0x34], R20 ;  /* 0x0000341401007387 */ /* 0x000fe20000100800 */
[----:B------:R-:W-:Y:S02]  /*18260*/  F2FP.F16.F32.PACK_AB R8, R33, R36 ;  /* 0x000000242108723e */ /* 0x000fe400000000ff */
[----:B------:R-:W-:Y:S02]  /*18270*/  F2FP.F16.F32.PACK_AB R12, R34, R37 ;  /* 0x00000025220c723e */ /* 0x000fe400000000ff */
[----:B------:R-:W-:Y:S01]  /*18280*/  F2FP.F16.F32.PACK_AB R9, R35, R44 ;  /* 0x0000002c2309723e */ /* 0x000fe200000000ff */
[----:B------:R-:W-:Y:S01]  /*18290*/  BAR.SYNC.DEFER_BLOCKING 0x0 ;  /* 0x0000000000007b1d */ /* 0x000fe20000010000 */
[----:B------:R-:W-:-:S02]  /*182a0*/  F2FP.F16.F32.PACK_AB R13, R40, R45 ;  /* 0x0000002d280d723e */ /* 0x000fc400000000ff */
[----:B------:R-:W-:Y:S02]  /*182b0*/  F2FP.F16.F32.PACK_AB R61, R22, R47 ;  /* 0x0000002f163d723e */ /* 0x000fe400000000ff */
[----:B------:R-:W-:Y:S02]  /*182c0*/  F2FP.F16.F32.PACK_AB R18, R25, R24 ;  /* 0x000000181912723e */ /* 0x000fe400000000ff */
[----:B------:R-:W-:Y:S02]  /*182d0*/  F2FP.F16.F32.PACK_AB R62, R28, R23 ;  /* 0x000000171c3e723e */ /* 0x000fe400000000ff */
[----:B------:R-:W-:Y:S02]  /*182e0*/  F2FP.F16.F32.PACK_AB R63, R76, R63 ;  /* 0x0000003f4c3f723e */ /* 0x000fe400000000ff */
[----:B------:R-:W-:Y:S02]  /*182f0*/  SGXT.U32 R50, R50, 0x2 ;  /* 0x000000023232781a */ /* 0x000fe40000000000 */
[----:B------:R-:W-:-:S03]  /*18300*/  IADD3.X R0, PT, PT, R30, R21, R0, P0, P1 ;  /* 0x000000151e007210 */ /* 0x000fc600007e2400 */
[----:B--2---:R-:W-:-:S04]  /*18310*/  IMAD R49, R50, R95, RZ ;  /* 0x0000005f32317224 */ /* 0x004fc800078e02ff */
[C---:B------:R-:W-:Y:S01]  /*18320*/  IMAD R3, R95.reuse, 0x4, R49 ;  /* 0x000000045f037824 */ /* 0x040fe200078e0231 */
[----:B0-----:R-:W-:Y:S03]  /*18330*/  STL [R1+0x8a0], R67 ;  /* 0x0008a04301007387 */ /* 0x001fe60000100800 */
[C---:B------:R-:W-:Y:S01]  /*18340*/  IMAD R51, R95.reuse, 0x4, R3 ;  /* 0x000000045f337824 */ /* 0x040fe200078e0203 */
[----:B------:R0:W-:Y:S03]  /*18350*/  STS.128 [R2], R8 ;  /* 0x0000000802007388 */ /* 0x0001e60000000c00 */
[C---:B------:R-:W-:Y:S01]  /*18360*/  IMAD R71, R95.reuse, 0x4, R51 ;  /* 0x000000045f477824 */ /* 0x040fe200078e0233 */
[----:B------:R2:W-:Y:S03]  /*18370*/  STS.128 [R2+0x400], R12 ;  /* 0x0004000c02007388 */ /* 0x0005e60000000c00 */
[C---:B------:R-:W-:Y:S01]  /*18380*/  IMAD R75, R95.reuse, 0x4, R71 ;  /* 0x000000045f4b7824 */ /* 0x040fe200078e0247 */
[----:B------:R-:W-:Y:S03]  /*18390*/  STS.128 [R2+0x800], R16 ;  /* 0x0008001002007388 */ /* 0x000fe60000000c00 */
[C---:B------:R-:W-:Y:S01]  /*183a0*/  IMAD R27, R95.reuse, 0x4, R75 ;  /* 0x000000045f1b7824 */ /* 0x040fe200078e024b */
[----:B------:R4:W-:Y:S03]  /*183b0*/  STS.128 [R2+0xc00], R60 ;  /* 0x000c003c02007388 */ /* 0x0009e60000000c00 */
[----:B------:R-:W-:Y:S01]  /*183c0*/  IMAD R73, R95, 0x4, R27 ;  /* 0x000000045f497824 */ /* 0x000fe200078e021b */
[----:B------:R-:W-:Y:S01]  /*183d0*/  BAR.SYNC.DEFER_BLOCKING 0x0 ;  /* 0x0000000000007b1d */ /* 0x000fe20000010000 */
[----:B0-----:R-:W-:-:S02]  /*183e0*/  LEA R8, P0, R49, R94, 0x1 ;  /* 0x0000005e31087211 */ /* 0x001fc400078008ff */
[----:B------:R-:W-:Y:S01]  /*183f0*/  IMAD R33, R95, 0x4, R73 ;  /* 0x000000045f217824 */ /* 0x000fe200078e0249 */
[----:B------:R-:W-:Y:S02]  /*18400*/  LEA R10, P1, R3, R94, 0x1 ;  /* 0x0000005e030a7211 */ /* 0x000fe400078208ff */
[----:B------:R-:W-:Y:S01]  /*18410*/  LEA.HI.X.SX32 R9, R49, R0, 0x1, P0 ;  /* 0x0000000031097211 */ /* 0x000fe200000f0eff */
[----:B------:R-:W-:Y:S01]  /*18420*/  IMAD R31, R95, 0x4, R33 ;  /* 0x000000045f1f7824 */ /* 0x000fe200078e0221 */
[----:B--2---:R-:W-:Y:S01]  /*18430*/  LEA R12, P0, R51, R94, 0x1 ;  /* 0x0000005e330c7211 */ /* 0x004fe200078008ff */
[----:B-1----:R-:W-:Y:S01]  /*18440*/  STL.64 [R1+0x890], R56 ;  /* 0x0008903801007387 */ /* 0x002fe20000100a00 */
[-C--:B------:R-:W-:Y:S01]  /*18450*/  LEA.HI.X.SX32 R11, R3, R0.reuse, 0x1, P1 ;  /* 0x00000000030b7211 */ /* 0x080fe200008f0eff */
[----:B------:R-:W-:Y:S01]  /*18460*/  IMAD R35, R95, 0x4, R31 ;  /* 0x000000045f237824 */ /* 0x000fe200078e021f */
[----:B------:R-:W-:Y:S01]  /*18470*/  LEA.HI.X.SX32 R13, R51, R0, 0x1, P0 ;  /* 0x00000000330d7211 */ /* 0x000fe200000f0eff */
[----:B------:R-:W-:Y:S01]  /*18480*/  STL.64 [R1+0x880], R58 ;  /* 0x0008803a01007387 */ /* 0x000fe20000100a00 */
[----:B------:R-:W-:Y:S01]  /*18490*/  LEA R14, P0, R71, R94, 0x1 ;  /* 0x0000005e470e7211 */ /* 0x000fe200078008ff */
[----:B------:R-:W-:Y:S01]  /*184a0*/  IMAD R37, R95, 0x4, R35 ;  /* 0x000000045f257824 */ /* 0x000fe200078e0223 */
[----:B------:R-:W-:Y:S01]  /*184b0*/  PRMT R3, R4, 0x7632, R3 ;  /* 0x0000763204037816 */ /* 0x000fe20000000003 */
[----:B---3--:R-:W-:Y:S01]  /*184c0*/  STL.64 [R1+0x898], R52 ;  /* 0x0008983401007387 */ /* 0x008fe20000100a00 */
[----:B------:R-:W-:Y:S01]  /*184d0*/  LEA.HI.X.SX32 R15, R71, R0, 0x1, P0 ;  /* 0x00000000470f7211 */ /* 0x000fe200000f0eff */
[----:B------:R-:W-:Y:S01]  /*184e0*/  IMAD R41, R95, 0x4, R37 ;  /* 0x000000045f297824 */ /* 0x000fe200078e0225 */
[-C--:B----4-:R-:W-:Y:S01]  /*184f0*/  LEA R2, P0, R75, R94.reuse, 0x1 ;  /* 0x0000005e4b027211 */ /* 0x090fe200078008ff */
[----:B------:R-:W-:Y:S01]  /*18500*/  STL.64 [R1+0x888], R54 ;  /* 0x0008883601007387 */ /* 0x000fe20000100a00 */
[----:B------:R-:W-:Y:S01]  /*18510*/  PRMT R16, R6, 0x7632, R16 ;  /* 0x0000763206107816 */ /* 0x000fe20000000010 */
[----:B------:R-:W-:Y:S01]  /*18520*/  IMAD R21, R95, 0x4, R41 ;  /* 0x000000045f157824 */ /* 0x000fe200078e0229 */
[----:B------:R-:W-:Y:S01]  /*18530*/  LEA R98, P1, R35, R94, 0x1 ;  /* 0x0000005e23627211 */ /* 0x000fe200078208ff */
[----:B------:R-:W0:Y:S02]  /*18540*/  LDS.128 R68, [R20] ;  /* 0x0000000014447984 */ /* 0x000e240000000c00 */
[----:B------:R-:W-:Y:S01]  /*18550*/  IMAD R39, R95, 0x4, R21 ;  /* 0x000000045f277824 */ /* 0x000fe200078e0215 */
[----:B------:R-:W-:Y:S01]  /*18560*/  LEA.HI.X.SX32 R99, R35, R0, 0x1, P1 ;  /* 0x0000000023637211 */ /* 0x000fe200008f0eff */
[----:B------:R1:W-:Y:S01]  /*18570*/  STG.E.U16 desc[UR8][R8.64], R4 ;  /* 0x0000000408007986 */ /* 0x0003e2000c101508 */
[----:B------:R-:W-:Y:S01]  /*18580*/  LEA R102, P1, R41, R94, 0x1 ;  /* 0x0000005e29667211 */ /* 0x000fe200078208ff */
[----:B------:R-:W-:-:S02]  /*18590*/  IMAD R23, R95, 0x4, R39 ;  /* 0x000000045f177824 */ /* 0x000fc400078e0227 */
[----:B------:R2:W-:Y:S01]  /*185a0*/  STG.E.U16 desc[UR8][R10.64], R3 ;  /* 0x000000030a007986 */ /* 0x0005e2000c101508 */
[----:B------:R-:W-:Y:S01]  /*185b0*/  LEA.HI.X.SX32 R103, R41, R0, 0x1, P1 ;  /* 0x0000000029677211 */ /* 0x000fe200008f0eff */
[----:B------:R-:W-:Y:S01]  /*185c0*/  IMAD R25, R95, 0x4, R23 ;  /* 0x000000045f197824 */ /* 0x000fe200078e0217 */
[----:B------:R-:W-:Y:S01]  /*185d0*/  LEA R106, P1, R39, R94, 0x1 ;  /* 0x0000005e276a7211 */ /* 0x000fe200078208ff */
[----:B------:R-:W-:Y:S02]  /*185e0*/  STG.E.U16 desc[UR8][R12.64], R5 ;  /* 0x000000050c007986 */ /* 0x000fe4000c101508 */
[----:B------:R-:W-:Y:S01]  /*185f0*/  IMAD R29, R95, 0x4, R25 ;  /* 0x000000045f1d7824 */ /* 0x000fe200078e0219 */
[----:B------:R-:W-:Y:S01]  /*18600*/  LEA.HI.X.SX32 R107, R39, R0, 0x1, P1 ;  /* 0x00000000276b7211 */ /* 0x000fe200008f0eff */
[----:B------:R-:W3:Y:S01]  /*18610*/  LDS.128 R60, [R20+0x1000] ;  /* 0x00100000143c7984 */ /* 0x000ee20000000c00 */
[----:B-1----:R-:W-:Y:S01]  /*18620*/  PRMT R9, R5, 0x7632, R9 ;  /* 0x0000763205097816 */ /* 0x002fe20000000009 */
[----:B------:R-:W-:Y:S01]  /*18630*/  IMAD R43, R95, 0x4, R29 ;  /* 0x000000045f2b7824 */ /* 0x000fe200078e021d */
[----:B------:R-:W-:-:S02]  /*18640*/  LEA R110, P1, R25, R94, 0x1 ;  /* 0x0000005e196e7211 */ /* 0x000fc400078208ff */
[----:B--2---:R-:W-:Y:S01]  /*18650*/  LEA.HI.X.SX32 R3, R75, R0, 0x1, P0 ;  /* 0x000000004b037211 */ /* 0x004fe200000f0eff */
[----:B------:R1:W-:Y:S01]  /*18660*/  STG.E.U16 desc[UR8][R14.64], R9 ;  /* 0x000000090e007986 */ /* 0x0003e2000c101508 */
[----:B------:R-:W-:Y:S01]  /*18670*/  LEA R8, P0, R27, R94, 0x1 ;  /* 0x0000005e1b087211 */ /* 0x000fe200078008ff */
[----:B------:R-:W-:Y:S01]  /*18680*/  IMAD R17, R95, 0x4, R43 ;  /* 0x000000045f117824 */ /* 0x000fe200078e022b */
[----:B------:R-:W-:Y:S01]  /*18690*/  LEA.HI.X.SX32 R111, R25, R0, 0x1, P1 ;  /* 0x00000000196f7211 */ /* 0x000fe200008f0eff */
[----:B------:R2:W-:Y:S01]  /*186a0*/  STG.E.U16 desc[UR8][R2.64], R6 ;  /* 0x0000000602007986 */ /* 0x0005e2000c101508 */
[----:B------:R-:W-:Y:S01]  /*186b0*/  LEA R114, P1, R43, R94, 0x1 ;  /* 0x0000005e2b727211 */ /* 0x000fe200078208ff */
[----:B------:R-:W-:-:S03]  /*186c0*/  IMAD R19, R95, 0x4, R17 ;  /* 0x000000045f137824 */ /* 0x000fc600078e0211 */
[----:B------:R-:W-:Y:S01]  /*186d0*/  LEA.HI.X.SX32 R115, R43, R0, 0x1, P1 ;  /* 0x000000002b737211 */ /* 0x000fe200008f0eff */
[----:B------:R-:W-:Y:S01]  /*186e0*/  IMAD R45, R95, 0x4, R19 ;  /* 0x000000045f2d7824 */ /* 0x000fe200078e0213 */
[----:B------:R-:W-:Y:S02]  /*186f0*/  LEA R118, P1, R19, R94, 0x1 ;  /* 0x0000005e13767211 */ /* 0x000fe400078208ff */
[----:B-1----:R-:W-:Y:S01]  /*18700*/  LEA.HI.X.SX32 R9, R27, R0, 0x1, P0 ;  /* 0x000000001b097211 */ /* 0x002fe200000f0eff */
[----:B------:R-:W-:Y:S01]  /*18710*/  IMAD R47, R95, 0x4, R45 ;  /* 0x000000045f2f7824 */ /* 0x000fe200078e022d */
[----:B------:R-:W-:Y:S02]  /*18720*/  LEA R10, P0, R73, R94, 0x1 ;  /* 0x0000005e490a7211 */ /* 0x000fe400078008ff */
[----:B--2---:R-:W-:Y:S01]  /*18730*/  PRMT R2, R7, 0x7632, R2 ;  /* 0x0000763207027816 */ /* 0x004fe20000000002 */
[----:B------:R-:W-:Y:S01]  /*18740*/  STG.E.U16 desc[UR8][R8.64], R16 ;  /* 0x0000001008007986 */ /* 0x000fe2000c101508 */
[----:B------:R-:W-:Y:S01]  /*18750*/  LEA.HI.X.SX32 R11, R73, R0, 0x1, P0 ;  /* 0x00000000490b7211 */ /* 0x000fe200000f0eff */
[----:B------:R-:W-:Y:S01]  /*18760*/  IMAD R49, R95, 0x4, R47 ;  /* 0x000000045f317824 */ /* 0x000fe200078e022f */
[----:B------:R-:W-:-:S02]  /*18770*/  LEA R4, P0, R33, R94, 0x1 ;  /* 0x0000005e21047211 */ /* 0x000fc400078008ff */
[----:B0-----:R-:W-:Y:S01]  /*18780*/  PRMT R67, R68, 0x7632, R67 ;  /* 0x0000763244437816 */ /* 0x001fe20000000043 */
[----:B------:R-:W-:Y:S01]  /*18790*/  STG.E.U16 desc[UR8][R10.64], R7 ;  /* 0x000000070a007986 */ /* 0x000fe2000c101508 */
[----:B------:R-:W-:Y:S01]  /*187a0*/  LEA.HI.X.SX32 R5, R33, R0, 0x1, P0 ;  /* 0x0000000021057211 */ /* 0x000fe200000f0eff */
[----:B------:R-:W-:Y:S01]  /*187b0*/  IMAD R51, R95, 0x4, R49 ;  /* 0x000000045f337824 */ /* 0x000fe200078e0231 */
[-C--:B------:R-:W-:Y:S02]  /*187c0*/  LEA R96, P0, R31, R94.reuse, 0x1 ;  /* 0x0000005e1f607211 */ /* 0x080fe400078008ff */
[----:B------:R-:W-:Y:S01]  /*187d0*/  LEA R120, P2, R45, R94, 0x1 ;  /* 0x0000005e2d787211 */ /* 0x000fe200078408ff */
[----:B------:R-:W-:Y:S01]  /*187e0*/  STG.E.U16 desc[UR8][R4.64], R2 ;  /* 0x0000000204007986 */ /* 0x000fe2000c101508 */
[----:B------:R-:W-:Y:S01]  /*187f0*/  LEA.HI.X.SX32 R97, R31, R0, 0x1, P0 ;  /* 0x000000001f617211 */ /* 0x000fe200000f0eff */
[----:B------:R-:W-:Y:S01]  /*18800*/  IMAD R13, R95, 0x4, R51 ;  /* 0x000000045f0d7824 */ /* 0x000fe200078e0233 */
[----:B------:R-:W-:-:S02]  /*18810*/  LEA R100, P0, R37, R94, 0x1 ;  /* 0x0000005e25647211 */ /* 0x000fc400078008ff */
[-C--:B------:R-:W-:Y:S01]  /*18820*/  LEA.HI.X.SX32 R121, R45, R0.reuse, 0x1, P2 ;  /* 0x000000002d797211 */ /* 0x080fe200010f0eff */
[----:B------:R0:W-:Y:S01]  /*18830*/  STG.E.U16 desc[UR8][R96.64], R68 ;  /* 0x0000004460007986 */ /* 0x0001e2000c101508 */
[----:B------:R-:W-:Y:S01]  /*18840*/  IMAD R15, R95, 0x4, R13 ;  /* 0x000000045f0f7824 */ /* 0x000fe200078e020d */
[----:B------:R-:W-:Y:S02]  /*18850*/  LEA.HI.X.SX32 R101, R37, R0, 0x1, P0 ;  /* 0x0000000025657211 */ /* 0x000fe400000f0eff */
[----:B------:R1:W-:Y:S01]  /*18860*/  STG.E.U16 desc[UR8][R98.64], R67 ;  /* 0x0000004362007986 */ /* 0x0003e2000c101508 */
[----:B------:R-:W-:Y:S01]  /*18870*/  IMAD R3, R95, 0x4, R15 ;  /* 0x000000045f037824 */ /* 0x000fe200078e020f */
[-C--:B------:R-:W-:Y:S02]  /*18880*/  LEA R104, P0, R21, R94.reuse, 0x1 ;  /* 0x0000005e15687211 */ /* 0x080fe400078008ff */
[----:B------:R-:W-:Y:S01]  /*18890*/  LEA R52, P2, R51, R94, 0x1 ;  /* 0x0000005e33347211 */ /* 0x000fe200078408ff */
[----:B------:R-:W-:Y:S01]  /*188a0*/  IMAD R73, R95, 0x4, R3 ;  /* 0x000000045f497824 */ /* 0x000fe200078e0203 */
[----:B------:R-:W-:Y:S01]  /*188b0*/  LEA.HI.X.SX32 R105, R21, R0, 0x1, P0 ;  /* 0x0000000015697211 */ /* 0x000fe200000f0eff */
[----:B0-----:R-:W2:Y:S02]  /*188c0*/  LDL.LU R96, [R1+0x34] ;  /* 0x0000340001607983 */ /* 0x001ea40000300800 */
[----:B------:R-:W-:Y:S01]  /*188d0*/  IMAD R75, R95, 0x4, R73 ;  /* 0x000000045f4b7824 */ /* 0x000fe200078e0249 */
[----:B------:R-:W-:Y:S01]  /*188e0*/  LEA R108, P0, R23, R94, 0x1 ;  /* 0x0000005e176c7211 */ /* 0x000fe200078008ff */
[----:B-1----:R-:W4:Y:S02]  /*188f0*/  LDL.LU R67, [R1+0x8a0] ;  /* 0x0008a00001437983 */ /* 0x002f240000300800 */
[----:B------:R-:W-:Y:S01]  /*18900*/  IMAD R9, R95, 0x4, R75 ;  /* 0x000000045f097824 */ /* 0x000fe200078e024b */
[----:B------:R-:W-:-:S02]  /*18910*/  LEA.HI.X.SX32 R109, R23, R0, 0x1, P0 ;  /* 0x00000000176d7211 */ /* 0x000fc400000f0eff */
[----:B------:R-:W-:Y:S01]  /*18920*/  LEA R112, P0, R29, R94, 0x1 ;  /* 0x0000005e1d707211 */ /* 0x000fe200078008ff */
[----:B------:R-:W-:Y:S01]  /*18930*/  IMAD R11, R95, 0x4, R9 ;  /* 0x000000045f0b7824 */ /* 0x000fe200078e0209 */
[-C--:B------:R-:W-:Y:S02]  /*18940*/  LEA.HI.X.SX32 R53, R51, R0.reuse, 0x1, P2 ;  /* 0x0000000033357211 */ /* 0x080fe400010f0eff */
[----:B------:R-:W-:Y:S01]  /*18950*/  LEA.HI.X.SX32 R113, R29, R0, 0x1, P0 ;  /* 0x000000001d717211 */ /* 0x000fe200000f0eff */
[----:B------:R-:W-:Y:S01]  /*18960*/  IMAD R31, R95, 0x4, R11 ;  /* 0x000000045f1f7824 */ /* 0x000fe200078e020b */
[-C--:B------:R-:W-:Y:S02]  /*18970*/  LEA R116, P0, R17, R94.reuse, 0x1 ;  /* 0x0000005e11747211 */ /* 0x080fe400078008ff */
[----:B------:R-:W-:Y:S01]  /*18980*/  LEA R58, P2, R3, R94, 0x1 ;  /* 0x0000005e033a7211 */ /* 0x000fe200078408ff */
[----:B------:R-:W-:Y:S01]  /*18990*/  IMAD R21, R95, 0x4, R31 ;  /* 0x000000045f157824 */ /* 0x000fe200078e021f */
[----:B------:R-:W-:-:S02]  /*189a0*/  LEA.HI.X.SX32 R117, R17, R0, 0x1, P0 ;  /* 0x0000000011757211 */ /* 0x000fc400000f0eff */
[----:B------:R-:W-:Y:S01]  /*189b0*/  LEA.HI.X.SX32 R119, R19, R0, 0x1, P1 ;  /* 0x0000000013777211 */ /* 0x000fe200008f0eff */
[----:B------:R-:W-:Y:S01]  /*189c0*/  IMAD R23, R95, 0x4, R21 ;  /* 0x000000045f177824 */ /* 0x000fe200078e0215 */
[----:B------:R-:W-:Y:S02]  /*189d0*/  LEA R122, P0, R47, R94, 0x1 ;  /* 0x0000005e2f7a7211 */ /* 0x000fe400078008ff */
        /* <DEDUP_REMOVED lines=29> */
[----:B------:R-:W-:Y:S02]  /*18bb0*/  LEA R10, P1, R31, R94, 0x1 ;  /* 0x0000005e1f0a7211 */ /* 0x000fe400078208ff */
[-C--:B------:R-:W-:Y:S01]  /*18bc0*/  LEA.HI.X.SX32 R9, R11, R0.reuse, 0x1, P0 ;  /* 0x000000000b097211 */ /* 0x080fe200000f0eff */
[----:B------:R-:W-:Y:S01]  /*18bd0*/  IMAD R37, R95, 0x4, R35 ;  /* 0x000000045f257824 */ /* 0x000fe200078e0223 */
[----:B------:R-:W-:-:S02]  /*18be0*/  LEA.HI.X.SX32 R11, R31, R0, 0x1, P1 ;  /* 0x000000001f0b7211 */ /* 0x000fc400008f0eff */
[-C--:B------:R-:W-:Y:S01]  /*18bf0*/  LEA R16, P1, R25, R94.reuse, 0x1 ;  /* 0x0000005e19107211 */ /* 0x080fe200078208ff */
[----:B------:R-:W-:Y:S01]  /*18c00*/  IMAD R39, R95, 0x4, R37 ;  /* 0x000000045f277824 */ /* 0x000fe200078e0225 */
[----:B------:R-:W-:Y:S02]  /*18c10*/  LEA R24, P2, R81, R94, 0x1 ;  /* 0x0000005e51187211 */ /* 0x000fe400078408ff */
[-C--:B------:R-:W-:Y:S01]  /*18c20*/  LEA.HI.X.SX32 R17, R25, R0.reuse, 0x1, P1 ;  /* 0x0000000019117211 */ /* 0x080fe200008f0eff */
[----:B------:R-:W-:Y:S01]  /*18c30*/  IMAD R41, R95, 0x4, R39 ;  /* 0x000000045f297824 */ /* 0x000fe200078e0227 */
[----:B------:R-:W-:Y:S02]  /*18c40*/  LEA.HI.X.SX32 R25, R81, R0, 0x1, P2 ;  /* 0x0000000051197211 */ /* 0x000fe400010f0eff */
[-C--:B------:R-:W-:Y:S01]  /*18c50*/  LEA R30, P2, R51, R94.reuse, 0x1 ;  /* 0x0000005e331e7211 */ /* 0x080fe200078408ff */
[----:B------:R-:W-:Y:S01]  /*18c60*/  IMAD R43, R95, 0x4, R41 ;  /* 0x000000045f2b7824 */ /* 0x000fe200078e0229 */
[----:B------:R-:W-:-:S02]  /*18c70*/  LEA R14, P0, R23, R94, 0x1 ;  /* 0x0000005e170e7211 */ /* 0x000fc400078008ff */
[-C--:B------:R-:W-:Y:S01]  /*18c80*/  LEA.HI.X.SX32 R31, R51, R0.reuse, 0x1, P2 ;  /* 0x00000000331f7211 */ /* 0x080fe200010f0eff */
[----:B------:R-:W-:Y:S01]  /*18c90*/  IMAD R45, R95, 0x4, R43 ;  /* 0x000000045f2d7824 */ /* 0x000fe200078e022b */
[----:B------:R-:W-:Y:S02]  /*18ca0*/  LEA.HI.X.SX32 R15, R23, R0, 0x1, P0 ;  /* 0x00000000170f7211 */ /* 0x000fe400000f0eff */
[-C--:B------:R-:W-:Y:S01]  /*18cb0*/  LEA R20, P0, R77, R94.reuse, 0x1 ;  /* 0x0000005e4d147211 */ /* 0x080fe200078008ff */
        /* <DEDUP_REMOVED lines=14> */
[----:B------:R-:W-:Y:S01]  /*18da0*/  LEA R36, P2, R37, R94, 0x1 ;  /* 0x0000005e25247211 */ /* 0x000fe200078408ff */
[----:B------:R-:W-:Y:S01]  /*18db0*/  IMAD R77, R95, 0x4, R75 ;  /* 0x000000045f4d7824 */ /* 0x000fe200078e024b */
[-C--:B------:R-:W-:Y:S02]  /*18dc0*/  LEA.HI.X.SX32 R33, R33, R0.reuse, 0x1, P0 ;  /* 0x0000000021217211 */ /* 0x080fe400000f0eff */
        /* <DEDUP_REMOVED lines=27> */
[-C--:B------:R-:W-:Y:S02]  /*18f80*/  LEA.HI.X.SX32 R73, R73, R0.reuse, 0x1, P1 ;  /* 0x0000000049497211 */ /* 0x080fe400008f0eff */
[----:B------:R-:W-:Y:S02]  /*18f90*/  LEA.HI.X.SX32 R75, R75, R0, 0x1, P2 ;  /* 0x000000004b4b7211 */ /* 0x000fe400010f0eff */
[-C--:B------:R-:W-:Y:S02]  /*18fa0*/  LEA R76, P0, R77, R94.reuse, 0x1 ;  /* 0x0000005e4d4c7211 */ /* 0x080fe400078008ff */
[----:B------:R-:W-:-:S02]  /*18fb0*/  LEA R78, P1, R79, R94, 0x1 ;  /* 0x0000005e4f4e7211 */ /* 0x000fc400078208ff */
[----:B------:R-:W-:Y:S02]  /*18fc0*/  LEA R80, P2, R81, R94, 0x1 ;  /* 0x0000005e51507211 */ /* 0x000fe400078408ff */
        /* <DEDUP_REMOVED lines=11> */
[-C--:B------:R-:W-:Y:S02]  /*19080*/  LEA R92, P2, R93, R94.reuse, 0x1 ;  /* 0x0000005e5d5c7211 */ /* 0x080fe400078408ff */
[----:B------:R-:W-:Y:S02]  /*19090*/  LEA R94, P3, R95, R94, 0x1 ;  /* 0x0000005e5f5e7211 */ /* 0x000fe400078608ff */
[----:B------:R-:W-:Y:S02]  /*190a0*/  PRMT R68, R69, 0x7632, R68 ;  /* 0x0000763245447816 */ /* 0x000fe40000000044 */
[-C--:B------:R-:W-:Y:S02]  /*190b0*/  LEA.HI.X.SX32 R89, R89, R0.reuse, 0x1, P0 ;  /* 0x0000000059597211 */ /* 0x080fe400000f0eff */
[-C--:B------:R-:W-:Y:S02]  /*190c0*/  LEA.HI.X.SX32 R91, R91, R0.reuse, 0x1, P1 ;  /* 0x000000005b5b7211 */ /* 0x080fe400008f0eff */
[----:B------:R-:W-:-:S02]  /*190d0*/  LEA.HI.X.SX32 R93, R93, R0, 0x1, P2 ;  /* 0x000000005d5d7211 */ /* 0x000fc400010f0eff */
[----:B------:R-:W-:Y:S02]  /*190e0*/  LEA.HI.X.SX32 R95, R95, R0, 0x1, P3 ;  /* 0x000000005f5f7211 */ /* 0x000fe400018f0eff */
[----:B------:R-:W-:Y:S01]  /*190f0*/  PRMT R0, R70, 0x7632, R0 ;  /* 0x0000763246007816 */ /* 0x000fe20000000000 */
[----:B------:R0:W-:Y:S04]  /*19100*/  STG.E.U16 desc[UR8][R100.64], R69 ;  /* 0x0000004564007986 */ /* 0x0001e8000c101508 */
[----:B------:R1:W-:Y:S04]  /*19110*/  STG.E.U16 desc[UR8][R102.64], R68 ;  /* 0x0000004466007986 */ /* 0x0003e8000c101508 */
[----:B------:R-:W-:Y:S01]  /*19120*/  STG.E.U16 desc[UR8][R104.64], R70 ;  /* 0x0000004668007986 */ /* 0x000fe2000c101508 */
[----:B------:R-:W-:-:S03]  /*19130*/  PRMT R97, R64, 0x7632, R97 ;  /* 0x0000763240617816 */ /* 0x000fc60000000061 */
[----:B------:R5:W-:Y:S01]  /*19140*/  STG.E.U16 desc[UR8][R106.64], R0 ;  /* 0x000000006a007986 */ /* 0x000be2000c101508 */
[----:B0-----:R-:W-:-:S03]  /*19150*/  PRMT R69, R65, 0x7632, R69 ;  /* 0x0000763241457816 */ /* 0x001fc60000000045 */
[----:B------:R-:W-:Y:S01]  /*19160*/  STG.E.U16 desc[UR8][R108.64], R71 ;  /* 0x000000476c007986 */ /* 0x000fe2000c101508 */
[----:B-1----:R-:W-:Y:S02]  /*19170*/  PRMT R68, R66, 0x7632, R68 ;  /* 0x0000763242447816 */ /* 0x002fe40000000044 */
[----:B-----5:R-:W-:-:S05]  /*19180*/  PRMT R0, R71, 0x7632, R0 ;  /* 0x0000763247007816 */ /* 0x020fca0000000000 */
[----:B------:R3:W-:Y:S04]  /*19190*/  STG.E.U16 desc[UR8][R110.64], R0 ;  /* 0x000000006e007986 */ /* 0x0007e8000c101508 */
[----:B------:R-:W-:Y:S04]  /*191a0*/  STG.E.U16 desc[UR8][R112.64], R64 ;  /* 0x0000004070007986 */ /* 0x000fe8000c101508 */
[----:B------:R-:W-:Y:S04]  /*191b0*/  STG.E.U16 desc[UR8][R114.64], R97 ;  /* 0x0000006172007986 */ /* 0x000fe8000c101508 */
[----:B------:R-:W-:Y:S01]  /*191c0*/  STG.E.U16 desc[UR8][R116.64], R65 ;  /* 0x0000004174007986 */ /* 0x000fe2000c101508 */
[----:B---3--:R-:W-:-:S03]  /*191d0*/  PRMT R0, R60, 0x7632, R0 ;  /* 0x000076323c007816 */ /* 0x008fc60000000000 */
[----:B------:R-:W-:Y:S04]  /*191e0*/  STG.E.U16 desc[UR8][R118.64], R69 ;  /* 0x0000004576007986 */ /* 0x000fe8000c101508 */
[----:B------:R-:W-:Y:S04]  /*191f0*/  STG.E.U16 desc[UR8][R120.64], R66 ;  /* 0x0000004278007986 */ /* 0x000fe8000c101508 */
[----:B------:R-:W-:Y:S01]  /*19200*/  STG.E.U16 desc[UR8][R122.64], R68 ;  /* 0x000000447a007986 */ /* 0x000fe2000c101508 */
[----:B------:R-:W-:Y:S02]  /*19210*/  PRMT R71, R61, 0x7632, R71 ;  /* 0x000076323d477816 */ /* 0x000fe40000000047 */
[----:B----4-:R-:W-:Y:S01]  /*19220*/  PRMT R70, R67, 0x7632, R70 ;  /* 0x0000763243467816 */ /* 0x010fe20000000046 */
[----:B------:R-:W-:Y:S04]  /*19230*/  STG.E.U16 desc[UR8][R124.64], R67 ;  /* 0x000000437c007986 */ /* 0x000fe8000c101508 */
[----:B------:R0:W-:Y:S04]  /*19240*/  STG.E.U16 desc[UR8][R52.64], R70 ;  /* 0x0000004634007986 */ /* 0x0001e8000c101508 */
[----:B------:R1:W-:Y:S04]  /*19250*/  STG.E.U16 desc[UR8][R56.64], R60 ;  /* 0x0000003c38007986 */ /* 0x0003e8000c101508 */
[----:B------:R3:W-:Y:S04]  /*19260*/  STG.E.U16 desc[UR8][R54.64], R0 ;  /* 0x0000000036007986 */ /* 0x0007e8000c101508 */
[----:B0-----:R-:W4:Y:S04]  /*19270*/  LDL.LU.64 R52, [R1+0x898] ;  /* 0x0008980001347983 */ /* 0x001f280000300a00 */
[----:B-1----:R-:W5:Y:S04]  /*19280*/  LDL.LU.64 R56, [R1+0x890] ;  /* 0x0008900001387983 */ /* 0x002f680000300a00 */
[----:B---3--:R-:W3:Y:S04]  /*19290*/  LDL.LU.64 R54, [R1+0x888] ;  /* 0x0008880001367983 */ /* 0x008ee80000300a00 */
[----:B------:R0:W-:Y:S01]  /*192a0*/  STG.E.U16 desc[UR8][R58.64], R61 ;  /* 0x0000003d3a007986 */ /* 0x0001e2000c101508 */
[----:B------:R-:W-:-:S03]  /*192b0*/  PRMT R69, R62, 0x7632, R69 ;  /* 0x000076323e457816 */ /* 0x000fc60000000045 */
[----:B--2---:R-:W1:Y:S04]  /*192c0*/  LDS.128 R64, [R96+0x2000] ;  /* 0x0020000060407984 */ /* 0x004e680000000c00 */
[----:B0-----:R-:W2:Y:S04]  /*192d0*/  LDL.LU.64 R58, [R1+0x880] ;  /* 0x00088000013a7983 */ /* 0x001ea80000300a00 */
[----:B------:R-:W-:Y:S04]  /*192e0*/  STG.E.U16 desc[UR8][R2.64], R71 ;  /* 0x0000004702007986 */ /* 0x000fe8000c101508 */
[----:B------:R0:W-:Y:S04]  /*192f0*/  STG.E.U16 desc[UR8][R4.64], R62 ;  /* 0x0000003e04007986 */ /* 0x0001e8000c101508 */
[----:B------:R-:W-:Y:S04]  /*19300*/  STG.E.U16 desc[UR8][R6.64], R69 ;  /* 0x0000004506007986 */ /* 0x000fe8000c101508 */
[----:B------:R-:W-:Y:S01]  /*19310*/  STG.E.U16 desc[UR8][R8.64], R63 ;  /* 0x0000003f08007986 */ /* 0x000fe2000c101508 */
[----:B0-----:R-:W-:-:S03]  /*19320*/  PRMT R5, R63, 0x7632, R5 ;  /* 0x000076323f057816 */ /* 0x001fc60000000005 */
[----:B------:R-:W3:Y:S04]  /*19330*/  LDL.LU R99, [R1+0x30] ;  /* 0x0000300001637983 */ /* 0x000ee80000300800 */
[----:B------:R-:W-:Y:S04]  /*19340*/  STG.E.U16 desc[UR8][R10.64], R5 ;  /* 0x000000050a007986 */ /* 0x000fe8000c101508 */
[----:B------:R0:W1:Y:S04]  /*19350*/  LDS.128 R4, [R96+0x3000] ;  /* 0x0030000060047984 */ /* 0x0000680000000c00 */
[----:B0-----:R-:W3:Y:S01]  /*19360*/  LDL.LU R96, [R1+0x28] ;  /* 0x0000280001607983 */ /* 0x001ee20000300800 */
[----:B------:R-:W0:Y:S01]  /*19370*/  S2R R0, SR_TID.X ;  /* 0x0000000000007919 */ /* 0x000e220000002100 */
[----:B------:R-:W1:Y:S01]  /*19380*/  S2R R101, SR_TID.X ;  /* 0x0000000000657919 */ /* 0x000e620000002100 */
[----:B0-----:R-:W-:-:S04]  /*19390*/  SHF.R.U32.HI R98, RZ, 0x2, R0 ;  /* 0x00000002ff627819 */ /* 0x001fc80000011600 */
[----:B------:R-:W-:-:S04]  /*193a0*/  LOP3.LUT R98, R98, 0x38, RZ, 0xc0, !PT ;  /* 0x0000003862627812 */ /* 0x000fc800078ec0ff */
[----:B------:R-:W-:-:S05]  /*193b0*/  LOP3.LUT R98, R98, 0x1f, R0, 0xf8, !PT ;  /* 0x0000001f62627812 */ /* 0x000fca00078ef800 */
[----:B------:R-:W-:Y:S02]  /*193c0*/  IMAD.SHL.U32 R0, R98, 0x10, RZ ;  /* 0x0000001062007824 */ /* 0x000fe400078e00ff */
[----:B------:R-:W0:Y:S03]  /*193d0*/  S2R R98, SR_CTAID.Y ;  /* 0x0000000000627919 */ /* 0x000e260000002600 */
[----:B------:R-:W-:Y:S02]  /*193e0*/  LOP3.LUT R8, R0, 0xf0, RZ, 0xc0, !PT ;  /* 0x000000f000087812 */ /* 0x000fe400078ec0ff */
[----:B------:R-:W0:Y:S02]  /*193f0*/  LDC R0, c[0x0][0x3ec] ;  /* 0x0000fb00ff007b82 */ /* 0x000e240000000800 */
[----:B0-----:R-:W-:Y:S01]  /*19400*/  IMAD R0, R98, R0, RZ ;  /* 0x0000000062007224 */ /* 0x001fe200078e02ff */
[----:B-----5:R-:W-:-:S02]  /*19410*/  PRMT R3, R56, 0x7632, R3 ;  /* 0x0000763238037816 */ /* 0x020fc40000000003 */
[----:B------:R-:W-:Y:S01]  /*19420*/  PRMT R9, R57, 0x7632, R9 ;  /* 0x0000763239097816 */ /* 0x000fe20000000009 */
[----:B------:R0:W-:Y:S04]  /*19430*/  STG.E.U16 desc[UR8][R12.64], R56 ;  /* 0x000000380c007986 */ /* 0x0001e8000c101508 */
[----:B------:R1:W-:Y:S04]  /*19440*/  STG.E.U16 desc[UR8][R14.64], R3 ;  /* 0x000000030e007986 */ /* 0x0003e8000c101508 */
[----:B------:R5:W-:Y:S04]  /*19450*/  STG.E.U16 desc[UR8][R16.64], R57 ;  /* 0x0000003910007986 */ /* 0x000be8000c101508 */
[----:B------:R4:W-:Y:S01]  /*19460*/  STG.E.U16 desc[UR8][R18.64], R9 ;  /* 0x0000000912007986 */ /* 0x0009e2000c101508 */
[----:B--2---:R-:W-:-:S02]  /*19470*/  PRMT R11, R58, 0x7632, R11 ;  /* 0x000076323a0b7816 */ /* 0x004fc4000000000b */
[----:B0-----:R-:W-:Y:S01]  /*19480*/  PRMT R13, R59, 0x7632, R13 ;  /* 0x000076323b0d7816 */ /* 0x001fe2000000000d */
[----:B------:R0:W-:Y:S01]  /*19490*/  STG.E.U16 desc[UR8][R20.64], R58 ;  /* 0x0000003a14007986 */ /* 0x0001e2000c101508 */
[----:B-1----:R-:W-:Y:S02]  /*194a0*/  PRMT R15, R64, 0x7632, R15 ;  /* 0x00007632400f7816 */ /* 0x002fe4000000000f */
[----:B-----5:R-:W-:Y:S01]  /*194b0*/  PRMT R17, R65, 0x7632, R17 ;  /* 0x0000763241117816 */ /* 0x020fe20000000011 */
[----:B------:R1:W-:Y:S01]  /*194c0*/  STG.E.U16 desc[UR8][R22.64], R11 ;  /* 0x0000000b16007986 */ /* 0x0003e2000c101508 */
[----:B----4-:R-:W-:-:S03]  /*194d0*/  PRMT R19, R66, 0x7632, R19 ;  /* 0x0000763242137816 */ /* 0x010fc60000000013 */
[----:B------:R2:W-:Y:S04]  /*194e0*/  STG.E.U16 desc[UR8][R24.64], R59 ;  /* 0x0000003b18007986 */ /* 0x0005e8000c101508 */
[----:B------:R-:W-:Y:S01]  /*194f0*/  STG.E.U16 desc[UR8][R26.64], R13 ;  /* 0x0000000d1a007986 */ /* 0x000fe2000c101508 */
[----:B0-----:R-:W-:-:S03]  /*19500*/  PRMT R21, R67, 0x7632, R21 ;  /* 0x0000763243157816 */ /* 0x001fc60000000015 */
[----:B------:R-:W-:Y:S01]  /*19510*/  STG.E.U16 desc[UR8][R28.64], R64 ;  /* 0x000000401c007986 */ /* 0x000fe2000c101508 */
[----:B-1----:R-:W-:Y:S01]  /*19520*/  PRMT R23, R52, 0x7632, R23 ;  /* 0x0000763234177816 */ /* 0x002fe20000000017 */
[----:B------:R-:W0:Y:S02]  /*19530*/  LDC.64 R10, c[0x0][0x3a0] ;  /* 0x0000e800ff0a7b82 */ /* 0x000e240000000a00 */
[----:B------:R-:W-:Y:S04]  /*19540*/  STG.E.U16 desc[UR8][R30.64], R15 ;  /* 0x0000000f1e007986 */ /* 0x000fe8000c101508 */
[----:B------:R-:W-:Y:S01]  /*19550*/  STG.E.U16 desc[UR8][R32.64], R65 ;  /* 0x0000004120007986 */ /* 0x000fe2000c101508 */
[----:B--2---:R-:W-:-:S03]  /*19560*/  PRMT R25, R53, 0x7632, R25 ;  /* 0x0000763235197816 */ /* 0x004fc60000000019 */
[----:B------:R-:W-:Y:S04]  /*19570*/  STG.E.U16 desc[UR8][R34.64], R17 ;  /* 0x0000001122007986 */ /* 0x000fe8000c101508 */
[----:B------:R3:W-:Y:S04]  /*19580*/  STG.E.U16 desc[UR8][R36.64], R66 ;  /* 0x0000004224007986 */ /* 0x0007e8000c101508 */
[----:B------:R1:W-:Y:S04]  /*19590*/  STG.E.U16 desc[UR8][R38.64], R19 ;  /* 0x0000001326007986 */ /* 0x0003e8000c101508 */
[----:B------:R2:W-:Y:S04]  /*195a0*/  STG.E.U16 desc[UR8][R40.64], R67 ;  /* 0x0000004328007986 */ /* 0x0005e8000c101508 */
[----:B------:R4:W-:Y:S01]  /*195b0*/  STG.E.U16 desc[UR8][R42.64], R21 ;  /* 0x000000152a007986 */ /* 0x0009e2000c101508 */
[----:B---3--:R-:W-:-:S03]  /*195c0*/  PRMT R37, R54, 0x7632, R37 ;  /* 0x0000763236257816 */ /* 0x008fc60000000025 */
[----:B------:R3:W-:Y:S01]  /*195d0*/  STG.E.U16 desc[UR8][R44.64], R52 ;  /* 0x000000342c007986 */ /* 0x0007e2000c101508 */
[----:B-1----:R-:W-:-:S03]  /*195e0*/  PRMT R39, R55, 0x7632, R39 ;  /* 0x0000763237277816 */ /* 0x002fc60000000027 */
[----:B------:R1:W-:Y:S01]  /*195f0*/  STG.E.U16 desc[UR8][R46.64], R23 ;  /* 0x000000172e007986 */ /* 0x0003e2000c101508 */
[----:B--2---:R-:W-:-:S03]  /*19600*/  PRMT R41, R4, 0x7632, R41 ;  /* 0x0000763204297816 */ /* 0x004fc60000000029 */
[----:B------:R-:W-:Y:S01]  /*19610*/  STG.E.U16 desc[UR8][R48.64], R53 ;  /* 0x0000003530007986 */ /* 0x000fe2000c101508 */
[----:B----4-:R-:W-:-:S03]  /*19620*/  PRMT R43, R5, 0x7632, R43 ;  /* 0x00007632052b7816 */ /* 0x010fc6000000002b */
[----:B------:R-:W-:Y:S04]  /*19630*/  STG.E.U16 desc[UR8][R50.64], R25 ;  /* 0x0000001932007986 */ /* 0x000fe8000c101508 */
[----:B------:R-:W-:Y:S01]  /*19640*/  STG.E.U16 desc[UR8][R72.64], R54 ;  /* 0x0000003648007986 */ /* 0x000fe2000c101508 */
[----:B---3--:R-:W-:-:S03]  /*19650*/  PRMT R45, R6, 0x7632, R45 ;  /* 0x00007632062d7816 */ /* 0x008fc6000000002d */
[----:B------:R-:W-:Y:S04]  /*19660*/  STG.E.U16 desc[UR8][R74.64], R37 ;  /* 0x000000254a007986 */ /* 0x000fe8000c101508 */
[----:B------:R-:W-:Y:S01]  /*19670*/  STG.E.U16 desc[UR8][R76.64], R55 ;  /* 0x000000374c007986 */ /* 0x000fe2000c101508 */
[----:B-1----:R-:W-:-:S03]  /*19680*/  PRMT R47, R7, 0x7632, R47 ;  /* 0x00007632072f7816 */ /* 0x002fc6000000002f */
[----:B------:R-:W-:Y:S04]  /*19690*/  STG.E.U16 desc[UR8][R78.64], R39 ;  /* 0x000000274e007986 */ /* 0x000fe8000c101508 */
[----:B------:R-:W-:Y:S04]  /*196a0*/  STG.E.U16 desc[UR8][R80.64], R4 ;  /* 0x0000000450007986 */ /* 0x000fe8000c101508 */
[----:B------:R-:W-:Y:S04]  /*196b0*/  STG.E.U16 desc[UR8][R82.64], R41 ;  /* 0x0000002952007986 */ /* 0x000fe8000c101508 */
[----:B------:R-:W-:Y:S04]  /*196c0*/  STG.E.U16 desc[UR8][R84.64], R5 ;  /* 0x0000000554007986 */ /* 0x000fe8000c101508 */
[----:B------:R-:W-:Y:S04]  /*196d0*/  STG.E.U16 desc[UR8][R86.64], R43 ;  /* 0x0000002b56007986 */ /* 0x000fe8000c101508 */
[----:B------:R-:W-:Y:S04]  /*196e0*/  STG.E.U16 desc[UR8][R88.64], R6 ;  /* 0x0000000658007986 */ /* 0x000fe8000c101508 */
[----:B------:R-:W-:Y:S04]  /*196f0*/  STG.E.U16 desc[UR8][R90.64], R45 ;  /* 0x0000002d5a007986 */ /* 0x000fe8000c101508 */
[----:B------:R-:W-:Y:S04]  /*19700*/  STG.E.U16 desc[UR8][R92.64], R7 ;  /* 0x000000075c007986 */ /* 0x000fe8000c101508 */
[----:B------:R-:W-:Y:S01]  /*19710*/  STG.E.U16 desc[UR8][R94.64], R47 ;  /* 0x0000002f5e007986 */ /* 0x000fe2000c101508 */
[----:B------:R-:W-:Y:S06]  /*19720*/  BAR.SYNC.DEFER_BLOCKING 0x0 ;  /* 0x0000000000007b1d */ /* 0x000fec0000010000 */
[----:B------:R1:W-:Y:S02]  /*19730*/  STSM.16.M88 [R99], R96 ;  /* 0x0000006063007844 */ /* 0x0003e40000000000 */
[----:B------:R-:W-:Y:S06]  /*19740*/  BAR.SYNC.DEFER_BLOCKING 0x0 ;  /* 0x0000000000007b1d */ /* 0x000fec0000010000 */
[----:B-1----:R-:W1:Y:S01]  /*19750*/  S2R R99, SR_CTAID.X ;  /* 0x0000000000637919 */ /* 0x002e620000002500 */
[----:B------:R-:W-:-:S04]  /*19760*/  LOP3.LUT R96, R101, 0xff, RZ, 0xc0, !PT ;  /* 0x000000ff65607812 */ /* 0x000fc800078ec0ff */
[----:B------:R-:W-:Y:S02]  /*19770*/  ISETP.GE.U32.AND P0, PT, R96, 0x40, PT ;  /* 0x000000406000780c */ /* 0x000fe40003f06070 */
[----:B------:R-:W2:Y:S01]  /*19780*/  S2R R96, SR_TID.X ;  /* 0x0000000000607919 */ /* 0x000ea20000002100 */
[----:B------:R-:W3:Y:S01]  /*19790*/  LDSM.16.M88 R5, [R8+UR4] ;  /* 0x000000040805783b */ /* 0x000ee20008000000 */
[----:B------:R-:W-:Y:S02]  /*197a0*/  IMAD.SHL.U32 R3, R0, 0x4, RZ ;  /* 0x0000000400037824 */ /* 0x000fe400078e00ff */
[----:B-1----:R-:W-:-:S05]  /*197b0*/  IMAD.SHL.U32 R99, R99, 0x40, RZ ;  /* 0x0000004063637824 */ /* 0x002fca00078e00ff */
[----:B------:R-:W-:Y:S01]  /*197c0*/  LOP3.LUT R99, R99, 0x3f, R101, 0xf8, !PT ;  /* 0x0000003f63637812 */ /* 0x000fe200078ef865 */
[----:B------:R-:W-:Y:S01]  /*197d0*/  IMAD.HI R0, R0, 0x4, RZ ;  /* 0x0000000400007827 */ /* 0x000fe200078e02ff */
[----:B--2---:R-:W-:-:S03]  /*197e0*/  ISETP.GE.U32.AND P4, PT, R96, 0x20, PT ;  /* 0x000000206000780c */ /* 0x004fc60003f86070 */
[C---:B------:R-:W-:Y:S02]  /*197f0*/  IMAD.SHL.U32 R2, R99.reuse, 0x4, RZ ;  /* 0x0000000463027824 */ /* 0x040fe400078e00ff */
[----:B------:R-:W-:-:S03]  /*19800*/  IMAD.HI R4, R99, 0x4, RZ ;  /* 0x0000000463047827 */ /* 0x000fc600078e02ff */
[----:B0-----:R-:W-:-:S04]  /*19810*/  IADD3 R2, P1, P2, R2, R10, R3 ;  /* 0x0000000a02027210 */ /* 0x001fc80007a3e003 */
[----:B------:R-:W-:-:S05]  /*19820*/  IADD3.X R3, PT, PT, R4, R11, R0, P1, P2 ;  /* 0x0000000b04037210 */ /* 0x000fca0000fe4400 */
[----:B---3--:R0:W-:Y:S01]  /*19830*/  @!P0 STG.E desc[UR8][R2.64], R5 ;  /* 0x0000000502008986 */ /* 0x0081e2000c101908 */
[----:B------:R-:W-:Y:S06]  /*19840*/  BAR.SYNC.DEFER_BLOCKING 0x0 ;  /* 0x0000000000007b1d */ /* 0x000fec0000010000 */
[----:B------:R-:W-:Y:S05]  /*19850*/  @P4 BRA `(.L_x_20) ;  /* 0x0000000000a04947 */ /* 0x000fea0003800000 */
[----:B0-----:R-:W0:Y:S01]  /*19860*/  S2R R3, SR_CgaCtaId ;  /* 0x0000000000037919 */ /* 0x001e220000008800 */
[----:B------:R-:W-:Y:S01]  /*19870*/  NOP ;  /* 0x0000000000007918 */ /* 0x000fe20000000000 */
[----:B------:R-:W-:Y:S01]  /*19880*/  MOV R0, 0x50 ;  /* 0x0000005000007802 */ /* 0x000fe20000000f00 */
[----:B------:R-:W-:-:S03]  /*19890*/  IMAD.MOV.U32 R7, RZ, RZ, 0x1 ;  /* 0x00000001ff077424 */ /* 0x000fc600078e00ff */
[----:B0-----:R-:W-:Y:S01]  /*198a0*/  LEA R9, R3, R0, 0x18 ;  /* 0x0000000003097211 */ /* 0x001fe200078ec0ff */
[----:B------:R-:W-:Y:S02]  /*198b0*/  IMAD.U32 R0, RZ, RZ, UR5 ;  /* 0x00000005ff007e24 */ /* 0x000fe4000f8e00ff */
[----:B------:R-:W-:Y:S02]  /*198c0*/  IMAD.MOV.U32 R3, RZ, RZ, 0xffff ;  /* 0x0000ffffff037424 */ /* 0x000fe400078e00ff */
[----:B------:R-:W0:Y:S01]  /*198d0*/  LDS R5, [R9] ;  /* 0x0000000009057984 */ /* 0x000e220000000800 */
[----:B------:R-:W-:-:S04]  /*198e0*/  LOP3.LUT R0, R0, 0xffff, RZ, 0xc0, !PT ;  /* 0x0000ffff00007812 */ /* 0x000fc800078ec0ff */
[----:B------:R-:W-:-:S05]  /*198f0*/  SHF.R.U32.HI R0, RZ, 0x5, R0 ;  /* 0x00000005ff007819 */ /* 0x000fca0000011600 */
[----:B------:R-:W-:Y:S01]  /*19900*/  VIADD R2, R0, 0x10 ;  /* 0x0000001000027836 */ /* 0x000fe20000000000 */
[----:B------:R-:W-:-:S04]  /*19910*/  SHF.L.U32 R0, R3, R0, RZ ;  /* 0x0000000003007219 */ /* 0x000fc800000006ff */
[----:B------:R-:W-:-:S04]  /*19920*/  SHF.L.U32 R3, R7, R2, RZ ;  /* 0x0000000207037219 */ /* 0x000fc800000006ff */
[----:B------:R-:W-:-:S04]  /*19930*/  LOP3.LUT R0, R3, R0, RZ, 0xfc, !PT ;  /* 0x0000000003007212 */ /* 0x000fc800078efcff */
[C---:B------:R-:W-:Y:S02]  /*19940*/  LOP3.LUT R2, R0.reuse, 0xffff, RZ, 0xc0, !PT ;  /* 0x0000ffff00027812 */ /* 0x040fe400078ec0ff */
[----:B0-----:R-:W-:-:S04]  /*19950*/  LOP3.LUT R3, R0, 0xffff, R5, 0x80, !PT ;  /* 0x0000ffff00037812 */ /* 0x001fc800078e8005 */
[----:B------:R-:W-:-:S13]  /*19960*/  ISETP.NE.AND P0, PT, R3, R2, PT ;  /* 0x000000020300720c */ /* 0x000fda0003f05270 */
[----:B------:R-:W-:Y:S05]  /*19970*/  @P0 BRA `(.L_x_21) ;  /* 0x0000000000500947 */ /* 0x000fea0003800000 */
[----:B------:R-:W-:Y:S02]  /*19980*/  SHF.R.U32.HI R5, RZ, 0x10, R5 ;  /* 0x00000010ff057819 */ /* 0x000fe40000011605 */
[----:B------:R-:W-:-:S04]  /*19990*/  SHF.R.U32.HI R2, RZ, 0x10, R0 ;  /* 0x00000010ff027819 */ /* 0x000fc80000011600 */
[----:B------:R-:W-:-:S04]  /*199a0*/  LOP3.LUT R5, R5, R2, RZ, 0xc0, !PT ;  /* 0x0000000205057212 */ /* 0x000fc800078ec0ff */
[----:B------:R-:W-:-:S13]  /*199b0*/  ISETP.NE.AND P0, PT, R5, R2, PT ;  /* 0x000000020500720c */ /* 0x000fda0003f05270 */
[----:B------:R-:W-:Y:S05]  /*199c0*/  @P0 BRA `(.L_x_22) ;  /* 0x0000000000300947 */ /* 0x000fea0003800000 */
[----:B------:R-:W-:Y:S01]  /*199d0*/  R2UR UR4, R0 ;  /* 0x00000000000472ca */ /* 0x000fe200000e0000 */
[----:B------:R-:W0:Y:S01]  /*199e0*/  S2R R3, SR_LANEID ;  /* 0x0000000000037919 */ /* 0x000e220000000000 */
[----:B------:R-:W-:-:S06]  /*199f0*/  VOTE.ANY R2, PT, PT ;  /* 0x0000000000027806 */ /* 0x000fcc00038e0100 */
[----:B------:R-:W0:Y:S05]  /*19a00*/  FLO.U32 R2, R2 ;  /* 0x0000000200027300 */ /* 0x000e2a00000e0000 */
[----:B------:R-:W-:-:S06]  /*19a10*/  ULOP3.LUT UR4, URZ, UR4, URZ, 0x33, !UPT ;  /* 0x00000004ff047292 */ /* 0x000fcc000f8e33ff */
[----:B------:R-:W-:-:S04]  /*19a20*/  IMAD.U32 R4, RZ, RZ, UR4 ;  /* 0x00000004ff047e24 */ /* 0x000fc8000f8e00ff */
[----:B------:R-:W1:Y:S02]  /*19a30*/  REDUX UR5, R4 ;  /* 0x00000000040573c4 */ /* 0x000e640000000000 */
[----:B------:R2:W-:Y:S01]  /*19a40*/  UTCATOMSWS.AND URZ, UR4 ;  /* 0x0000000400ff79e3 */ /* 0x0005e20008000000 */
[----:B0-----:R-:W-:Y:S01]  /*19a50*/  ISETP.EQ.U32.AND P0, PT, R2, R3, PT ;  /* 0x000000030200720c */ /* 0x001fe20003f02070 */
[----:B-1----:R-:W-:-:S12]  /*19a60*/  IMAD.U32 R0, RZ, RZ, UR5 ;  /* 0x00000005ff007e24 */ /* 0x002fd8000f8e00ff */
[----:B------:R2:W-:Y:S01]  /*19a70*/  @P0 ATOMS.AND RZ, [R9], R0 ;  /* 0x0000000009ff038c */ /* 0x0005e20002800000 */
[----:B------:R-:W-:Y:S05]  /*19a80*/  BRA `(.L_x_20) ;  /* 0x0000000000147947 */ /* 0x000fea0003800000 */
.L_x_22:
[----:B------:R-:W-:-:S07]  /*19a90*/  MOV R2, 0x19ab0 ;  /* 0x00019ab000027802 */ /* 0x000fce0000000f00 */
[----:B------:R-:W-:Y:S05]  /*19aa0*/  CALL.REL.NOINC `($__internal_0_$__cuda_sm10x_tcgen05_guardrail_trap_col_being_dealloced_not_returned_by_alloc) ;  /* 0x0000000000447944 */ /* 0x000fea0003c00000 */
[----:B------:R-:W-:Y:S05]  /*19ab0*/  BRA `(.L_x_20) ;  /* 0x0000000000087947 */ /* 0x000fea0003800000 */
.L_x_21:
[----:B------:R-:W-:-:S07]  /*19ac0*/  MOV R2, 0x19ae0 ;  /* 0x00019ae000027802 */ /* 0x000fce0000000f00 */
[----:B------:R-:W-:Y:S05]  /*19ad0*/  CALL.REL.NOINC `($__internal_2_$__cuda_sm10x_tcgen05_guardrail_trap_unallocated_columns_being_dealloced) ;  /* 0x0000000000507944 */ /* 0x000fea0003c00000 */
.L_x_20:
[----:B------:R-:W-:Y:S01]  /*19ae0*/  NOP ;  /* 0x0000000000007918 */ /* 0x000fe20000000000 */
[----:B--2---:R-:W-:Y:S05]  /*19af0*/  EXIT ;  /* 0x000000000000794d */ /* 0x004fea0003800000 */
.L_x_8:
[----:B------:R-:W1:Y:S02]  /*19b00*/  SYNCS.PHASECHK.TRANS64.TRYWAIT P2, [UR4+0x10000], RZ ;  /* 0x010000ffff0075a7 */ /* 0x000e640008041104 */
[----:B-1----:R-:W-:Y:S05]  /*19b10*/  @!P2 BRA `(.L_x_8) ;  /* 0xfffffffc00f8a947 */ /* 0x002fea000383ffff */
[----:B------:R-:W-:Y:S05]  /*19b20*/  BRA `(.L_x_7) ;  /* 0xffffff04001c7947 */ /* 0x000fea000383ffff */
.L_x_14:
[----:B------:R-:W1:Y:S02]  /*19b30*/  SYNCS.PHASECHK.TRANS64.TRYWAIT P4, [UR4+0x38010], RZ ;  /* 0x038010ffff0075a7 */ /* 0x000e640008081104 */
[----:B-1----:R-:W-:Y:S05]  /*19b40*/  @!P4 BRA `(.L_x_14) ;  /* 0xfffffffc00f8c947 */ /* 0x002fea000383ffff */
[----:B------:R-:W-:Y:S05]  /*19b50*/  BRA `(.L_x_23) ;  /* 0xffffff9000d47947 */ /* 0x000fea000383ffff */
.L_x_15:
[----:B------:R-:W0:Y:S02]  /*19b60*/  SYNCS.PHASECHK.TRANS64.TRYWAIT P4, [UR6], R36 ;  /* 0x00000024ff0075a7 */ /* 0x000e240008081106 */
[----:B0-----:R-:W-:Y:S05]  /*19b70*/  @!P4 BRA `(.L_x_15) ;  /* 0xfffffffc00f8c947 */ /* 0x001fea000383ffff */
[----:B------:R-:W-:Y:S05]  /*19b80*/  BRA `(.L_x_24) ;  /* 0xffffffa800087947 */ /* 0x000fea000383ffff */
.L_x_19:
[----:B------:R-:W1:Y:S02]  /*19b90*/  SYNCS.PHASECHK.TRANS64.TRYWAIT P1, [UR6], R6 ;  /* 0x00000006ff0075a7 */ /* 0x000e640008021106 */
[----:B-1----:R-:W-:Y:S05]  /*19ba0*/  @!P1 BRA `(.L_x_19) ;  /* 0xfffffffc00f89947 */ /* 0x002fea000383ffff */
[----:B------:R-:W-:Y:S05]  /*19bb0*/  BRA `(.L_x_18) ;  /* 0xffffffd000f87947 */ /* 0x000fea000383ffff */
        .weak           $__internal_0_$__cuda_sm10x_tcgen05_guardrail_trap_col_being_dealloced_not_returned_by_alloc
        .type           $__internal_0_$__cuda_sm10x_tcgen05_guardrail_trap_col_being_dealloced_not_returned_by_alloc,@function
        .size           $__internal_0_$__cuda_sm10x_tcgen05_guardrail_trap_col_being_dealloced_not_returned_by_alloc,($__internal_1_$__cuda_sm10x_tcgen05_guardrail_trap_phase_invalid_during_alloc - $__internal_0_$__cuda_sm10x_tcgen05_guardrail_trap_col_being_dealloced_not_returned_by_alloc)
$__internal_0_$__cuda_sm10x_tcgen05_guardrail_trap_col_being_dealloced_not_returned_by_alloc:
[----:B------:R-:W-:Y:S05]  /*19bc0*/  BPT.TRAP 0x1 ;  /* 0x000000040000795c */ /* 0x000fea0000300000 */
[----:B------:R-:W-:-:S04]  /*19bd0*/  IMAD.MOV.U32 R3, RZ, RZ, 0x0 ;  /* 0x00000000ff037424 */ /* 0x000fc800078e00ff */
[----:B------:R-:W-:Y:S05]  /*19be0*/  RET.REL.NODEC R2 `(attn_fwd) ;  /* 0xfffffe6402047950 */ /* 0x000fea0003c3ffff */
        .weak           $__internal_1_$__cuda_sm10x_tcgen05_guardrail_trap_phase_invalid_during_alloc
        .type           $__internal_1_$__cuda_sm10x_tcgen05_guardrail_trap_phase_invalid_during_alloc,@function
        .size           $__internal_1_$__cuda_sm10x_tcgen05_guardrail_trap_phase_invalid_during_alloc,($__internal_2_$__cuda_sm10x_tcgen05_guardrail_trap_unallocated_columns_being_dealloced - $__internal_1_$__cuda_sm10x_tcgen05_guardrail_trap_phase_invalid_during_alloc)
$__internal_1_$__cuda_sm10x_tcgen05_guardrail_trap_phase_invalid_during_alloc:
[----:B------:R-:W-:Y:S05]  /*19bf0*/  BPT.TRAP 0x1 ;  /* 0x000000040000795c */ /* 0x000fea0000300000 */
[----:B------:R-:W-:-:S04]  /*19c00*/  IMAD.MOV.U32 R5, RZ, RZ, 0x0 ;  /* 0x00000000ff057424 */ /* 0x000fc800078e00ff */
[----:B------:R-:W-:Y:S05]  /*19c10*/  RET.REL.NODEC R4 `(attn_fwd) ;  /* 0xfffffe6004f87950 */ /* 0x000fea0003c3ffff */
        .weak           $__internal_2_$__cuda_sm10x_tcgen05_guardrail_trap_unallocated_columns_being_dealloced
        .type           $__internal_2_$__cuda_sm10x_tcgen05_guardrail_trap_unallocated_columns_being_dealloced,@function
        .size           $__internal_2_$__cuda_sm10x_tcgen05_guardrail_trap_unallocated_columns_being_dealloced,(.L_x_28 - $__internal_2_$__cuda_sm10x_tcgen05_guardrail_trap_unallocated_columns_being_dealloced)
$__internal_2_$__cuda_sm10x_tcgen05_guardrail_trap_unallocated_columns_being_dealloced:
[----:B------:R-:W-:Y:S05]  /*19c20*/  BPT.TRAP 0x1 ;  /* 0x000000040000795c */ /* 0x000fea0000300000 */
[----:B------:R-:W-:-:S04]  /*19c30*/  IMAD.MOV.U32 R3, RZ, RZ, 0x0 ;  /* 0x00000000ff037424 */ /* 0x000fc800078e00ff */
[----:B------:R-:W-:Y:S05]  /*19c40*/  RET.REL.NODEC R2 `(attn_fwd) ;  /* 0xfffffe6002ec7950 */ /* 0x000fea0003c3ffff */
.L_x_25:
[----:B------:R-:W-:-:S00]  /*19c50*/  BRA `(.L_x_25) ;  /* 0xfffffffc00fc7947 */ /* 0x000fc0000383ffff */
[----:B------:R-:W-:-:S00]  /*19c60*/  NOP ;  /* 0x0000000000007918 */ /* 0x000fc00000000000 */
        /* <DEDUP_REMOVED lines=9> */
.L_x_28:


//--------------------- .nv.global.init           --------------------------
	.section	.nv.global.init,"aw",@progbits
.nv.global.init:
	.type		_$_str,@object
	.size		_$_str,(.L_3 - _$_str)
_$_str:
        /*0000*/ 	.byte	0x5f, 0x5f, 0x43, 0x55, 0x44, 0x41, 0x5f, 0x46, 0x54, 0x5a, 0x00
.L_3:


//--------------------- .nv.shared.attn_fwd       --------------------------
	.section	.nv.shared.attn_fwd,"aw",@nobits
	.sectionflags	@""
	.align	16
	.zero		1024


//--------------------- .nv.shared.reserved.0     --------------------------
	.section	.nv.shared.reserved.0,"aw",@nobits
	.align	8
	.weak		__nv_reservedSMEM_offset_0_alias
	.size		__nv_reservedSMEM_offset_0_alias, 0, 64
	.other		__nv_reservedSMEM_offset_0_alias,@"STO_CUDA_RESERVED_SHARED STV_DEFAULT"
__nv_reservedSMEM_offset_0_alias:
	.zero		0
.nv.shared.reserved.0:
	.zero		64
	.weak		__nv_reservedSMEM_allocation_phase
	.type		__nv_reservedSMEM_allocation_phase,@object
	.size		__nv_reservedSMEM_allocation_phase,(.L_0 - __nv_reservedSMEM_allocation_phase)
__nv_reservedSMEM_allocation_phase:
	.zero		1
.L_0:
	.zero		7
	.weak		__nv_reservedSMEM_devtool_atexit_pc
	.type		__nv_reservedSMEM_devtool_atexit_pc,@object
	.size		__nv_reservedSMEM_devtool_atexit_pc,(__nv_reservedSMEM_allocation_mask - __nv_reservedSMEM_devtool_atexit_pc)
__nv_reservedSMEM_devtool_atexit_pc:
	.zero		8
	.weak		__nv_reservedSMEM_allocation_mask
	.type		__nv_reservedSMEM_allocation_mask,@object
	.size		__nv_reservedSMEM_allocation_mask,(.L_2 - __nv_reservedSMEM_allocation_mask)
__nv_reservedSMEM_allocation_mask:
	.zero		4
.L_2:


//--------------------- .nv.constant0.attn_fwd    --------------------------
	.section	.nv.constant0.attn_fwd,"a",@progbits
	.sectionflags	@""
	.align	4
.nv.constant0.attn_fwd:
	.zero		1032


//--------------------- SYMBOLS --------------------------

	.type		.nv.reservedSmem.offset0,@object
	.size		.nv.reservedSmem.offset0,0x4
	.type		.nv.reservedSmem.cap,@object
	.size		.nv.reservedSmem.cap,0x4
